//
// Generated by NVIDIA NVVM Compiler
//
// Compiler Build ID: CL-36424714
// Cuda compilation tools, release 13.0, V13.0.88
// Based on NVVM 20.0.0
//

.version 9.0
.target sm_100
.address_size 64

	// .globl	_Z16calculate_matrixPdS_j
// _ZZN3cub18CUB_300001_SM_10006detail6reduce28DeviceReduceSingleTileKernelINS2_10policy_hubIdyN4cuda3__47maximumIvEEE10Policy1000EPdSB_yS8_ddNS5_3std3__410__identityEEEvT0_T1_T2_T3_T4_T6_E12temp_storage has been demoted
// _ZZN3cub18CUB_300001_SM_10006detail6reduce18DeviceReduceKernelINS2_10policy_hubIdyN4cuda3__47maximumIvEEE10Policy1000EPdyS8_dNS5_3std3__410__identityEEEvT0_PT3_T1_NS0_13GridEvenShareISI_EET2_T4_E12temp_storage has been demoted
// _ZZN3cub18CUB_300001_SM_10006detail6reduce28DeviceReduceSingleTileKernelINS2_10policy_hubIdyN4cuda3__47maximumIvEEE10Policy1000EPdSB_iS8_ddNS5_3std3__410__identityEEEvT0_T1_T2_T3_T4_T6_E12temp_storage has been demoted
.global .align 1 .b8 _ZN34_INTERNAL_ee0bfd3f_4_k_cu_2911a21a4cuda3std3__45__cpo5beginE[1];
.global .align 1 .b8 _ZN34_INTERNAL_ee0bfd3f_4_k_cu_2911a21a4cuda3std3__45__cpo3endE[1];
.global .align 1 .b8 _ZN34_INTERNAL_ee0bfd3f_4_k_cu_2911a21a4cuda3std3__45__cpo6cbeginE[1];
.global .align 1 .b8 _ZN34_INTERNAL_ee0bfd3f_4_k_cu_2911a21a4cuda3std3__45__cpo4cendE[1];
.global .align 1 .b8 _ZN34_INTERNAL_ee0bfd3f_4_k_cu_2911a21a4cuda3std3__45__cpo6rbeginE[1];
.global .align 1 .b8 _ZN34_INTERNAL_ee0bfd3f_4_k_cu_2911a21a4cuda3std3__45__cpo4rendE[1];
.global .align 1 .b8 _ZN34_INTERNAL_ee0bfd3f_4_k_cu_2911a21a4cuda3std3__45__cpo7crbeginE[1];
.global .align 1 .b8 _ZN34_INTERNAL_ee0bfd3f_4_k_cu_2911a21a4cuda3std3__45__cpo5crendE[1];
.global .align 1 .b8 _ZN34_INTERNAL_ee0bfd3f_4_k_cu_2911a21a4cuda3std3__436_GLOBAL__N__ee0bfd3f_4_k_cu_2911a21a6ignoreE[1];
.global .align 1 .b8 _ZN34_INTERNAL_ee0bfd3f_4_k_cu_2911a21a4cuda3std3__419piecewise_constructE[1];
.global .align 1 .b8 _ZN34_INTERNAL_ee0bfd3f_4_k_cu_2911a21a4cuda3std3__48in_placeE[1];
.global .align 1 .b8 _ZN34_INTERNAL_ee0bfd3f_4_k_cu_2911a21a4cuda3std3__420unreachable_sentinelE[1];
.global .align 1 .b8 _ZN34_INTERNAL_ee0bfd3f_4_k_cu_2911a21a4cuda3std3__47nulloptE[1];
.global .align 1 .b8 _ZN34_INTERNAL_ee0bfd3f_4_k_cu_2911a21a4cuda3std3__48unexpectE[1];
.global .align 1 .b8 _ZN34_INTERNAL_ee0bfd3f_4_k_cu_2911a21a4cuda3std6ranges3__45__cpo4swapE[1];
.global .align 1 .b8 _ZN34_INTERNAL_ee0bfd3f_4_k_cu_2911a21a4cuda3std6ranges3__45__cpo9iter_moveE[1];
.global .align 1 .b8 _ZN34_INTERNAL_ee0bfd3f_4_k_cu_2911a21a4cuda3std6ranges3__45__cpo5beginE[1];
.global .align 1 .b8 _ZN34_INTERNAL_ee0bfd3f_4_k_cu_2911a21a4cuda3std6ranges3__45__cpo3endE[1];
.global .align 1 .b8 _ZN34_INTERNAL_ee0bfd3f_4_k_cu_2911a21a4cuda3std6ranges3__45__cpo6cbeginE[1];
.global .align 1 .b8 _ZN34_INTERNAL_ee0bfd3f_4_k_cu_2911a21a4cuda3std6ranges3__45__cpo4cendE[1];
.global .align 1 .b8 _ZN34_INTERNAL_ee0bfd3f_4_k_cu_2911a21a4cuda3std6ranges3__45__cpo7advanceE[1];
.global .align 1 .b8 _ZN34_INTERNAL_ee0bfd3f_4_k_cu_2911a21a4cuda3std6ranges3__45__cpo9iter_swapE[1];
.global .align 1 .b8 _ZN34_INTERNAL_ee0bfd3f_4_k_cu_2911a21a4cuda3std6ranges3__45__cpo4nextE[1];
.global .align 1 .b8 _ZN34_INTERNAL_ee0bfd3f_4_k_cu_2911a21a4cuda3std6ranges3__45__cpo4prevE[1];
.global .align 1 .b8 _ZN34_INTERNAL_ee0bfd3f_4_k_cu_2911a21a4cuda3std6ranges3__45__cpo4dataE[1];
.global .align 1 .b8 _ZN34_INTERNAL_ee0bfd3f_4_k_cu_2911a21a4cuda3std6ranges3__45__cpo5cdataE[1];
.global .align 1 .b8 _ZN34_INTERNAL_ee0bfd3f_4_k_cu_2911a21a4cuda3std6ranges3__45__cpo4sizeE[1];
.global .align 1 .b8 _ZN34_INTERNAL_ee0bfd3f_4_k_cu_2911a21a4cuda3std6ranges3__45__cpo5ssizeE[1];
.global .align 1 .b8 _ZN34_INTERNAL_ee0bfd3f_4_k_cu_2911a21a4cuda3std6ranges3__45__cpo8distanceE[1];
.global .align 1 .b8 _ZN34_INTERNAL_ee0bfd3f_4_k_cu_2911a21a6thrust24THRUST_300001_SM_1000_NS6system6detail10sequential3seqE[1];
.global .align 1 .b8 _ZN34_INTERNAL_ee0bfd3f_4_k_cu_2911a21a6thrust24THRUST_300001_SM_1000_NS12placeholders2_1E[1];
.global .align 1 .b8 _ZN34_INTERNAL_ee0bfd3f_4_k_cu_2911a21a6thrust24THRUST_300001_SM_1000_NS12placeholders2_2E[1];
.global .align 1 .b8 _ZN34_INTERNAL_ee0bfd3f_4_k_cu_2911a21a6thrust24THRUST_300001_SM_1000_NS12placeholders2_3E[1];
.global .align 1 .b8 _ZN34_INTERNAL_ee0bfd3f_4_k_cu_2911a21a6thrust24THRUST_300001_SM_1000_NS12placeholders2_4E[1];
.global .align 1 .b8 _ZN34_INTERNAL_ee0bfd3f_4_k_cu_2911a21a6thrust24THRUST_300001_SM_1000_NS12placeholders2_5E[1];
.global .align 1 .b8 _ZN34_INTERNAL_ee0bfd3f_4_k_cu_2911a21a6thrust24THRUST_300001_SM_1000_NS12placeholders2_6E[1];
.global .align 1 .b8 _ZN34_INTERNAL_ee0bfd3f_4_k_cu_2911a21a6thrust24THRUST_300001_SM_1000_NS12placeholders2_7E[1];
.global .align 1 .b8 _ZN34_INTERNAL_ee0bfd3f_4_k_cu_2911a21a6thrust24THRUST_300001_SM_1000_NS12placeholders2_8E[1];
.global .align 1 .b8 _ZN34_INTERNAL_ee0bfd3f_4_k_cu_2911a21a6thrust24THRUST_300001_SM_1000_NS12placeholders2_9E[1];
.global .align 1 .b8 _ZN34_INTERNAL_ee0bfd3f_4_k_cu_2911a21a6thrust24THRUST_300001_SM_1000_NS12placeholders3_10E[1];

.visible .entry _Z16calculate_matrixPdS_j(
	.param .u64 .ptr .align 1 _Z16calculate_matrixPdS_j_param_0,
	.param .u64 .ptr .align 1 _Z16calculate_matrixPdS_j_param_1,
	.param .u32 _Z16calculate_matrixPdS_j_param_2
)
{
	.reg .pred 	%p<6>;
	.reg .b32 	%r<22>;
	.reg .b64 	%rd<15>;
	.reg .b64 	%fd<9>;

	ld.param.u64 	%rd1, [_Z16calculate_matrixPdS_j_param_0];
	ld.param.u64 	%rd2, [_Z16calculate_matrixPdS_j_param_1];
	ld.param.u32 	%r4, [_Z16calculate_matrixPdS_j_param_2];
	mov.u32 	%r5, %ntid.x;
	mov.u32 	%r6, %ctaid.x;
	mov.u32 	%r7, %tid.x;
	mad.lo.s32 	%r1, %r5, %r6, %r7;
	mov.u32 	%r8, %ntid.y;
	mov.u32 	%r9, %ctaid.y;
	mov.u32 	%r10, %tid.y;
	mad.lo.s32 	%r11, %r8, %r9, %r10;
	add.s32 	%r12, %r4, -1;
	max.u32 	%r13, %r1, %r11;
	setp.ge.u32 	%p1, %r13, %r12;
	setp.eq.s32 	%p2, %r1, 0;
	setp.eq.s32 	%p3, %r11, 0;
	or.pred  	%p4, %p2, %p3;
	or.pred  	%p5, %p4, %p1;
	@%p5 bra 	$L__BB0_2;
	cvta.to.global.u64 	%rd3, %rd2;
	cvta.to.global.u64 	%rd4, %rd1;
	mul.lo.s32 	%r14, %r4, %r11;
	add.s32 	%r15, %r1, %r14;
	add.s32 	%r16, %r15, 1;
	mul.wide.u32 	%rd5, %r16, 8;
	add.s64 	%rd6, %rd3, %rd5;
	ld.global.f64 	%fd1, [%rd6];
	add.s32 	%r17, %r15, -1;
	mul.wide.u32 	%rd7, %r17, 8;
	add.s64 	%rd8, %rd3, %rd7;
	ld.global.f64 	%fd2, [%rd8];
	add.f64 	%fd3, %fd1, %fd2;
	sub.s32 	%r18, %r14, %r4;
	add.s32 	%r19, %r18, %r1;
	mul.wide.u32 	%rd9, %r19, 8;
	add.s64 	%rd10, %rd3, %rd9;
	ld.global.f64 	%fd4, [%rd10];
	add.f64 	%fd5, %fd3, %fd4;
	shl.b32 	%r20, %r4, 1;
	add.s32 	%r21, %r19, %r20;
	mul.wide.u32 	%rd11, %r21, 8;
	add.s64 	%rd12, %rd3, %rd11;
	ld.global.f64 	%fd6, [%rd12];
	add.f64 	%fd7, %fd5, %fd6;
	mul.f64 	%fd8, %fd7, 0d3FD0000000000000;
	mul.wide.u32 	%rd13, %r15, 8;
	add.s64 	%rd14, %rd4, %rd13;
	st.global.f64 	[%rd14], %fd8;
$L__BB0_2:
	ret;

}
	// .globl	_Z23count_matrix_differencePdS_S_j
.visible .entry _Z23count_matrix_differencePdS_S_j(
	.param .u64 .ptr .align 1 _Z23count_matrix_differencePdS_S_j_param_0,
	.param .u64 .ptr .align 1 _Z23count_matrix_differencePdS_S_j_param_1,
	.param .u64 .ptr .align 1 _Z23count_matrix_differencePdS_S_j_param_2,
	.param .u32 _Z23count_matrix_differencePdS_S_j_param_3
)
{
	.reg .pred 	%p<6>;
	.reg .b32 	%r<15>;
	.reg .b64 	%rd<11>;
	.reg .b64 	%fd<5>;

	ld.param.u64 	%rd1, [_Z23count_matrix_differencePdS_S_j_param_0];
	ld.param.u64 	%rd2, [_Z23count_matrix_differencePdS_S_j_param_1];
	ld.param.u64 	%rd3, [_Z23count_matrix_differencePdS_S_j_param_2];
	ld.param.u32 	%r4, [_Z23count_matrix_differencePdS_S_j_param_3];
	mov.u32 	%r5, %ntid.x;
	mov.u32 	%r6, %ctaid.x;
	mov.u32 	%r7, %tid.x;
	mad.lo.s32 	%r1, %r5, %r6, %r7;
	mov.u32 	%r8, %ntid.y;
	mov.u32 	%r9, %ctaid.y;
	mov.u32 	%r10, %tid.y;
	mad.lo.s32 	%r11, %r8, %r9, %r10;
	add.s32 	%r12, %r4, -1;
	max.u32 	%r13, %r1, %r11;
	setp.ge.u32 	%p1, %r13, %r12;
	setp.eq.s32 	%p2, %r1, 0;
	setp.eq.s32 	%p3, %r11, 0;
	or.pred  	%p4, %p2, %p3;
	or.pred  	%p5, %p4, %p1;
	@%p5 bra 	$L__BB1_2;
	cvta.to.global.u64 	%rd4, %rd2;
	cvta.to.global.u64 	%rd5, %rd1;
	cvta.to.global.u64 	%rd6, %rd3;
	mad.lo.s32 	%r14, %r4, %r11, %r1;
	mul.wide.u32 	%rd7, %r14, 8;
	add.s64 	%rd8, %rd4, %rd7;
	ld.global.f64 	%fd1, [%rd8];
	add.s64 	%rd9, %rd5, %rd7;
	ld.global.f64 	%fd2, [%rd9];
	sub.f64 	%fd3, %fd1, %fd2;
	abs.f64 	%fd4, %fd3;
	add.s64 	%rd10, %rd6, %rd7;
	st.global.f64 	[%rd10], %fd4;
$L__BB1_2:
	ret;

}
	// .globl	_ZN3cub18CUB_300001_SM_10006detail11EmptyKernelIvEEvv
.visible .entry _ZN3cub18CUB_300001_SM_10006detail11EmptyKernelIvEEvv()
{


	ret;

}
	// .globl	_ZN3cub18CUB_300001_SM_10006detail6reduce28DeviceReduceSingleTileKernelINS2_10policy_hubIdyN4cuda3__47maximumIvEEE10Policy1000EPdSB_yS8_ddNS5_3std3__410__identityEEEvT0_T1_T2_T3_T4_T6_
.visible .entry _ZN3cub18CUB_300001_SM_10006detail6reduce28DeviceReduceSingleTileKernelINS2_10policy_hubIdyN4cuda3__47maximumIvEEE10Policy1000EPdSB_yS8_ddNS5_3std3__410__identityEEEvT0_T1_T2_T3_T4_T6_(
	.param .u64 .ptr .align 1 _ZN3cub18CUB_300001_SM_10006detail6reduce28DeviceReduceSingleTileKernelINS2_10policy_hubIdyN4cuda3__47maximumIvEEE10Policy1000EPdSB_yS8_ddNS5_3std3__410__identityEEEvT0_T1_T2_T3_T4_T6__param_0,
	.param .u64 .ptr .align 1 _ZN3cub18CUB_300001_SM_10006detail6reduce28DeviceReduceSingleTileKernelINS2_10policy_hubIdyN4cuda3__47maximumIvEEE10Policy1000EPdSB_yS8_ddNS5_3std3__410__identityEEEvT0_T1_T2_T3_T4_T6__param_1,
	.param .u64 _ZN3cub18CUB_300001_SM_10006detail6reduce28DeviceReduceSingleTileKernelINS2_10policy_hubIdyN4cuda3__47maximumIvEEE10Policy1000EPdSB_yS8_ddNS5_3std3__410__identityEEEvT0_T1_T2_T3_T4_T6__param_2,
	.param .align 1 .b8 _ZN3cub18CUB_300001_SM_10006detail6reduce28DeviceReduceSingleTileKernelINS2_10policy_hubIdyN4cuda3__47maximumIvEEE10Policy1000EPdSB_yS8_ddNS5_3std3__410__identityEEEvT0_T1_T2_T3_T4_T6__param_3[1],
	.param .f64 _ZN3cub18CUB_300001_SM_10006detail6reduce28DeviceReduceSingleTileKernelINS2_10policy_hubIdyN4cuda3__47maximumIvEEE10Policy1000EPdSB_yS8_ddNS5_3std3__410__identityEEEvT0_T1_T2_T3_T4_T6__param_4,
	.param .align 1 .b8 _ZN3cub18CUB_300001_SM_10006detail6reduce28DeviceReduceSingleTileKernelINS2_10policy_hubIdyN4cuda3__47maximumIvEEE10Policy1000EPdSB_yS8_ddNS5_3std3__410__identityEEEvT0_T1_T2_T3_T4_T6__param_5[1]
)
.maxntid 256
.minnctapersm 1
{
	.reg .pred 	%p<220>;
	.reg .b32 	%r<446>;
	.reg .b64 	%rd<232>;
	.reg .b64 	%fd<381>;
	// demoted variable
	.shared .align 8 .b8 _ZZN3cub18CUB_300001_SM_10006detail6reduce28DeviceReduceSingleTileKernelINS2_10policy_hubIdyN4cuda3__47maximumIvEEE10Policy1000EPdSB_yS8_ddNS5_3std3__410__identityEEEvT0_T1_T2_T3_T4_T6_E12temp_storage[80];
	ld.param.u64 	%rd31, [_ZN3cub18CUB_300001_SM_10006detail6reduce28DeviceReduceSingleTileKernelINS2_10policy_hubIdyN4cuda3__47maximumIvEEE10Policy1000EPdSB_yS8_ddNS5_3std3__410__identityEEEvT0_T1_T2_T3_T4_T6__param_0];
	ld.param.u64 	%rd33, [_ZN3cub18CUB_300001_SM_10006detail6reduce28DeviceReduceSingleTileKernelINS2_10policy_hubIdyN4cuda3__47maximumIvEEE10Policy1000EPdSB_yS8_ddNS5_3std3__410__identityEEEvT0_T1_T2_T3_T4_T6__param_1];
	ld.param.u64 	%rd32, [_ZN3cub18CUB_300001_SM_10006detail6reduce28DeviceReduceSingleTileKernelINS2_10policy_hubIdyN4cuda3__47maximumIvEEE10Policy1000EPdSB_yS8_ddNS5_3std3__410__identityEEEvT0_T1_T2_T3_T4_T6__param_2];
	ld.param.f64 	%fd58, [_ZN3cub18CUB_300001_SM_10006detail6reduce28DeviceReduceSingleTileKernelINS2_10policy_hubIdyN4cuda3__47maximumIvEEE10Policy1000EPdSB_yS8_ddNS5_3std3__410__identityEEEvT0_T1_T2_T3_T4_T6__param_4];
	cvta.to.global.u64 	%rd1, %rd33;
	setp.ne.s64 	%p1, %rd32, 0;
	@%p1 bra 	$L__BB3_3;
	mov.u32 	%r427, %tid.x;
	setp.ne.s32 	%p219, %r427, 0;
	@%p219 bra 	$L__BB3_74;
	st.global.f64 	[%rd1], %fd58;
	bra.uni 	$L__BB3_74;
$L__BB3_3:
	and.b64  	%rd34, %rd31, 31;
	setp.ne.s64 	%p2, %rd34, 0;
	@%p2 bra 	$L__BB3_38;
	setp.gt.u64 	%p110, %rd32, 2047;
	@%p110 bra 	$L__BB3_22;
	cvt.u32.u64 	%r1, %rd32;
	mov.u32 	%r2, %tid.x;
	setp.ge.u32 	%p159, %r2, %r1;
	mov.f64 	%fd359, 0d0000000000000000;
	mov.u32 	%r431, %r2;
	@%p159 bra 	$L__BB3_7;
	mul.wide.u32 	%rd189, %r2, 8;
	add.s64 	%rd188, %rd31, %rd189;
	// begin inline asm
	ld.global.nc.u64 %rd187, [%rd188];
	// end inline asm
	mov.b64 	%fd359, %rd187;
	add.s32 	%r431, %r2, 256;
$L__BB3_7:
	setp.ge.u32 	%p160, %r431, %r1;
	@%p160 bra 	$L__BB3_13;
	not.b32 	%r303, %r431;
	add.s32 	%r5, %r303, %r1;
	and.b32  	%r304, %r5, 768;
	setp.eq.s32 	%p161, %r304, 768;
	@%p161 bra 	$L__BB3_11;
	mul.wide.u32 	%rd190, %r431, 8;
	add.s64 	%rd222, %rd31, %rd190;
	shr.u32 	%r305, %r5, 8;
	add.s32 	%r306, %r305, 1;
	and.b32  	%r307, %r306, 3;
	neg.s32 	%r429, %r307;
$L__BB3_10:
	.pragma "nounroll";
	// begin inline asm
	ld.global.nc.u64 %rd191, [%rd222];
	// end inline asm
	mov.b64 	%fd272, %rd191;
	setp.lt.f64 	%p162, %fd359, %fd272;
	selp.f64 	%fd359, %fd272, %fd359, %p162;
	add.s32 	%r431, %r431, 256;
	add.s64 	%rd222, %rd222, 2048;
	add.s32 	%r429, %r429, 1;
	setp.ne.s32 	%p163, %r429, 0;
	@%p163 bra 	$L__BB3_10;
$L__BB3_11:
	setp.lt.u32 	%p164, %r5, 768;
	@%p164 bra 	$L__BB3_13;
$L__BB3_12:
	mul.wide.s32 	%rd201, %r431, 8;
	add.s64 	%rd194, %rd31, %rd201;
	// begin inline asm
	ld.global.nc.u64 %rd193, [%rd194];
	// end inline asm
	mov.b64 	%fd273, %rd193;
	setp.lt.f64 	%p165, %fd359, %fd273;
	selp.f64 	%fd274, %fd273, %fd359, %p165;
	add.s64 	%rd196, %rd194, 2048;
	// begin inline asm
	ld.global.nc.u64 %rd195, [%rd196];
	// end inline asm
	mov.b64 	%fd275, %rd195;
	setp.lt.f64 	%p166, %fd274, %fd275;
	selp.f64 	%fd276, %fd275, %fd274, %p166;
	add.s64 	%rd198, %rd194, 4096;
	// begin inline asm
	ld.global.nc.u64 %rd197, [%rd198];
	// end inline asm
	mov.b64 	%fd277, %rd197;
	setp.lt.f64 	%p167, %fd276, %fd277;
	selp.f64 	%fd278, %fd277, %fd276, %p167;
	add.s64 	%rd200, %rd194, 6144;
	// begin inline asm
	ld.global.nc.u64 %rd199, [%rd200];
	// end inline asm
	mov.b64 	%fd279, %rd199;
	setp.lt.f64 	%p168, %fd278, %fd279;
	selp.f64 	%fd359, %fd279, %fd278, %p168;
	add.s32 	%r431, %r431, 1024;
	setp.lt.s32 	%p169, %r431, %r1;
	@%p169 bra 	$L__BB3_12;
$L__BB3_13:
	setp.lt.u64 	%p170, %rd32, 256;
	@%p170 bra 	$L__BB3_18;
	// begin inline asm
	mov.u32 %r371, %laneid;
	// end inline asm
	mov.b64 	%rd212, %fd359;
	mov.b64 	{%r373, %r378}, %rd212;
	mov.b32 	%r379, 1;
	mov.b32 	%r420, 31;
	mov.b32 	%r421, -1;
	// begin inline asm
	shfl.sync.down.b32 %r372, %r373, %r379, %r420, %r421;
	// end inline asm
	// begin inline asm
	shfl.sync.down.b32 %r377, %r378, %r379, %r420, %r421;
	// end inline asm
	mov.b64 	%rd213, {%r372, %r377};
	mov.b64 	%fd327, %rd213;
	setp.gt.s32 	%p198, %r371, 30;
	setp.lt.f64 	%p199, %fd359, %fd327;
	selp.f64 	%fd328, %fd327, %fd359, %p199;
	selp.f64 	%fd329, %fd359, %fd328, %p198;
	mov.b64 	%rd214, %fd329;
	mov.b64 	{%r383, %r388}, %rd214;
	mov.b32 	%r389, 2;
	// begin inline asm
	shfl.sync.down.b32 %r382, %r383, %r389, %r420, %r421;
	// end inline asm
	// begin inline asm
	shfl.sync.down.b32 %r387, %r388, %r389, %r420, %r421;
	// end inline asm
	mov.b64 	%rd215, {%r382, %r387};
	mov.b64 	%fd330, %rd215;
	setp.gt.s32 	%p200, %r371, 29;
	setp.lt.f64 	%p201, %fd329, %fd330;
	selp.f64 	%fd331, %fd330, %fd329, %p201;
	selp.f64 	%fd332, %fd329, %fd331, %p200;
	mov.b64 	%rd216, %fd332;
	mov.b64 	{%r393, %r398}, %rd216;
	mov.b32 	%r399, 4;
	// begin inline asm
	shfl.sync.down.b32 %r392, %r393, %r399, %r420, %r421;
	// end inline asm
	// begin inline asm
	shfl.sync.down.b32 %r397, %r398, %r399, %r420, %r421;
	// end inline asm
	mov.b64 	%rd217, {%r392, %r397};
	mov.b64 	%fd333, %rd217;
	setp.gt.s32 	%p202, %r371, 27;
	setp.lt.f64 	%p203, %fd332, %fd333;
	selp.f64 	%fd334, %fd333, %fd332, %p203;
	selp.f64 	%fd335, %fd332, %fd334, %p202;
	mov.b64 	%rd218, %fd335;
	mov.b64 	{%r403, %r408}, %rd218;
	mov.b32 	%r409, 8;
	// begin inline asm
	shfl.sync.down.b32 %r402, %r403, %r409, %r420, %r421;
	// end inline asm
	// begin inline asm
	shfl.sync.down.b32 %r407, %r408, %r409, %r420, %r421;
	// end inline asm
	mov.b64 	%rd219, {%r402, %r407};
	mov.b64 	%fd336, %rd219;
	setp.gt.s32 	%p204, %r371, 23;
	setp.lt.f64 	%p205, %fd335, %fd336;
	selp.f64 	%fd337, %fd336, %fd335, %p205;
	selp.f64 	%fd338, %fd335, %fd337, %p204;
	mov.b64 	%rd220, %fd338;
	mov.b64 	{%r413, %r418}, %rd220;
	mov.b32 	%r419, 16;
	// begin inline asm
	shfl.sync.down.b32 %r412, %r413, %r419, %r420, %r421;
	// end inline asm
	// begin inline asm
	shfl.sync.down.b32 %r417, %r418, %r419, %r420, %r421;
	// end inline asm
	mov.b64 	%rd221, {%r412, %r417};
	mov.b64 	%fd339, %rd221;
	setp.gt.s32 	%p206, %r371, 15;
	setp.lt.f64 	%p207, %fd338, %fd339;
	selp.f64 	%fd10, %fd339, %fd338, %p207;
	selp.f64 	%fd380, %fd338, %fd10, %p206;
	setp.ne.s32 	%p208, %r371, 0;
	@%p208 bra 	$L__BB3_16;
	shr.u32 	%r422, %r2, 2;
	and.b32  	%r423, %r422, 248;
	mov.u32 	%r424, _ZZN3cub18CUB_300001_SM_10006detail6reduce28DeviceReduceSingleTileKernelINS2_10policy_hubIdyN4cuda3__47maximumIvEEE10Policy1000EPdSB_yS8_ddNS5_3std3__410__identityEEEvT0_T1_T2_T3_T4_T6_E12temp_storage;
	add.s32 	%r425, %r424, %r423;
	st.shared.f64 	[%r425+8], %fd10;
$L__BB3_16:
	bar.sync 	0;
	setp.ne.s32 	%p209, %r2, 0;
	@%p209 bra 	$L__BB3_72;
	ld.shared.f64 	%fd340, [_ZZN3cub18CUB_300001_SM_10006detail6reduce28DeviceReduceSingleTileKernelINS2_10policy_hubIdyN4cuda3__47maximumIvEEE10Policy1000EPdSB_yS8_ddNS5_3std3__410__identityEEEvT0_T1_T2_T3_T4_T6_E12temp_storage+16];
	setp.lt.f64 	%p210, %fd380, %fd340;
	selp.f64 	%fd341, %fd340, %fd380, %p210;
	ld.shared.f64 	%fd342, [_ZZN3cub18CUB_300001_SM_10006detail6reduce28DeviceReduceSingleTileKernelINS2_10policy_hubIdyN4cuda3__47maximumIvEEE10Policy1000EPdSB_yS8_ddNS5_3std3__410__identityEEEvT0_T1_T2_T3_T4_T6_E12temp_storage+24];
	setp.lt.f64 	%p211, %fd341, %fd342;
	selp.f64 	%fd343, %fd342, %fd341, %p211;
	ld.shared.f64 	%fd344, [_ZZN3cub18CUB_300001_SM_10006detail6reduce28DeviceReduceSingleTileKernelINS2_10policy_hubIdyN4cuda3__47maximumIvEEE10Policy1000EPdSB_yS8_ddNS5_3std3__410__identityEEEvT0_T1_T2_T3_T4_T6_E12temp_storage+32];
	setp.lt.f64 	%p212, %fd343, %fd344;
	selp.f64 	%fd345, %fd344, %fd343, %p212;
	ld.shared.f64 	%fd346, [_ZZN3cub18CUB_300001_SM_10006detail6reduce28DeviceReduceSingleTileKernelINS2_10policy_hubIdyN4cuda3__47maximumIvEEE10Policy1000EPdSB_yS8_ddNS5_3std3__410__identityEEEvT0_T1_T2_T3_T4_T6_E12temp_storage+40];
	setp.lt.f64 	%p213, %fd345, %fd346;
	selp.f64 	%fd347, %fd346, %fd345, %p213;
	ld.shared.f64 	%fd348, [_ZZN3cub18CUB_300001_SM_10006detail6reduce28DeviceReduceSingleTileKernelINS2_10policy_hubIdyN4cuda3__47maximumIvEEE10Policy1000EPdSB_yS8_ddNS5_3std3__410__identityEEEvT0_T1_T2_T3_T4_T6_E12temp_storage+48];
	setp.lt.f64 	%p214, %fd347, %fd348;
	selp.f64 	%fd349, %fd348, %fd347, %p214;
	ld.shared.f64 	%fd350, [_ZZN3cub18CUB_300001_SM_10006detail6reduce28DeviceReduceSingleTileKernelINS2_10policy_hubIdyN4cuda3__47maximumIvEEE10Policy1000EPdSB_yS8_ddNS5_3std3__410__identityEEEvT0_T1_T2_T3_T4_T6_E12temp_storage+56];
	setp.lt.f64 	%p215, %fd349, %fd350;
	selp.f64 	%fd351, %fd350, %fd349, %p215;
	ld.shared.f64 	%fd352, [_ZZN3cub18CUB_300001_SM_10006detail6reduce28DeviceReduceSingleTileKernelINS2_10policy_hubIdyN4cuda3__47maximumIvEEE10Policy1000EPdSB_yS8_ddNS5_3std3__410__identityEEEvT0_T1_T2_T3_T4_T6_E12temp_storage+64];
	setp.lt.f64 	%p216, %fd351, %fd352;
	selp.f64 	%fd380, %fd352, %fd351, %p216;
	bra.uni 	$L__BB3_72;
$L__BB3_18:
	// begin inline asm
	mov.u32 %r308, %laneid;
	// end inline asm
	and.b32  	%r359, %r2, 992;
	add.s32 	%r360, %r359, 32;
	setp.gt.u32 	%p171, %r360, %r1;
	not.b32 	%r361, %r359;
	add.s32 	%r362, %r1, %r361;
	selp.b32 	%r357, %r362, 31, %p171;
	mov.b64 	%rd202, %fd359;
	mov.b64 	{%r310, %r315}, %rd202;
	mov.b32 	%r316, 1;
	mov.b32 	%r358, -1;
	// begin inline asm
	shfl.sync.down.b32 %r309, %r310, %r316, %r357, %r358;
	// end inline asm
	// begin inline asm
	shfl.sync.down.b32 %r314, %r315, %r316, %r357, %r358;
	// end inline asm
	mov.b64 	%rd203, {%r309, %r314};
	mov.b64 	%fd280, %rd203;
	setp.lt.s32 	%p172, %r308, %r357;
	setp.lt.f64 	%p173, %fd359, %fd280;
	selp.f64 	%fd281, %fd280, %fd359, %p173;
	selp.f64 	%fd282, %fd281, %fd359, %p172;
	mov.b64 	%rd204, %fd282;
	mov.b64 	{%r320, %r325}, %rd204;
	mov.b32 	%r326, 2;
	// begin inline asm
	shfl.sync.down.b32 %r319, %r320, %r326, %r357, %r358;
	// end inline asm
	// begin inline asm
	shfl.sync.down.b32 %r324, %r325, %r326, %r357, %r358;
	// end inline asm
	mov.b64 	%rd205, {%r319, %r324};
	mov.b64 	%fd283, %rd205;
	add.s32 	%r363, %r308, 2;
	setp.gt.s32 	%p174, %r363, %r357;
	setp.lt.f64 	%p175, %fd282, %fd283;
	selp.f64 	%fd284, %fd283, %fd282, %p175;
	selp.f64 	%fd285, %fd282, %fd284, %p174;
	mov.b64 	%rd206, %fd285;
	mov.b64 	{%r330, %r335}, %rd206;
	mov.b32 	%r336, 4;
	// begin inline asm
	shfl.sync.down.b32 %r329, %r330, %r336, %r357, %r358;
	// end inline asm
	// begin inline asm
	shfl.sync.down.b32 %r334, %r335, %r336, %r357, %r358;
	// end inline asm
	mov.b64 	%rd207, {%r329, %r334};
	mov.b64 	%fd286, %rd207;
	add.s32 	%r364, %r308, 4;
	setp.gt.s32 	%p176, %r364, %r357;
	setp.lt.f64 	%p177, %fd285, %fd286;
	selp.f64 	%fd287, %fd286, %fd285, %p177;
	selp.f64 	%fd288, %fd285, %fd287, %p176;
	mov.b64 	%rd208, %fd288;
	mov.b64 	{%r340, %r345}, %rd208;
	mov.b32 	%r346, 8;
	// begin inline asm
	shfl.sync.down.b32 %r339, %r340, %r346, %r357, %r358;
	// end inline asm
	// begin inline asm
	shfl.sync.down.b32 %r344, %r345, %r346, %r357, %r358;
	// end inline asm
	mov.b64 	%rd209, {%r339, %r344};
	mov.b64 	%fd289, %rd209;
	add.s32 	%r365, %r308, 8;
	setp.gt.s32 	%p178, %r365, %r357;
	setp.lt.f64 	%p179, %fd288, %fd289;
	selp.f64 	%fd290, %fd289, %fd288, %p179;
	selp.f64 	%fd291, %fd288, %fd290, %p178;
	mov.b64 	%rd210, %fd291;
	mov.b64 	{%r350, %r355}, %rd210;
	mov.b32 	%r356, 16;
	// begin inline asm
	shfl.sync.down.b32 %r349, %r350, %r356, %r357, %r358;
	// end inline asm
	// begin inline asm
	shfl.sync.down.b32 %r354, %r355, %r356, %r357, %r358;
	// end inline asm
	mov.b64 	%rd211, {%r349, %r354};
	mov.b64 	%fd292, %rd211;
	add.s32 	%r366, %r308, 16;
	setp.gt.s32 	%p180, %r366, %r357;
	setp.lt.f64 	%p181, %fd291, %fd292;
	selp.f64 	%fd293, %fd292, %fd291, %p181;
	selp.f64 	%fd380, %fd291, %fd293, %p180;
	setp.ne.s32 	%p182, %r308, 0;
	@%p182 bra 	$L__BB3_20;
	shr.u32 	%r367, %r2, 2;
	and.b32  	%r368, %r367, 248;
	mov.u32 	%r369, _ZZN3cub18CUB_300001_SM_10006detail6reduce28DeviceReduceSingleTileKernelINS2_10policy_hubIdyN4cuda3__47maximumIvEEE10Policy1000EPdSB_yS8_ddNS5_3std3__410__identityEEEvT0_T1_T2_T3_T4_T6_E12temp_storage;
	add.s32 	%r370, %r369, %r368;
	st.shared.f64 	[%r370+8], %fd380;
$L__BB3_20:
	bar.sync 	0;
	setp.ne.s32 	%p183, %r2, 0;
	@%p183 bra 	$L__BB3_72;
	setp.gt.u64 	%p184, %rd32, 32;
	ld.shared.f64 	%fd294, [_ZZN3cub18CUB_300001_SM_10006detail6reduce28DeviceReduceSingleTileKernelINS2_10policy_hubIdyN4cuda3__47maximumIvEEE10Policy1000EPdSB_yS8_ddNS5_3std3__410__identityEEEvT0_T1_T2_T3_T4_T6_E12temp_storage+16];
	setp.lt.f64 	%p185, %fd380, %fd294;
	selp.f64 	%fd296, %fd294, %fd380, %p185;
	selp.f64 	%fd297, %fd296, %fd380, %p184;
	setp.gt.u64 	%p186, %rd32, 64;
	ld.shared.f64 	%fd299, [_ZZN3cub18CUB_300001_SM_10006detail6reduce28DeviceReduceSingleTileKernelINS2_10policy_hubIdyN4cuda3__47maximumIvEEE10Policy1000EPdSB_yS8_ddNS5_3std3__410__identityEEEvT0_T1_T2_T3_T4_T6_E12temp_storage+24];
	setp.lt.f64 	%p187, %fd297, %fd299;
	selp.f64 	%fd301, %fd299, %fd297, %p187;
	selp.f64 	%fd302, %fd301, %fd297, %p186;
	setp.gt.u64 	%p188, %rd32, 96;
	ld.shared.f64 	%fd304, [_ZZN3cub18CUB_300001_SM_10006detail6reduce28DeviceReduceSingleTileKernelINS2_10policy_hubIdyN4cuda3__47maximumIvEEE10Policy1000EPdSB_yS8_ddNS5_3std3__410__identityEEEvT0_T1_T2_T3_T4_T6_E12temp_storage+32];
	setp.lt.f64 	%p189, %fd302, %fd304;
	selp.f64 	%fd306, %fd304, %fd302, %p189;
	selp.f64 	%fd307, %fd306, %fd302, %p188;
	setp.gt.u64 	%p190, %rd32, 128;
	ld.shared.f64 	%fd309, [_ZZN3cub18CUB_300001_SM_10006detail6reduce28DeviceReduceSingleTileKernelINS2_10policy_hubIdyN4cuda3__47maximumIvEEE10Policy1000EPdSB_yS8_ddNS5_3std3__410__identityEEEvT0_T1_T2_T3_T4_T6_E12temp_storage+40];
	setp.lt.f64 	%p191, %fd307, %fd309;
	selp.f64 	%fd311, %fd309, %fd307, %p191;
	selp.f64 	%fd312, %fd311, %fd307, %p190;
	setp.gt.u64 	%p192, %rd32, 160;
	ld.shared.f64 	%fd314, [_ZZN3cub18CUB_300001_SM_10006detail6reduce28DeviceReduceSingleTileKernelINS2_10policy_hubIdyN4cuda3__47maximumIvEEE10Policy1000EPdSB_yS8_ddNS5_3std3__410__identityEEEvT0_T1_T2_T3_T4_T6_E12temp_storage+48];
	setp.lt.f64 	%p193, %fd312, %fd314;
	selp.f64 	%fd316, %fd314, %fd312, %p193;
	selp.f64 	%fd317, %fd316, %fd312, %p192;
	setp.gt.u64 	%p194, %rd32, 192;
	ld.shared.f64 	%fd319, [_ZZN3cub18CUB_300001_SM_10006detail6reduce28DeviceReduceSingleTileKernelINS2_10policy_hubIdyN4cuda3__47maximumIvEEE10Policy1000EPdSB_yS8_ddNS5_3std3__410__identityEEEvT0_T1_T2_T3_T4_T6_E12temp_storage+56];
	setp.lt.f64 	%p195, %fd317, %fd319;
	selp.f64 	%fd321, %fd319, %fd317, %p195;
	selp.f64 	%fd322, %fd321, %fd317, %p194;
	setp.gt.u64 	%p196, %rd32, 224;
	ld.shared.f64 	%fd324, [_ZZN3cub18CUB_300001_SM_10006detail6reduce28DeviceReduceSingleTileKernelINS2_10policy_hubIdyN4cuda3__47maximumIvEEE10Policy1000EPdSB_yS8_ddNS5_3std3__410__identityEEEvT0_T1_T2_T3_T4_T6_E12temp_storage+64];
	setp.lt.f64 	%p197, %fd322, %fd324;
	selp.f64 	%fd326, %fd324, %fd322, %p197;
	selp.f64 	%fd380, %fd326, %fd322, %p196;
	bra.uni 	$L__BB3_72;
$L__BB3_22:
	mov.u32 	%r14, %tid.x;
	shl.b32 	%r237, %r14, 2;
	mul.wide.u32 	%rd145, %r237, 8;
	add.s64 	%rd134, %rd31, %rd145;
	// begin inline asm
	ld.global.nc.v2.u64 {%rd132, %rd133}, [%rd134];
	// end inline asm
	add.s64 	%rd137, %rd134, 16;
	// begin inline asm
	ld.global.nc.v2.u64 {%rd135, %rd136}, [%rd137];
	// end inline asm
	mov.b64 	%fd206, %rd132;
	mov.b64 	%fd207, %rd133;
	mov.b64 	%fd208, %rd135;
	mov.b64 	%fd209, %rd136;
	add.s64 	%rd140, %rd134, 8192;
	// begin inline asm
	ld.global.nc.v2.u64 {%rd138, %rd139}, [%rd140];
	// end inline asm
	add.s64 	%rd143, %rd134, 8208;
	// begin inline asm
	ld.global.nc.v2.u64 {%rd141, %rd142}, [%rd143];
	// end inline asm
	mov.b64 	%fd210, %rd138;
	mov.b64 	%fd211, %rd139;
	mov.b64 	%fd212, %rd141;
	mov.b64 	%fd213, %rd142;
	setp.lt.f64 	%p111, %fd206, %fd207;
	selp.f64 	%fd214, %fd207, %fd206, %p111;
	setp.lt.f64 	%p112, %fd214, %fd208;
	selp.f64 	%fd215, %fd208, %fd214, %p112;
	setp.lt.f64 	%p113, %fd215, %fd209;
	selp.f64 	%fd216, %fd209, %fd215, %p113;
	setp.lt.f64 	%p114, %fd216, %fd210;
	selp.f64 	%fd217, %fd210, %fd216, %p114;
	setp.lt.f64 	%p115, %fd217, %fd211;
	selp.f64 	%fd218, %fd211, %fd217, %p115;
	setp.lt.f64 	%p116, %fd218, %fd212;
	selp.f64 	%fd219, %fd212, %fd218, %p116;
	setp.lt.f64 	%p117, %fd219, %fd213;
	selp.f64 	%fd366, %fd213, %fd219, %p117;
	add.s64 	%rd6, %rd32, -2048;
	setp.lt.u64 	%p118, %rd6, 2048;
	mov.b64 	%rd224, 2048;
	@%p118 bra 	$L__BB3_26;
	mov.b64 	%rd224, 2048;
$L__BB3_24:
	shl.b64 	%rd159, %rd224, 3;
	add.s64 	%rd149, %rd134, %rd159;
	// begin inline asm
	ld.global.nc.v2.u64 {%rd147, %rd148}, [%rd149];
	// end inline asm
	add.s64 	%rd152, %rd149, 16;
	// begin inline asm
	ld.global.nc.v2.u64 {%rd150, %rd151}, [%rd152];
	// end inline asm
	mov.b64 	%fd220, %rd147;
	mov.b64 	%fd221, %rd148;
	mov.b64 	%fd222, %rd150;
	mov.b64 	%fd223, %rd151;
	add.s64 	%rd155, %rd149, 8192;
	// begin inline asm
	ld.global.nc.v2.u64 {%rd153, %rd154}, [%rd155];
	// end inline asm
	add.s64 	%rd158, %rd149, 8208;
	// begin inline asm
	ld.global.nc.v2.u64 {%rd156, %rd157}, [%rd158];
	// end inline asm
	mov.b64 	%fd224, %rd153;
	mov.b64 	%fd225, %rd154;
	mov.b64 	%fd226, %rd156;
	mov.b64 	%fd227, %rd157;
	setp.lt.f64 	%p119, %fd366, %fd220;
	selp.f64 	%fd228, %fd220, %fd366, %p119;
	setp.lt.f64 	%p120, %fd228, %fd221;
	selp.f64 	%fd229, %fd221, %fd228, %p120;
	setp.lt.f64 	%p121, %fd229, %fd222;
	selp.f64 	%fd230, %fd222, %fd229, %p121;
	setp.lt.f64 	%p122, %fd230, %fd223;
	selp.f64 	%fd231, %fd223, %fd230, %p122;
	setp.lt.f64 	%p123, %fd231, %fd224;
	selp.f64 	%fd232, %fd224, %fd231, %p123;
	setp.lt.f64 	%p124, %fd232, %fd225;
	selp.f64 	%fd233, %fd225, %fd232, %p124;
	setp.lt.f64 	%p125, %fd233, %fd226;
	selp.f64 	%fd234, %fd226, %fd233, %p125;
	setp.lt.f64 	%p126, %fd234, %fd227;
	selp.f64 	%fd366, %fd227, %fd234, %p126;
	sub.s64 	%rd160, %rd32, %rd224;
	setp.lt.u64 	%p127, %rd160, 2048;
	@%p127 bra 	$L__BB3_34;
	add.s64 	%rd224, %rd224, 2048;
	setp.le.u64 	%p128, %rd224, %rd6;
	@%p128 bra 	$L__BB3_24;
$L__BB3_26:
	setp.le.u64 	%p129, %rd32, %rd224;
	@%p129 bra 	$L__BB3_34;
	cvt.u32.u64 	%r238, %rd224;
	cvt.u32.u64 	%r239, %rd32;
	sub.s32 	%r15, %r239, %r238;
	setp.ge.s32 	%p130, %r14, %r15;
	@%p130 bra 	$L__BB3_34;
	not.b32 	%r241, %r14;
	add.s32 	%r242, %r241, %r239;
	sub.s32 	%r16, %r242, %r238;
	and.b32  	%r244, %r16, 768;
	setp.eq.s32 	%p131, %r244, 768;
	mov.u32 	%r435, %r14;
	@%p131 bra 	$L__BB3_31;
	cvt.u64.u32 	%rd161, %r14;
	add.s64 	%rd162, %rd224, %rd161;
	shl.b64 	%rd163, %rd162, 3;
	add.s64 	%rd225, %rd31, %rd163;
	shr.u32 	%r245, %r16, 8;
	add.s32 	%r246, %r245, 1;
	and.b32  	%r247, %r246, 3;
	neg.s32 	%r433, %r247;
	mov.u32 	%r435, %r14;
$L__BB3_30:
	.pragma "nounroll";
	// begin inline asm
	ld.global.nc.u64 %rd164, [%rd225];
	// end inline asm
	mov.b64 	%fd236, %rd164;
	setp.lt.f64 	%p132, %fd366, %fd236;
	selp.f64 	%fd366, %fd236, %fd366, %p132;
	add.s32 	%r435, %r435, 256;
	add.s64 	%rd225, %rd225, 2048;
	add.s32 	%r433, %r433, 1;
	setp.ne.s32 	%p133, %r433, 0;
	@%p133 bra 	$L__BB3_30;
$L__BB3_31:
	setp.lt.u32 	%p134, %r16, 768;
	@%p134 bra 	$L__BB3_34;
	cvt.u64.u32 	%rd166, %r435;
	add.s64 	%rd167, %rd224, %rd166;
	shl.b64 	%rd168, %rd167, 3;
	add.s64 	%rd226, %rd31, %rd168;
$L__BB3_33:
	// begin inline asm
	ld.global.nc.u64 %rd169, [%rd226];
	// end inline asm
	mov.b64 	%fd237, %rd169;
	setp.lt.f64 	%p135, %fd366, %fd237;
	selp.f64 	%fd238, %fd237, %fd366, %p135;
	add.s64 	%rd172, %rd226, 2048;
	// begin inline asm
	ld.global.nc.u64 %rd171, [%rd172];
	// end inline asm
	mov.b64 	%fd239, %rd171;
	setp.lt.f64 	%p136, %fd238, %fd239;
	selp.f64 	%fd240, %fd239, %fd238, %p136;
	add.s64 	%rd174, %rd226, 4096;
	// begin inline asm
	ld.global.nc.u64 %rd173, [%rd174];
	// end inline asm
	mov.b64 	%fd241, %rd173;
	setp.lt.f64 	%p137, %fd240, %fd241;
	selp.f64 	%fd242, %fd241, %fd240, %p137;
	add.s64 	%rd176, %rd226, 6144;
	// begin inline asm
	ld.global.nc.u64 %rd175, [%rd176];
	// end inline asm
	mov.b64 	%fd243, %rd175;
	setp.lt.f64 	%p138, %fd242, %fd243;
	selp.f64 	%fd366, %fd243, %fd242, %p138;
	add.s32 	%r435, %r435, 1024;
	add.s64 	%rd226, %rd226, 8192;
	setp.lt.s32 	%p139, %r435, %r15;
	@%p139 bra 	$L__BB3_33;
$L__BB3_34:
	// begin inline asm
	mov.u32 %r248, %laneid;
	// end inline asm
	mov.b64 	%rd177, %fd366;
	mov.b64 	{%r250, %r255}, %rd177;
	mov.b32 	%r256, 1;
	mov.b32 	%r297, 31;
	mov.b32 	%r298, -1;
	// begin inline asm
	shfl.sync.down.b32 %r249, %r250, %r256, %r297, %r298;
	// end inline asm
	// begin inline asm
	shfl.sync.down.b32 %r254, %r255, %r256, %r297, %r298;
	// end inline asm
	mov.b64 	%rd178, {%r249, %r254};
	mov.b64 	%fd244, %rd178;
	setp.gt.s32 	%p140, %r248, 30;
	setp.lt.f64 	%p141, %fd366, %fd244;
	selp.f64 	%fd245, %fd244, %fd366, %p141;
	selp.f64 	%fd246, %fd366, %fd245, %p140;
	mov.b64 	%rd179, %fd246;
	mov.b64 	{%r260, %r265}, %rd179;
	mov.b32 	%r266, 2;
	// begin inline asm
	shfl.sync.down.b32 %r259, %r260, %r266, %r297, %r298;
	// end inline asm
	// begin inline asm
	shfl.sync.down.b32 %r264, %r265, %r266, %r297, %r298;
	// end inline asm
	mov.b64 	%rd180, {%r259, %r264};
	mov.b64 	%fd247, %rd180;
	setp.gt.s32 	%p142, %r248, 29;
	setp.lt.f64 	%p143, %fd246, %fd247;
	selp.f64 	%fd248, %fd247, %fd246, %p143;
	selp.f64 	%fd249, %fd246, %fd248, %p142;
	mov.b64 	%rd181, %fd249;
	mov.b64 	{%r270, %r275}, %rd181;
	mov.b32 	%r276, 4;
	// begin inline asm
	shfl.sync.down.b32 %r269, %r270, %r276, %r297, %r298;
	// end inline asm
	// begin inline asm
	shfl.sync.down.b32 %r274, %r275, %r276, %r297, %r298;
	// end inline asm
	mov.b64 	%rd182, {%r269, %r274};
	mov.b64 	%fd250, %rd182;
	setp.gt.s32 	%p144, %r248, 27;
	setp.lt.f64 	%p145, %fd249, %fd250;
	selp.f64 	%fd251, %fd250, %fd249, %p145;
	selp.f64 	%fd252, %fd249, %fd251, %p144;
	mov.b64 	%rd183, %fd252;
	mov.b64 	{%r280, %r285}, %rd183;
	mov.b32 	%r286, 8;
	// begin inline asm
	shfl.sync.down.b32 %r279, %r280, %r286, %r297, %r298;
	// end inline asm
	// begin inline asm
	shfl.sync.down.b32 %r284, %r285, %r286, %r297, %r298;
	// end inline asm
	mov.b64 	%rd184, {%r279, %r284};
	mov.b64 	%fd253, %rd184;
	setp.gt.s32 	%p146, %r248, 23;
	setp.lt.f64 	%p147, %fd252, %fd253;
	selp.f64 	%fd254, %fd253, %fd252, %p147;
	selp.f64 	%fd255, %fd252, %fd254, %p146;
	mov.b64 	%rd185, %fd255;
	mov.b64 	{%r290, %r295}, %rd185;
	mov.b32 	%r296, 16;
	// begin inline asm
	shfl.sync.down.b32 %r289, %r290, %r296, %r297, %r298;
	// end inline asm
	// begin inline asm
	shfl.sync.down.b32 %r294, %r295, %r296, %r297, %r298;
	// end inline asm
	mov.b64 	%rd186, {%r289, %r294};
	mov.b64 	%fd256, %rd186;
	setp.gt.s32 	%p148, %r248, 15;
	setp.lt.f64 	%p149, %fd255, %fd256;
	selp.f64 	%fd26, %fd256, %fd255, %p149;
	selp.f64 	%fd380, %fd255, %fd26, %p148;
	setp.ne.s32 	%p150, %r248, 0;
	@%p150 bra 	$L__BB3_36;
	shr.u32 	%r299, %r14, 2;
	and.b32  	%r300, %r299, 248;
	mov.u32 	%r301, _ZZN3cub18CUB_300001_SM_10006detail6reduce28DeviceReduceSingleTileKernelINS2_10policy_hubIdyN4cuda3__47maximumIvEEE10Policy1000EPdSB_yS8_ddNS5_3std3__410__identityEEEvT0_T1_T2_T3_T4_T6_E12temp_storage;
	add.s32 	%r302, %r301, %r300;
	st.shared.f64 	[%r302+8], %fd26;
$L__BB3_36:
	bar.sync 	0;
	setp.ne.s32 	%p151, %r14, 0;
	@%p151 bra 	$L__BB3_72;
	ld.shared.f64 	%fd257, [_ZZN3cub18CUB_300001_SM_10006detail6reduce28DeviceReduceSingleTileKernelINS2_10policy_hubIdyN4cuda3__47maximumIvEEE10Policy1000EPdSB_yS8_ddNS5_3std3__410__identityEEEvT0_T1_T2_T3_T4_T6_E12temp_storage+16];
	setp.lt.f64 	%p152, %fd380, %fd257;
	selp.f64 	%fd258, %fd257, %fd380, %p152;
	ld.shared.f64 	%fd259, [_ZZN3cub18CUB_300001_SM_10006detail6reduce28DeviceReduceSingleTileKernelINS2_10policy_hubIdyN4cuda3__47maximumIvEEE10Policy1000EPdSB_yS8_ddNS5_3std3__410__identityEEEvT0_T1_T2_T3_T4_T6_E12temp_storage+24];
	setp.lt.f64 	%p153, %fd258, %fd259;
	selp.f64 	%fd260, %fd259, %fd258, %p153;
	ld.shared.f64 	%fd261, [_ZZN3cub18CUB_300001_SM_10006detail6reduce28DeviceReduceSingleTileKernelINS2_10policy_hubIdyN4cuda3__47maximumIvEEE10Policy1000EPdSB_yS8_ddNS5_3std3__410__identityEEEvT0_T1_T2_T3_T4_T6_E12temp_storage+32];
	setp.lt.f64 	%p154, %fd260, %fd261;
	selp.f64 	%fd262, %fd261, %fd260, %p154;
	ld.shared.f64 	%fd263, [_ZZN3cub18CUB_300001_SM_10006detail6reduce28DeviceReduceSingleTileKernelINS2_10policy_hubIdyN4cuda3__47maximumIvEEE10Policy1000EPdSB_yS8_ddNS5_3std3__410__identityEEEvT0_T1_T2_T3_T4_T6_E12temp_storage+40];
	setp.lt.f64 	%p155, %fd262, %fd263;
	selp.f64 	%fd264, %fd263, %fd262, %p155;
	ld.shared.f64 	%fd265, [_ZZN3cub18CUB_300001_SM_10006detail6reduce28DeviceReduceSingleTileKernelINS2_10policy_hubIdyN4cuda3__47maximumIvEEE10Policy1000EPdSB_yS8_ddNS5_3std3__410__identityEEEvT0_T1_T2_T3_T4_T6_E12temp_storage+48];
	setp.lt.f64 	%p156, %fd264, %fd265;
	selp.f64 	%fd266, %fd265, %fd264, %p156;
	ld.shared.f64 	%fd267, [_ZZN3cub18CUB_300001_SM_10006detail6reduce28DeviceReduceSingleTileKernelINS2_10policy_hubIdyN4cuda3__47maximumIvEEE10Policy1000EPdSB_yS8_ddNS5_3std3__410__identityEEEvT0_T1_T2_T3_T4_T6_E12temp_storage+56];
	setp.lt.f64 	%p157, %fd266, %fd267;
	selp.f64 	%fd268, %fd267, %fd266, %p157;
	ld.shared.f64 	%fd269, [_ZZN3cub18CUB_300001_SM_10006detail6reduce28DeviceReduceSingleTileKernelINS2_10policy_hubIdyN4cuda3__47maximumIvEEE10Policy1000EPdSB_yS8_ddNS5_3std3__410__identityEEEvT0_T1_T2_T3_T4_T6_E12temp_storage+64];
	setp.lt.f64 	%p158, %fd268, %fd269;
	selp.f64 	%fd380, %fd269, %fd268, %p158;
	bra.uni 	$L__BB3_72;
$L__BB3_38:
	setp.gt.u64 	%p3, %rd32, 2047;
	@%p3 bra 	$L__BB3_56;
	cvt.u32.u64 	%r25, %rd32;
	mov.u32 	%r26, %tid.x;
	setp.ge.u32 	%p52, %r26, %r25;
	mov.f64 	%fd372, 0d0000000000000000;
	mov.u32 	%r440, %r26;
	@%p52 bra 	$L__BB3_41;
	mul.wide.u32 	%rd99, %r26, 8;
	add.s64 	%rd98, %rd31, %rd99;
	// begin inline asm
	ld.global.nc.u64 %rd97, [%rd98];
	// end inline asm
	mov.b64 	%fd372, %rd97;
	add.s32 	%r440, %r26, 256;
$L__BB3_41:
	setp.ge.u32 	%p53, %r440, %r25;
	@%p53 bra 	$L__BB3_47;
	not.b32 	%r114, %r440;
	add.s32 	%r29, %r114, %r25;
	and.b32  	%r115, %r29, 768;
	setp.eq.s32 	%p54, %r115, 768;
	@%p54 bra 	$L__BB3_45;
	mul.wide.u32 	%rd100, %r440, 8;
	add.s64 	%rd227, %rd31, %rd100;
	shr.u32 	%r116, %r29, 8;
	add.s32 	%r117, %r116, 1;
	and.b32  	%r118, %r117, 3;
	neg.s32 	%r438, %r118;
$L__BB3_44:
	.pragma "nounroll";
	// begin inline asm
	ld.global.nc.u64 %rd101, [%rd227];
	// end inline asm
	mov.b64 	%fd125, %rd101;
	setp.lt.f64 	%p55, %fd372, %fd125;
	selp.f64 	%fd372, %fd125, %fd372, %p55;
	add.s32 	%r440, %r440, 256;
	add.s64 	%rd227, %rd227, 2048;
	add.s32 	%r438, %r438, 1;
	setp.ne.s32 	%p56, %r438, 0;
	@%p56 bra 	$L__BB3_44;
$L__BB3_45:
	setp.lt.u32 	%p57, %r29, 768;
	@%p57 bra 	$L__BB3_47;
$L__BB3_46:
	mul.wide.s32 	%rd111, %r440, 8;
	add.s64 	%rd104, %rd31, %rd111;
	// begin inline asm
	ld.global.nc.u64 %rd103, [%rd104];
	// end inline asm
	mov.b64 	%fd126, %rd103;
	setp.lt.f64 	%p58, %fd372, %fd126;
	selp.f64 	%fd127, %fd126, %fd372, %p58;
	add.s64 	%rd106, %rd104, 2048;
	// begin inline asm
	ld.global.nc.u64 %rd105, [%rd106];
	// end inline asm
	mov.b64 	%fd128, %rd105;
	setp.lt.f64 	%p59, %fd127, %fd128;
	selp.f64 	%fd129, %fd128, %fd127, %p59;
	add.s64 	%rd108, %rd104, 4096;
	// begin inline asm
	ld.global.nc.u64 %rd107, [%rd108];
	// end inline asm
	mov.b64 	%fd130, %rd107;
	setp.lt.f64 	%p60, %fd129, %fd130;
	selp.f64 	%fd131, %fd130, %fd129, %p60;
	add.s64 	%rd110, %rd104, 6144;
	// begin inline asm
	ld.global.nc.u64 %rd109, [%rd110];
	// end inline asm
	mov.b64 	%fd132, %rd109;
	setp.lt.f64 	%p61, %fd131, %fd132;
	selp.f64 	%fd372, %fd132, %fd131, %p61;
	add.s32 	%r440, %r440, 1024;
	setp.lt.s32 	%p62, %r440, %r25;
	@%p62 bra 	$L__BB3_46;
$L__BB3_47:
	setp.lt.u64 	%p63, %rd32, 256;
	@%p63 bra 	$L__BB3_52;
	// begin inline asm
	mov.u32 %r182, %laneid;
	// end inline asm
	mov.b64 	%rd122, %fd372;
	mov.b64 	{%r184, %r189}, %rd122;
	mov.b32 	%r190, 1;
	mov.b32 	%r231, 31;
	mov.b32 	%r232, -1;
	// begin inline asm
	shfl.sync.down.b32 %r183, %r184, %r190, %r231, %r232;
	// end inline asm
	// begin inline asm
	shfl.sync.down.b32 %r188, %r189, %r190, %r231, %r232;
	// end inline asm
	mov.b64 	%rd123, {%r183, %r188};
	mov.b64 	%fd180, %rd123;
	setp.gt.s32 	%p91, %r182, 30;
	setp.lt.f64 	%p92, %fd372, %fd180;
	selp.f64 	%fd181, %fd180, %fd372, %p92;
	selp.f64 	%fd182, %fd372, %fd181, %p91;
	mov.b64 	%rd124, %fd182;
	mov.b64 	{%r194, %r199}, %rd124;
	mov.b32 	%r200, 2;
	// begin inline asm
	shfl.sync.down.b32 %r193, %r194, %r200, %r231, %r232;
	// end inline asm
	// begin inline asm
	shfl.sync.down.b32 %r198, %r199, %r200, %r231, %r232;
	// end inline asm
	mov.b64 	%rd125, {%r193, %r198};
	mov.b64 	%fd183, %rd125;
	setp.gt.s32 	%p93, %r182, 29;
	setp.lt.f64 	%p94, %fd182, %fd183;
	selp.f64 	%fd184, %fd183, %fd182, %p94;
	selp.f64 	%fd185, %fd182, %fd184, %p93;
	mov.b64 	%rd126, %fd185;
	mov.b64 	{%r204, %r209}, %rd126;
	mov.b32 	%r210, 4;
	// begin inline asm
	shfl.sync.down.b32 %r203, %r204, %r210, %r231, %r232;
	// end inline asm
	// begin inline asm
	shfl.sync.down.b32 %r208, %r209, %r210, %r231, %r232;
	// end inline asm
	mov.b64 	%rd127, {%r203, %r208};
	mov.b64 	%fd186, %rd127;
	setp.gt.s32 	%p95, %r182, 27;
	setp.lt.f64 	%p96, %fd185, %fd186;
	selp.f64 	%fd187, %fd186, %fd185, %p96;
	selp.f64 	%fd188, %fd185, %fd187, %p95;
	mov.b64 	%rd128, %fd188;
	mov.b64 	{%r214, %r219}, %rd128;
	mov.b32 	%r220, 8;
	// begin inline asm
	shfl.sync.down.b32 %r213, %r214, %r220, %r231, %r232;
	// end inline asm
	// begin inline asm
	shfl.sync.down.b32 %r218, %r219, %r220, %r231, %r232;
	// end inline asm
	mov.b64 	%rd129, {%r213, %r218};
	mov.b64 	%fd189, %rd129;
	setp.gt.s32 	%p97, %r182, 23;
	setp.lt.f64 	%p98, %fd188, %fd189;
	selp.f64 	%fd190, %fd189, %fd188, %p98;
	selp.f64 	%fd191, %fd188, %fd190, %p97;
	mov.b64 	%rd130, %fd191;
	mov.b64 	{%r224, %r229}, %rd130;
	mov.b32 	%r230, 16;
	// begin inline asm
	shfl.sync.down.b32 %r223, %r224, %r230, %r231, %r232;
	// end inline asm
	// begin inline asm
	shfl.sync.down.b32 %r228, %r229, %r230, %r231, %r232;
	// end inline asm
	mov.b64 	%rd131, {%r223, %r228};
	mov.b64 	%fd192, %rd131;
	setp.gt.s32 	%p99, %r182, 15;
	setp.lt.f64 	%p100, %fd191, %fd192;
	selp.f64 	%fd38, %fd192, %fd191, %p100;
	selp.f64 	%fd380, %fd191, %fd38, %p99;
	setp.ne.s32 	%p101, %r182, 0;
	@%p101 bra 	$L__BB3_50;
	shr.u32 	%r233, %r26, 2;
	and.b32  	%r234, %r233, 248;
	mov.u32 	%r235, _ZZN3cub18CUB_300001_SM_10006detail6reduce28DeviceReduceSingleTileKernelINS2_10policy_hubIdyN4cuda3__47maximumIvEEE10Policy1000EPdSB_yS8_ddNS5_3std3__410__identityEEEvT0_T1_T2_T3_T4_T6_E12temp_storage;
	add.s32 	%r236, %r235, %r234;
	st.shared.f64 	[%r236+8], %fd38;
$L__BB3_50:
	bar.sync 	0;
	setp.ne.s32 	%p102, %r26, 0;
	@%p102 bra 	$L__BB3_72;
	ld.shared.f64 	%fd193, [_ZZN3cub18CUB_300001_SM_10006detail6reduce28DeviceReduceSingleTileKernelINS2_10policy_hubIdyN4cuda3__47maximumIvEEE10Policy1000EPdSB_yS8_ddNS5_3std3__410__identityEEEvT0_T1_T2_T3_T4_T6_E12temp_storage+16];
	setp.lt.f64 	%p103, %fd380, %fd193;
	selp.f64 	%fd194, %fd193, %fd380, %p103;
	ld.shared.f64 	%fd195, [_ZZN3cub18CUB_300001_SM_10006detail6reduce28DeviceReduceSingleTileKernelINS2_10policy_hubIdyN4cuda3__47maximumIvEEE10Policy1000EPdSB_yS8_ddNS5_3std3__410__identityEEEvT0_T1_T2_T3_T4_T6_E12temp_storage+24];
	setp.lt.f64 	%p104, %fd194, %fd195;
	selp.f64 	%fd196, %fd195, %fd194, %p104;
	ld.shared.f64 	%fd197, [_ZZN3cub18CUB_300001_SM_10006detail6reduce28DeviceReduceSingleTileKernelINS2_10policy_hubIdyN4cuda3__47maximumIvEEE10Policy1000EPdSB_yS8_ddNS5_3std3__410__identityEEEvT0_T1_T2_T3_T4_T6_E12temp_storage+32];
	setp.lt.f64 	%p105, %fd196, %fd197;
	selp.f64 	%fd198, %fd197, %fd196, %p105;
	ld.shared.f64 	%fd199, [_ZZN3cub18CUB_300001_SM_10006detail6reduce28DeviceReduceSingleTileKernelINS2_10policy_hubIdyN4cuda3__47maximumIvEEE10Policy1000EPdSB_yS8_ddNS5_3std3__410__identityEEEvT0_T1_T2_T3_T4_T6_E12temp_storage+40];
	setp.lt.f64 	%p106, %fd198, %fd199;
	selp.f64 	%fd200, %fd199, %fd198, %p106;
	ld.shared.f64 	%fd201, [_ZZN3cub18CUB_300001_SM_10006detail6reduce28DeviceReduceSingleTileKernelINS2_10policy_hubIdyN4cuda3__47maximumIvEEE10Policy1000EPdSB_yS8_ddNS5_3std3__410__identityEEEvT0_T1_T2_T3_T4_T6_E12temp_storage+48];
	setp.lt.f64 	%p107, %fd200, %fd201;
	selp.f64 	%fd202, %fd201, %fd200, %p107;
	ld.shared.f64 	%fd203, [_ZZN3cub18CUB_300001_SM_10006detail6reduce28DeviceReduceSingleTileKernelINS2_10policy_hubIdyN4cuda3__47maximumIvEEE10Policy1000EPdSB_yS8_ddNS5_3std3__410__identityEEEvT0_T1_T2_T3_T4_T6_E12temp_storage+56];
	setp.lt.f64 	%p108, %fd202, %fd203;
	selp.f64 	%fd204, %fd203, %fd202, %p108;
	ld.shared.f64 	%fd205, [_ZZN3cub18CUB_300001_SM_10006detail6reduce28DeviceReduceSingleTileKernelINS2_10policy_hubIdyN4cuda3__47maximumIvEEE10Policy1000EPdSB_yS8_ddNS5_3std3__410__identityEEEvT0_T1_T2_T3_T4_T6_E12temp_storage+64];
	setp.lt.f64 	%p109, %fd204, %fd205;
	selp.f64 	%fd380, %fd205, %fd204, %p109;
	bra.uni 	$L__BB3_72;
$L__BB3_52:
	// begin inline asm
	mov.u32 %r119, %laneid;
	// end inline asm
	and.b32  	%r170, %r26, 992;
	add.s32 	%r171, %r170, 32;
	setp.gt.u32 	%p64, %r171, %r25;
	not.b32 	%r172, %r170;
	add.s32 	%r173, %r25, %r172;
	selp.b32 	%r168, %r173, 31, %p64;
	mov.b64 	%rd112, %fd372;
	mov.b64 	{%r121, %r126}, %rd112;
	mov.b32 	%r127, 1;
	mov.b32 	%r169, -1;
	// begin inline asm
	shfl.sync.down.b32 %r120, %r121, %r127, %r168, %r169;
	// end inline asm
	// begin inline asm
	shfl.sync.down.b32 %r125, %r126, %r127, %r168, %r169;
	// end inline asm
	mov.b64 	%rd113, {%r120, %r125};
	mov.b64 	%fd133, %rd113;
	setp.lt.s32 	%p65, %r119, %r168;
	setp.lt.f64 	%p66, %fd372, %fd133;
	selp.f64 	%fd134, %fd133, %fd372, %p66;
	selp.f64 	%fd135, %fd134, %fd372, %p65;
	mov.b64 	%rd114, %fd135;
	mov.b64 	{%r131, %r136}, %rd114;
	mov.b32 	%r137, 2;
	// begin inline asm
	shfl.sync.down.b32 %r130, %r131, %r137, %r168, %r169;
	// end inline asm
	// begin inline asm
	shfl.sync.down.b32 %r135, %r136, %r137, %r168, %r169;
	// end inline asm
	mov.b64 	%rd115, {%r130, %r135};
	mov.b64 	%fd136, %rd115;
	add.s32 	%r174, %r119, 2;
	setp.gt.s32 	%p67, %r174, %r168;
	setp.lt.f64 	%p68, %fd135, %fd136;
	selp.f64 	%fd137, %fd136, %fd135, %p68;
	selp.f64 	%fd138, %fd135, %fd137, %p67;
	mov.b64 	%rd116, %fd138;
	mov.b64 	{%r141, %r146}, %rd116;
	mov.b32 	%r147, 4;
	// begin inline asm
	shfl.sync.down.b32 %r140, %r141, %r147, %r168, %r169;
	// end inline asm
	// begin inline asm
	shfl.sync.down.b32 %r145, %r146, %r147, %r168, %r169;
	// end inline asm
	mov.b64 	%rd117, {%r140, %r145};
	mov.b64 	%fd139, %rd117;
	add.s32 	%r175, %r119, 4;
	setp.gt.s32 	%p69, %r175, %r168;
	setp.lt.f64 	%p70, %fd138, %fd139;
	selp.f64 	%fd140, %fd139, %fd138, %p70;
	selp.f64 	%fd141, %fd138, %fd140, %p69;
	mov.b64 	%rd118, %fd141;
	mov.b64 	{%r151, %r156}, %rd118;
	mov.b32 	%r157, 8;
	// begin inline asm
	shfl.sync.down.b32 %r150, %r151, %r157, %r168, %r169;
	// end inline asm
	// begin inline asm
	shfl.sync.down.b32 %r155, %r156, %r157, %r168, %r169;
	// end inline asm
	mov.b64 	%rd119, {%r150, %r155};
	mov.b64 	%fd142, %rd119;
	add.s32 	%r176, %r119, 8;
	setp.gt.s32 	%p71, %r176, %r168;
	setp.lt.f64 	%p72, %fd141, %fd142;
	selp.f64 	%fd143, %fd142, %fd141, %p72;
	selp.f64 	%fd144, %fd141, %fd143, %p71;
	mov.b64 	%rd120, %fd144;
	mov.b64 	{%r161, %r166}, %rd120;
	mov.b32 	%r167, 16;
	// begin inline asm
	shfl.sync.down.b32 %r160, %r161, %r167, %r168, %r169;
	// end inline asm
	// begin inline asm
	shfl.sync.down.b32 %r165, %r166, %r167, %r168, %r169;
	// end inline asm
	mov.b64 	%rd121, {%r160, %r165};
	mov.b64 	%fd145, %rd121;
	add.s32 	%r177, %r119, 16;
	setp.gt.s32 	%p73, %r177, %r168;
	setp.lt.f64 	%p74, %fd144, %fd145;
	selp.f64 	%fd146, %fd145, %fd144, %p74;
	selp.f64 	%fd380, %fd144, %fd146, %p73;
	setp.ne.s32 	%p75, %r119, 0;
	@%p75 bra 	$L__BB3_54;
	shr.u32 	%r178, %r26, 2;
	and.b32  	%r179, %r178, 248;
	mov.u32 	%r180, _ZZN3cub18CUB_300001_SM_10006detail6reduce28DeviceReduceSingleTileKernelINS2_10policy_hubIdyN4cuda3__47maximumIvEEE10Policy1000EPdSB_yS8_ddNS5_3std3__410__identityEEEvT0_T1_T2_T3_T4_T6_E12temp_storage;
	add.s32 	%r181, %r180, %r179;
	st.shared.f64 	[%r181+8], %fd380;
$L__BB3_54:
	bar.sync 	0;
	setp.ne.s32 	%p76, %r26, 0;
	@%p76 bra 	$L__BB3_72;
	setp.gt.u64 	%p77, %rd32, 32;
	ld.shared.f64 	%fd147, [_ZZN3cub18CUB_300001_SM_10006detail6reduce28DeviceReduceSingleTileKernelINS2_10policy_hubIdyN4cuda3__47maximumIvEEE10Policy1000EPdSB_yS8_ddNS5_3std3__410__identityEEEvT0_T1_T2_T3_T4_T6_E12temp_storage+16];
	setp.lt.f64 	%p78, %fd380, %fd147;
	selp.f64 	%fd149, %fd147, %fd380, %p78;
	selp.f64 	%fd150, %fd149, %fd380, %p77;
	setp.gt.u64 	%p79, %rd32, 64;
	ld.shared.f64 	%fd152, [_ZZN3cub18CUB_300001_SM_10006detail6reduce28DeviceReduceSingleTileKernelINS2_10policy_hubIdyN4cuda3__47maximumIvEEE10Policy1000EPdSB_yS8_ddNS5_3std3__410__identityEEEvT0_T1_T2_T3_T4_T6_E12temp_storage+24];
	setp.lt.f64 	%p80, %fd150, %fd152;
	selp.f64 	%fd154, %fd152, %fd150, %p80;
	selp.f64 	%fd155, %fd154, %fd150, %p79;
	setp.gt.u64 	%p81, %rd32, 96;
	ld.shared.f64 	%fd157, [_ZZN3cub18CUB_300001_SM_10006detail6reduce28DeviceReduceSingleTileKernelINS2_10policy_hubIdyN4cuda3__47maximumIvEEE10Policy1000EPdSB_yS8_ddNS5_3std3__410__identityEEEvT0_T1_T2_T3_T4_T6_E12temp_storage+32];
	setp.lt.f64 	%p82, %fd155, %fd157;
	selp.f64 	%fd159, %fd157, %fd155, %p82;
	selp.f64 	%fd160, %fd159, %fd155, %p81;
	setp.gt.u64 	%p83, %rd32, 128;
	ld.shared.f64 	%fd162, [_ZZN3cub18CUB_300001_SM_10006detail6reduce28DeviceReduceSingleTileKernelINS2_10policy_hubIdyN4cuda3__47maximumIvEEE10Policy1000EPdSB_yS8_ddNS5_3std3__410__identityEEEvT0_T1_T2_T3_T4_T6_E12temp_storage+40];
	setp.lt.f64 	%p84, %fd160, %fd162;
	selp.f64 	%fd164, %fd162, %fd160, %p84;
	selp.f64 	%fd165, %fd164, %fd160, %p83;
	setp.gt.u64 	%p85, %rd32, 160;
	ld.shared.f64 	%fd167, [_ZZN3cub18CUB_300001_SM_10006detail6reduce28DeviceReduceSingleTileKernelINS2_10policy_hubIdyN4cuda3__47maximumIvEEE10Policy1000EPdSB_yS8_ddNS5_3std3__410__identityEEEvT0_T1_T2_T3_T4_T6_E12temp_storage+48];
	setp.lt.f64 	%p86, %fd165, %fd167;
	selp.f64 	%fd169, %fd167, %fd165, %p86;
	selp.f64 	%fd170, %fd169, %fd165, %p85;
	setp.gt.u64 	%p87, %rd32, 192;
	ld.shared.f64 	%fd172, [_ZZN3cub18CUB_300001_SM_10006detail6reduce28DeviceReduceSingleTileKernelINS2_10policy_hubIdyN4cuda3__47maximumIvEEE10Policy1000EPdSB_yS8_ddNS5_3std3__410__identityEEEvT0_T1_T2_T3_T4_T6_E12temp_storage+56];
	setp.lt.f64 	%p88, %fd170, %fd172;
	selp.f64 	%fd174, %fd172, %fd170, %p88;
	selp.f64 	%fd175, %fd174, %fd170, %p87;
	setp.gt.u64 	%p89, %rd32, 224;
	ld.shared.f64 	%fd177, [_ZZN3cub18CUB_300001_SM_10006detail6reduce28DeviceReduceSingleTileKernelINS2_10policy_hubIdyN4cuda3__47maximumIvEEE10Policy1000EPdSB_yS8_ddNS5_3std3__410__identityEEEvT0_T1_T2_T3_T4_T6_E12temp_storage+64];
	setp.lt.f64 	%p90, %fd175, %fd177;
	selp.f64 	%fd179, %fd177, %fd175, %p90;
	selp.f64 	%fd380, %fd179, %fd175, %p89;
	bra.uni 	$L__BB3_72;
$L__BB3_56:
	mov.u32 	%r38, %tid.x;
	cvt.u64.u32 	%rd19, %r38;
	mul.wide.u32 	%rd52, %r38, 8;
	add.s64 	%rd36, %rd31, %rd52;
	// begin inline asm
	ld.global.nc.u64 %rd35, [%rd36];
	// end inline asm
	mov.b64 	%fd59, %rd35;
	add.s64 	%rd38, %rd36, 2048;
	// begin inline asm
	ld.global.nc.u64 %rd37, [%rd38];
	// end inline asm
	mov.b64 	%fd60, %rd37;
	add.s64 	%rd40, %rd36, 4096;
	// begin inline asm
	ld.global.nc.u64 %rd39, [%rd40];
	// end inline asm
	mov.b64 	%fd61, %rd39;
	add.s64 	%rd42, %rd36, 6144;
	// begin inline asm
	ld.global.nc.u64 %rd41, [%rd42];
	// end inline asm
	mov.b64 	%fd62, %rd41;
	add.s64 	%rd44, %rd36, 8192;
	// begin inline asm
	ld.global.nc.u64 %rd43, [%rd44];
	// end inline asm
	mov.b64 	%fd63, %rd43;
	add.s64 	%rd46, %rd36, 10240;
	// begin inline asm
	ld.global.nc.u64 %rd45, [%rd46];
	// end inline asm
	mov.b64 	%fd64, %rd45;
	add.s64 	%rd48, %rd36, 12288;
	// begin inline asm
	ld.global.nc.u64 %rd47, [%rd48];
	// end inline asm
	mov.b64 	%fd65, %rd47;
	add.s64 	%rd50, %rd36, 14336;
	// begin inline asm
	ld.global.nc.u64 %rd49, [%rd50];
	// end inline asm
	mov.b64 	%fd66, %rd49;
	setp.lt.f64 	%p4, %fd59, %fd60;
	selp.f64 	%fd67, %fd60, %fd59, %p4;
	setp.lt.f64 	%p5, %fd67, %fd61;
	selp.f64 	%fd68, %fd61, %fd67, %p5;
	setp.lt.f64 	%p6, %fd68, %fd62;
	selp.f64 	%fd69, %fd62, %fd68, %p6;
	setp.lt.f64 	%p7, %fd69, %fd63;
	selp.f64 	%fd70, %fd63, %fd69, %p7;
	setp.lt.f64 	%p8, %fd70, %fd64;
	selp.f64 	%fd71, %fd64, %fd70, %p8;
	setp.lt.f64 	%p9, %fd71, %fd65;
	selp.f64 	%fd72, %fd65, %fd71, %p9;
	setp.lt.f64 	%p10, %fd72, %fd66;
	selp.f64 	%fd379, %fd66, %fd72, %p10;
	add.s64 	%rd21, %rd32, -2048;
	setp.lt.u64 	%p11, %rd21, 2048;
	mov.b64 	%rd229, 2048;
	@%p11 bra 	$L__BB3_60;
	mov.b64 	%rd229, 2048;
$L__BB3_58:
	shl.b64 	%rd70, %rd229, 3;
	add.s64 	%rd55, %rd36, %rd70;
	// begin inline asm
	ld.global.nc.u64 %rd54, [%rd55];
	// end inline asm
	mov.b64 	%fd73, %rd54;
	add.s64 	%rd57, %rd55, 2048;
	// begin inline asm
	ld.global.nc.u64 %rd56, [%rd57];
	// end inline asm
	mov.b64 	%fd74, %rd56;
	add.s64 	%rd59, %rd55, 4096;
	// begin inline asm
	ld.global.nc.u64 %rd58, [%rd59];
	// end inline asm
	mov.b64 	%fd75, %rd58;
	add.s64 	%rd61, %rd55, 6144;
	// begin inline asm
	ld.global.nc.u64 %rd60, [%rd61];
	// end inline asm
	mov.b64 	%fd76, %rd60;
	add.s64 	%rd63, %rd55, 8192;
	// begin inline asm
	ld.global.nc.u64 %rd62, [%rd63];
	// end inline asm
	mov.b64 	%fd77, %rd62;
	add.s64 	%rd65, %rd55, 10240;
	// begin inline asm
	ld.global.nc.u64 %rd64, [%rd65];
	// end inline asm
	mov.b64 	%fd78, %rd64;
	add.s64 	%rd67, %rd55, 12288;
	// begin inline asm
	ld.global.nc.u64 %rd66, [%rd67];
	// end inline asm
	mov.b64 	%fd79, %rd66;
	add.s64 	%rd69, %rd55, 14336;
	// begin inline asm
	ld.global.nc.u64 %rd68, [%rd69];
	// end inline asm
	mov.b64 	%fd80, %rd68;
	setp.lt.f64 	%p12, %fd379, %fd73;
	selp.f64 	%fd81, %fd73, %fd379, %p12;
	setp.lt.f64 	%p13, %fd81, %fd74;
	selp.f64 	%fd82, %fd74, %fd81, %p13;
	setp.lt.f64 	%p14, %fd82, %fd75;
	selp.f64 	%fd83, %fd75, %fd82, %p14;
	setp.lt.f64 	%p15, %fd83, %fd76;
	selp.f64 	%fd84, %fd76, %fd83, %p15;
	setp.lt.f64 	%p16, %fd84, %fd77;
	selp.f64 	%fd85, %fd77, %fd84, %p16;
	setp.lt.f64 	%p17, %fd85, %fd78;
	selp.f64 	%fd86, %fd78, %fd85, %p17;
	setp.lt.f64 	%p18, %fd86, %fd79;
	selp.f64 	%fd87, %fd79, %fd86, %p18;
	setp.lt.f64 	%p19, %fd87, %fd80;
	selp.f64 	%fd379, %fd80, %fd87, %p19;
	sub.s64 	%rd71, %rd32, %rd229;
	setp.lt.u64 	%p20, %rd71, 2048;
	@%p20 bra 	$L__BB3_68;
	add.s64 	%rd229, %rd229, 2048;
	setp.le.u64 	%p21, %rd229, %rd21;
	@%p21 bra 	$L__BB3_58;
$L__BB3_60:
	setp.le.u64 	%p22, %rd32, %rd229;
	@%p22 bra 	$L__BB3_68;
	cvt.u32.u64 	%r49, %rd229;
	cvt.u32.u64 	%r50, %rd32;
	sub.s32 	%r39, %r50, %r49;
	setp.ge.s32 	%p23, %r38, %r39;
	@%p23 bra 	$L__BB3_68;
	not.b32 	%r52, %r38;
	add.s32 	%r53, %r52, %r50;
	sub.s32 	%r40, %r53, %r49;
	and.b32  	%r55, %r40, 768;
	setp.eq.s32 	%p24, %r55, 768;
	mov.u32 	%r444, %r38;
	@%p24 bra 	$L__BB3_65;
	add.s64 	%rd72, %rd229, %rd19;
	shl.b64 	%rd73, %rd72, 3;
	add.s64 	%rd230, %rd31, %rd73;
	shr.u32 	%r56, %r40, 8;
	add.s32 	%r57, %r56, 1;
	and.b32  	%r58, %r57, 3;
	neg.s32 	%r442, %r58;
	mov.u32 	%r444, %r38;
$L__BB3_64:
	.pragma "nounroll";
	// begin inline asm
	ld.global.nc.u64 %rd74, [%rd230];
	// end inline asm
	mov.b64 	%fd89, %rd74;
	setp.lt.f64 	%p25, %fd379, %fd89;
	selp.f64 	%fd379, %fd89, %fd379, %p25;
	add.s32 	%r444, %r444, 256;
	add.s64 	%rd230, %rd230, 2048;
	add.s32 	%r442, %r442, 1;
	setp.ne.s32 	%p26, %r442, 0;
	@%p26 bra 	$L__BB3_64;
$L__BB3_65:
	setp.lt.u32 	%p27, %r40, 768;
	@%p27 bra 	$L__BB3_68;
	cvt.u64.u32 	%rd76, %r444;
	add.s64 	%rd77, %rd229, %rd76;
	shl.b64 	%rd78, %rd77, 3;
	add.s64 	%rd231, %rd31, %rd78;
$L__BB3_67:
	// begin inline asm
	ld.global.nc.u64 %rd79, [%rd231];
	// end inline asm
	mov.b64 	%fd90, %rd79;
	setp.lt.f64 	%p28, %fd379, %fd90;
	selp.f64 	%fd91, %fd90, %fd379, %p28;
	add.s64 	%rd82, %rd231, 2048;
	// begin inline asm
	ld.global.nc.u64 %rd81, [%rd82];
	// end inline asm
	mov.b64 	%fd92, %rd81;
	setp.lt.f64 	%p29, %fd91, %fd92;
	selp.f64 	%fd93, %fd92, %fd91, %p29;
	add.s64 	%rd84, %rd231, 4096;
	// begin inline asm
	ld.global.nc.u64 %rd83, [%rd84];
	// end inline asm
	mov.b64 	%fd94, %rd83;
	setp.lt.f64 	%p30, %fd93, %fd94;
	selp.f64 	%fd95, %fd94, %fd93, %p30;
	add.s64 	%rd86, %rd231, 6144;
	// begin inline asm
	ld.global.nc.u64 %rd85, [%rd86];
	// end inline asm
	mov.b64 	%fd96, %rd85;
	setp.lt.f64 	%p31, %fd95, %fd96;
	selp.f64 	%fd379, %fd96, %fd95, %p31;
	add.s32 	%r444, %r444, 1024;
	add.s64 	%rd231, %rd231, 8192;
	setp.lt.s32 	%p32, %r444, %r39;
	@%p32 bra 	$L__BB3_67;
$L__BB3_68:
	// begin inline asm
	mov.u32 %r59, %laneid;
	// end inline asm
	mov.b64 	%rd87, %fd379;
	mov.b64 	{%r61, %r66}, %rd87;
	mov.b32 	%r67, 1;
	mov.b32 	%r108, 31;
	mov.b32 	%r109, -1;
	// begin inline asm
	shfl.sync.down.b32 %r60, %r61, %r67, %r108, %r109;
	// end inline asm
	// begin inline asm
	shfl.sync.down.b32 %r65, %r66, %r67, %r108, %r109;
	// end inline asm
	mov.b64 	%rd88, {%r60, %r65};
	mov.b64 	%fd97, %rd88;
	setp.gt.s32 	%p33, %r59, 30;
	setp.lt.f64 	%p34, %fd379, %fd97;
	selp.f64 	%fd98, %fd97, %fd379, %p34;
	selp.f64 	%fd99, %fd379, %fd98, %p33;
	mov.b64 	%rd89, %fd99;
	mov.b64 	{%r71, %r76}, %rd89;
	mov.b32 	%r77, 2;
	// begin inline asm
	shfl.sync.down.b32 %r70, %r71, %r77, %r108, %r109;
	// end inline asm
	// begin inline asm
	shfl.sync.down.b32 %r75, %r76, %r77, %r108, %r109;
	// end inline asm
	mov.b64 	%rd90, {%r70, %r75};
	mov.b64 	%fd100, %rd90;
	setp.gt.s32 	%p35, %r59, 29;
	setp.lt.f64 	%p36, %fd99, %fd100;
	selp.f64 	%fd101, %fd100, %fd99, %p36;
	selp.f64 	%fd102, %fd99, %fd101, %p35;
	mov.b64 	%rd91, %fd102;
	mov.b64 	{%r81, %r86}, %rd91;
	mov.b32 	%r87, 4;
	// begin inline asm
	shfl.sync.down.b32 %r80, %r81, %r87, %r108, %r109;
	// end inline asm
	// begin inline asm
	shfl.sync.down.b32 %r85, %r86, %r87, %r108, %r109;
	// end inline asm
	mov.b64 	%rd92, {%r80, %r85};
	mov.b64 	%fd103, %rd92;
	setp.gt.s32 	%p37, %r59, 27;
	setp.lt.f64 	%p38, %fd102, %fd103;
	selp.f64 	%fd104, %fd103, %fd102, %p38;
	selp.f64 	%fd105, %fd102, %fd104, %p37;
	mov.b64 	%rd93, %fd105;
	mov.b64 	{%r91, %r96}, %rd93;
	mov.b32 	%r97, 8;
	// begin inline asm
	shfl.sync.down.b32 %r90, %r91, %r97, %r108, %r109;
	// end inline asm
	// begin inline asm
	shfl.sync.down.b32 %r95, %r96, %r97, %r108, %r109;
	// end inline asm
	mov.b64 	%rd94, {%r90, %r95};
	mov.b64 	%fd106, %rd94;
	setp.gt.s32 	%p39, %r59, 23;
	setp.lt.f64 	%p40, %fd105, %fd106;
	selp.f64 	%fd107, %fd106, %fd105, %p40;
	selp.f64 	%fd108, %fd105, %fd107, %p39;
	mov.b64 	%rd95, %fd108;
	mov.b64 	{%r101, %r106}, %rd95;
	mov.b32 	%r107, 16;
	// begin inline asm
	shfl.sync.down.b32 %r100, %r101, %r107, %r108, %r109;
	// end inline asm
	// begin inline asm
	shfl.sync.down.b32 %r105, %r106, %r107, %r108, %r109;
	// end inline asm
	mov.b64 	%rd96, {%r100, %r105};
	mov.b64 	%fd109, %rd96;
	setp.gt.s32 	%p41, %r59, 15;
	setp.lt.f64 	%p42, %fd108, %fd109;
	selp.f64 	%fd54, %fd109, %fd108, %p42;
	selp.f64 	%fd380, %fd108, %fd54, %p41;
	setp.ne.s32 	%p43, %r59, 0;
	@%p43 bra 	$L__BB3_70;
	shr.u32 	%r110, %r38, 2;
	and.b32  	%r111, %r110, 248;
	mov.u32 	%r112, _ZZN3cub18CUB_300001_SM_10006detail6reduce28DeviceReduceSingleTileKernelINS2_10policy_hubIdyN4cuda3__47maximumIvEEE10Policy1000EPdSB_yS8_ddNS5_3std3__410__identityEEEvT0_T1_T2_T3_T4_T6_E12temp_storage;
	add.s32 	%r113, %r112, %r111;
	st.shared.f64 	[%r113+8], %fd54;
$L__BB3_70:
	bar.sync 	0;
	setp.ne.s32 	%p44, %r38, 0;
	@%p44 bra 	$L__BB3_72;
	ld.shared.f64 	%fd110, [_ZZN3cub18CUB_300001_SM_10006detail6reduce28DeviceReduceSingleTileKernelINS2_10policy_hubIdyN4cuda3__47maximumIvEEE10Policy1000EPdSB_yS8_ddNS5_3std3__410__identityEEEvT0_T1_T2_T3_T4_T6_E12temp_storage+16];
	setp.lt.f64 	%p45, %fd380, %fd110;
	selp.f64 	%fd111, %fd110, %fd380, %p45;
	ld.shared.f64 	%fd112, [_ZZN3cub18CUB_300001_SM_10006detail6reduce28DeviceReduceSingleTileKernelINS2_10policy_hubIdyN4cuda3__47maximumIvEEE10Policy1000EPdSB_yS8_ddNS5_3std3__410__identityEEEvT0_T1_T2_T3_T4_T6_E12temp_storage+24];
	setp.lt.f64 	%p46, %fd111, %fd112;
	selp.f64 	%fd113, %fd112, %fd111, %p46;
	ld.shared.f64 	%fd114, [_ZZN3cub18CUB_300001_SM_10006detail6reduce28DeviceReduceSingleTileKernelINS2_10policy_hubIdyN4cuda3__47maximumIvEEE10Policy1000EPdSB_yS8_ddNS5_3std3__410__identityEEEvT0_T1_T2_T3_T4_T6_E12temp_storage+32];
	setp.lt.f64 	%p47, %fd113, %fd114;
	selp.f64 	%fd115, %fd114, %fd113, %p47;
	ld.shared.f64 	%fd116, [_ZZN3cub18CUB_300001_SM_10006detail6reduce28DeviceReduceSingleTileKernelINS2_10policy_hubIdyN4cuda3__47maximumIvEEE10Policy1000EPdSB_yS8_ddNS5_3std3__410__identityEEEvT0_T1_T2_T3_T4_T6_E12temp_storage+40];
	setp.lt.f64 	%p48, %fd115, %fd116;
	selp.f64 	%fd117, %fd116, %fd115, %p48;
	ld.shared.f64 	%fd118, [_ZZN3cub18CUB_300001_SM_10006detail6reduce28DeviceReduceSingleTileKernelINS2_10policy_hubIdyN4cuda3__47maximumIvEEE10Policy1000EPdSB_yS8_ddNS5_3std3__410__identityEEEvT0_T1_T2_T3_T4_T6_E12temp_storage+48];
	setp.lt.f64 	%p49, %fd117, %fd118;
	selp.f64 	%fd119, %fd118, %fd117, %p49;
	ld.shared.f64 	%fd120, [_ZZN3cub18CUB_300001_SM_10006detail6reduce28DeviceReduceSingleTileKernelINS2_10policy_hubIdyN4cuda3__47maximumIvEEE10Policy1000EPdSB_yS8_ddNS5_3std3__410__identityEEEvT0_T1_T2_T3_T4_T6_E12temp_storage+56];
	setp.lt.f64 	%p50, %fd119, %fd120;
	selp.f64 	%fd121, %fd120, %fd119, %p50;
	ld.shared.f64 	%fd122, [_ZZN3cub18CUB_300001_SM_10006detail6reduce28DeviceReduceSingleTileKernelINS2_10policy_hubIdyN4cuda3__47maximumIvEEE10Policy1000EPdSB_yS8_ddNS5_3std3__410__identityEEEvT0_T1_T2_T3_T4_T6_E12temp_storage+64];
	setp.lt.f64 	%p51, %fd121, %fd122;
	selp.f64 	%fd380, %fd122, %fd121, %p51;
$L__BB3_72:
	mov.u32 	%r426, %tid.x;
	setp.ne.s32 	%p217, %r426, 0;
	@%p217 bra 	$L__BB3_74;
	setp.lt.f64 	%p218, %fd58, %fd380;
	selp.f64 	%fd353, %fd380, %fd58, %p218;
	st.global.f64 	[%rd1], %fd353;
$L__BB3_74:
	ret;

}
	// .globl	_ZN3cub18CUB_300001_SM_10006detail6reduce18DeviceReduceKernelINS2_10policy_hubIdyN4cuda3__47maximumIvEEE10Policy1000EPdyS8_dNS5_3std3__410__identityEEEvT0_PT3_T1_NS0_13GridEvenShareISI_EET2_T4_
.visible .entry _ZN3cub18CUB_300001_SM_10006detail6reduce18DeviceReduceKernelINS2_10policy_hubIdyN4cuda3__47maximumIvEEE10Policy1000EPdyS8_dNS5_3std3__410__identityEEEvT0_PT3_T1_NS0_13GridEvenShareISI_EET2_T4_(
	.param .u64 .ptr .align 1 _ZN3cub18CUB_300001_SM_10006detail6reduce18DeviceReduceKernelINS2_10policy_hubIdyN4cuda3__47maximumIvEEE10Policy1000EPdyS8_dNS5_3std3__410__identityEEEvT0_PT3_T1_NS0_13GridEvenShareISI_EET2_T4__param_0,
	.param .u64 .ptr .align 1 _ZN3cub18CUB_300001_SM_10006detail6reduce18DeviceReduceKernelINS2_10policy_hubIdyN4cuda3__47maximumIvEEE10Policy1000EPdyS8_dNS5_3std3__410__identityEEEvT0_PT3_T1_NS0_13GridEvenShareISI_EET2_T4__param_1,
	.param .u64 _ZN3cub18CUB_300001_SM_10006detail6reduce18DeviceReduceKernelINS2_10policy_hubIdyN4cuda3__47maximumIvEEE10Policy1000EPdyS8_dNS5_3std3__410__identityEEEvT0_PT3_T1_NS0_13GridEvenShareISI_EET2_T4__param_2,
	.param .align 8 .b8 _ZN3cub18CUB_300001_SM_10006detail6reduce18DeviceReduceKernelINS2_10policy_hubIdyN4cuda3__47maximumIvEEE10Policy1000EPdyS8_dNS5_3std3__410__identityEEEvT0_PT3_T1_NS0_13GridEvenShareISI_EET2_T4__param_3[72],
	.param .align 1 .b8 _ZN3cub18CUB_300001_SM_10006detail6reduce18DeviceReduceKernelINS2_10policy_hubIdyN4cuda3__47maximumIvEEE10Policy1000EPdyS8_dNS5_3std3__410__identityEEEvT0_PT3_T1_NS0_13GridEvenShareISI_EET2_T4__param_4[1],
	.param .align 1 .b8 _ZN3cub18CUB_300001_SM_10006detail6reduce18DeviceReduceKernelINS2_10policy_hubIdyN4cuda3__47maximumIvEEE10Policy1000EPdyS8_dNS5_3std3__410__identityEEEvT0_PT3_T1_NS0_13GridEvenShareISI_EET2_T4__param_5[1]
)
.maxntid 256
{
	.reg .pred 	%p<217>;
	.reg .b32 	%r<484>;
	.reg .b64 	%rd<256>;
	.reg .b64 	%fd<375>;
	// demoted variable
	.shared .align 8 .b8 _ZZN3cub18CUB_300001_SM_10006detail6reduce18DeviceReduceKernelINS2_10policy_hubIdyN4cuda3__47maximumIvEEE10Policy1000EPdyS8_dNS5_3std3__410__identityEEEvT0_PT3_T1_NS0_13GridEvenShareISI_EET2_T4_E12temp_storage[80];
	ld.param.u64 	%rd1, [_ZN3cub18CUB_300001_SM_10006detail6reduce18DeviceReduceKernelINS2_10policy_hubIdyN4cuda3__47maximumIvEEE10Policy1000EPdyS8_dNS5_3std3__410__identityEEEvT0_PT3_T1_NS0_13GridEvenShareISI_EET2_T4__param_3+32];
	ld.param.u64 	%rd39, [_ZN3cub18CUB_300001_SM_10006detail6reduce18DeviceReduceKernelINS2_10policy_hubIdyN4cuda3__47maximumIvEEE10Policy1000EPdyS8_dNS5_3std3__410__identityEEEvT0_PT3_T1_NS0_13GridEvenShareISI_EET2_T4__param_0];
	ld.param.u32 	%r1, [_ZN3cub18CUB_300001_SM_10006detail6reduce18DeviceReduceKernelINS2_10policy_hubIdyN4cuda3__47maximumIvEEE10Policy1000EPdyS8_dNS5_3std3__410__identityEEEvT0_PT3_T1_NS0_13GridEvenShareISI_EET2_T4__param_3+40];
	mov.u32 	%r2, %ctaid.x;
	shl.b32 	%r59, %r1, 11;
	cvt.s64.s32 	%rd2, %r59;
	shl.b32 	%r60, %r2, 11;
	cvt.u64.u32 	%rd3, %r60;
	and.b64  	%rd41, %rd39, 31;
	setp.ne.s64 	%p1, %rd41, 0;
	@%p1 bra 	$L__BB4_35;
	sub.s64 	%rd4, %rd1, %rd3;
	setp.gt.u64 	%p109, %rd4, 2047;
	@%p109 bra 	$L__BB4_19;
	cvt.u32.u64 	%r335, %rd3;
	cvt.u32.u64 	%r3, %rd1;
	sub.s32 	%r4, %r3, %r335;
	mov.u32 	%r5, %tid.x;
	setp.ge.s32 	%p158, %r5, %r4;
	mov.f64 	%fd355, 0d0000000000000000;
	mov.u32 	%r467, %r5;
	@%p158 bra 	$L__BB4_4;
	add.s32 	%r337, %r335, %r5;
	mul.wide.u32 	%rd203, %r337, 8;
	add.s64 	%rd202, %rd39, %rd203;
	// begin inline asm
	ld.global.nc.u64 %rd201, [%rd202];
	// end inline asm
	mov.b64 	%fd355, %rd201;
	add.s32 	%r467, %r5, 256;
$L__BB4_4:
	setp.ge.s32 	%p159, %r467, %r4;
	@%p159 bra 	$L__BB4_10;
	not.b32 	%r338, %r467;
	add.s32 	%r8, %r338, %r3;
	and.b32  	%r339, %r8, 768;
	setp.eq.s32 	%p160, %r339, 768;
	@%p160 bra 	$L__BB4_8;
	cvt.u64.u32 	%rd204, %r467;
	add.s64 	%rd205, %rd204, %rd3;
	shl.b64 	%rd206, %rd205, 3;
	add.s64 	%rd244, %rd39, %rd206;
	shr.u32 	%r340, %r8, 8;
	add.s32 	%r341, %r340, 1;
	and.b32  	%r342, %r341, 3;
	neg.s32 	%r465, %r342;
$L__BB4_7:
	.pragma "nounroll";
	// begin inline asm
	ld.global.nc.u64 %rd207, [%rd244];
	// end inline asm
	mov.b64 	%fd269, %rd207;
	setp.lt.f64 	%p161, %fd355, %fd269;
	selp.f64 	%fd355, %fd269, %fd355, %p161;
	add.s32 	%r467, %r467, 256;
	add.s64 	%rd244, %rd244, 2048;
	add.s32 	%r465, %r465, 1;
	setp.ne.s32 	%p162, %r465, 0;
	@%p162 bra 	$L__BB4_7;
$L__BB4_8:
	sub.s32 	%r344, %r8, %r335;
	setp.lt.u32 	%p163, %r344, 768;
	@%p163 bra 	$L__BB4_10;
$L__BB4_9:
	cvt.s64.s32 	%rd217, %r467;
	add.s64 	%rd218, %rd3, %rd217;
	shl.b64 	%rd219, %rd218, 3;
	add.s64 	%rd210, %rd39, %rd219;
	// begin inline asm
	ld.global.nc.u64 %rd209, [%rd210];
	// end inline asm
	mov.b64 	%fd270, %rd209;
	setp.lt.f64 	%p164, %fd355, %fd270;
	selp.f64 	%fd271, %fd270, %fd355, %p164;
	add.s64 	%rd212, %rd210, 2048;
	// begin inline asm
	ld.global.nc.u64 %rd211, [%rd212];
	// end inline asm
	mov.b64 	%fd272, %rd211;
	setp.lt.f64 	%p165, %fd271, %fd272;
	selp.f64 	%fd273, %fd272, %fd271, %p165;
	add.s64 	%rd214, %rd210, 4096;
	// begin inline asm
	ld.global.nc.u64 %rd213, [%rd214];
	// end inline asm
	mov.b64 	%fd274, %rd213;
	setp.lt.f64 	%p166, %fd273, %fd274;
	selp.f64 	%fd275, %fd274, %fd273, %p166;
	add.s64 	%rd216, %rd210, 6144;
	// begin inline asm
	ld.global.nc.u64 %rd215, [%rd216];
	// end inline asm
	mov.b64 	%fd276, %rd215;
	setp.lt.f64 	%p167, %fd275, %fd276;
	selp.f64 	%fd355, %fd276, %fd275, %p167;
	add.s32 	%r467, %r467, 1024;
	setp.lt.s32 	%p168, %r467, %r4;
	@%p168 bra 	$L__BB4_9;
$L__BB4_10:
	setp.lt.s32 	%p169, %r4, 256;
	@%p169 bra 	$L__BB4_15;
	// begin inline asm
	mov.u32 %r408, %laneid;
	// end inline asm
	mov.b64 	%rd230, %fd355;
	mov.b64 	{%r410, %r415}, %rd230;
	mov.b32 	%r416, 1;
	mov.b32 	%r457, 31;
	mov.b32 	%r458, -1;
	// begin inline asm
	shfl.sync.down.b32 %r409, %r410, %r416, %r457, %r458;
	// end inline asm
	// begin inline asm
	shfl.sync.down.b32 %r414, %r415, %r416, %r457, %r458;
	// end inline asm
	mov.b64 	%rd231, {%r409, %r414};
	mov.b64 	%fd324, %rd231;
	setp.gt.s32 	%p197, %r408, 30;
	setp.lt.f64 	%p198, %fd355, %fd324;
	selp.f64 	%fd325, %fd324, %fd355, %p198;
	selp.f64 	%fd326, %fd355, %fd325, %p197;
	mov.b64 	%rd232, %fd326;
	mov.b64 	{%r420, %r425}, %rd232;
	mov.b32 	%r426, 2;
	// begin inline asm
	shfl.sync.down.b32 %r419, %r420, %r426, %r457, %r458;
	// end inline asm
	// begin inline asm
	shfl.sync.down.b32 %r424, %r425, %r426, %r457, %r458;
	// end inline asm
	mov.b64 	%rd233, {%r419, %r424};
	mov.b64 	%fd327, %rd233;
	setp.gt.s32 	%p199, %r408, 29;
	setp.lt.f64 	%p200, %fd326, %fd327;
	selp.f64 	%fd328, %fd327, %fd326, %p200;
	selp.f64 	%fd329, %fd326, %fd328, %p199;
	mov.b64 	%rd234, %fd329;
	mov.b64 	{%r430, %r435}, %rd234;
	mov.b32 	%r436, 4;
	// begin inline asm
	shfl.sync.down.b32 %r429, %r430, %r436, %r457, %r458;
	// end inline asm
	// begin inline asm
	shfl.sync.down.b32 %r434, %r435, %r436, %r457, %r458;
	// end inline asm
	mov.b64 	%rd235, {%r429, %r434};
	mov.b64 	%fd330, %rd235;
	setp.gt.s32 	%p201, %r408, 27;
	setp.lt.f64 	%p202, %fd329, %fd330;
	selp.f64 	%fd331, %fd330, %fd329, %p202;
	selp.f64 	%fd332, %fd329, %fd331, %p201;
	mov.b64 	%rd236, %fd332;
	mov.b64 	{%r440, %r445}, %rd236;
	mov.b32 	%r446, 8;
	// begin inline asm
	shfl.sync.down.b32 %r439, %r440, %r446, %r457, %r458;
	// end inline asm
	// begin inline asm
	shfl.sync.down.b32 %r444, %r445, %r446, %r457, %r458;
	// end inline asm
	mov.b64 	%rd237, {%r439, %r444};
	mov.b64 	%fd333, %rd237;
	setp.gt.s32 	%p203, %r408, 23;
	setp.lt.f64 	%p204, %fd332, %fd333;
	selp.f64 	%fd334, %fd333, %fd332, %p204;
	selp.f64 	%fd335, %fd332, %fd334, %p203;
	mov.b64 	%rd238, %fd335;
	mov.b64 	{%r450, %r455}, %rd238;
	mov.b32 	%r456, 16;
	// begin inline asm
	shfl.sync.down.b32 %r449, %r450, %r456, %r457, %r458;
	// end inline asm
	// begin inline asm
	shfl.sync.down.b32 %r454, %r455, %r456, %r457, %r458;
	// end inline asm
	mov.b64 	%rd239, {%r449, %r454};
	mov.b64 	%fd336, %rd239;
	setp.gt.s32 	%p205, %r408, 15;
	setp.lt.f64 	%p206, %fd335, %fd336;
	selp.f64 	%fd10, %fd336, %fd335, %p206;
	selp.f64 	%fd374, %fd335, %fd10, %p205;
	setp.ne.s32 	%p207, %r408, 0;
	@%p207 bra 	$L__BB4_13;
	shr.u32 	%r459, %r5, 2;
	and.b32  	%r460, %r459, 248;
	mov.u32 	%r461, _ZZN3cub18CUB_300001_SM_10006detail6reduce18DeviceReduceKernelINS2_10policy_hubIdyN4cuda3__47maximumIvEEE10Policy1000EPdyS8_dNS5_3std3__410__identityEEEvT0_PT3_T1_NS0_13GridEvenShareISI_EET2_T4_E12temp_storage;
	add.s32 	%r462, %r461, %r460;
	st.shared.f64 	[%r462+8], %fd10;
$L__BB4_13:
	bar.sync 	0;
	setp.ne.s32 	%p208, %r5, 0;
	@%p208 bra 	$L__BB4_69;
	ld.shared.f64 	%fd337, [_ZZN3cub18CUB_300001_SM_10006detail6reduce18DeviceReduceKernelINS2_10policy_hubIdyN4cuda3__47maximumIvEEE10Policy1000EPdyS8_dNS5_3std3__410__identityEEEvT0_PT3_T1_NS0_13GridEvenShareISI_EET2_T4_E12temp_storage+16];
	setp.lt.f64 	%p209, %fd374, %fd337;
	selp.f64 	%fd338, %fd337, %fd374, %p209;
	ld.shared.f64 	%fd339, [_ZZN3cub18CUB_300001_SM_10006detail6reduce18DeviceReduceKernelINS2_10policy_hubIdyN4cuda3__47maximumIvEEE10Policy1000EPdyS8_dNS5_3std3__410__identityEEEvT0_PT3_T1_NS0_13GridEvenShareISI_EET2_T4_E12temp_storage+24];
	setp.lt.f64 	%p210, %fd338, %fd339;
	selp.f64 	%fd340, %fd339, %fd338, %p210;
	ld.shared.f64 	%fd341, [_ZZN3cub18CUB_300001_SM_10006detail6reduce18DeviceReduceKernelINS2_10policy_hubIdyN4cuda3__47maximumIvEEE10Policy1000EPdyS8_dNS5_3std3__410__identityEEEvT0_PT3_T1_NS0_13GridEvenShareISI_EET2_T4_E12temp_storage+32];
	setp.lt.f64 	%p211, %fd340, %fd341;
	selp.f64 	%fd342, %fd341, %fd340, %p211;
	ld.shared.f64 	%fd343, [_ZZN3cub18CUB_300001_SM_10006detail6reduce18DeviceReduceKernelINS2_10policy_hubIdyN4cuda3__47maximumIvEEE10Policy1000EPdyS8_dNS5_3std3__410__identityEEEvT0_PT3_T1_NS0_13GridEvenShareISI_EET2_T4_E12temp_storage+40];
	setp.lt.f64 	%p212, %fd342, %fd343;
	selp.f64 	%fd344, %fd343, %fd342, %p212;
	ld.shared.f64 	%fd345, [_ZZN3cub18CUB_300001_SM_10006detail6reduce18DeviceReduceKernelINS2_10policy_hubIdyN4cuda3__47maximumIvEEE10Policy1000EPdyS8_dNS5_3std3__410__identityEEEvT0_PT3_T1_NS0_13GridEvenShareISI_EET2_T4_E12temp_storage+48];
	setp.lt.f64 	%p213, %fd344, %fd345;
	selp.f64 	%fd346, %fd345, %fd344, %p213;
	ld.shared.f64 	%fd347, [_ZZN3cub18CUB_300001_SM_10006detail6reduce18DeviceReduceKernelINS2_10policy_hubIdyN4cuda3__47maximumIvEEE10Policy1000EPdyS8_dNS5_3std3__410__identityEEEvT0_PT3_T1_NS0_13GridEvenShareISI_EET2_T4_E12temp_storage+56];
	setp.lt.f64 	%p214, %fd346, %fd347;
	selp.f64 	%fd348, %fd347, %fd346, %p214;
	ld.shared.f64 	%fd349, [_ZZN3cub18CUB_300001_SM_10006detail6reduce18DeviceReduceKernelINS2_10policy_hubIdyN4cuda3__47maximumIvEEE10Policy1000EPdyS8_dNS5_3std3__410__identityEEEvT0_PT3_T1_NS0_13GridEvenShareISI_EET2_T4_E12temp_storage+64];
	setp.lt.f64 	%p215, %fd348, %fd349;
	selp.f64 	%fd374, %fd349, %fd348, %p215;
	bra.uni 	$L__BB4_69;
$L__BB4_15:
	// begin inline asm
	mov.u32 %r345, %laneid;
	// end inline asm
	and.b32  	%r396, %r5, 992;
	add.s32 	%r397, %r396, 32;
	setp.gt.s32 	%p170, %r397, %r4;
	not.b32 	%r398, %r396;
	add.s32 	%r399, %r4, %r398;
	selp.b32 	%r394, %r399, 31, %p170;
	mov.b64 	%rd220, %fd355;
	mov.b64 	{%r347, %r352}, %rd220;
	mov.b32 	%r353, 1;
	mov.b32 	%r395, -1;
	// begin inline asm
	shfl.sync.down.b32 %r346, %r347, %r353, %r394, %r395;
	// end inline asm
	// begin inline asm
	shfl.sync.down.b32 %r351, %r352, %r353, %r394, %r395;
	// end inline asm
	mov.b64 	%rd221, {%r346, %r351};
	mov.b64 	%fd277, %rd221;
	setp.lt.s32 	%p171, %r345, %r394;
	setp.lt.f64 	%p172, %fd355, %fd277;
	selp.f64 	%fd278, %fd277, %fd355, %p172;
	selp.f64 	%fd279, %fd278, %fd355, %p171;
	mov.b64 	%rd222, %fd279;
	mov.b64 	{%r357, %r362}, %rd222;
	mov.b32 	%r363, 2;
	// begin inline asm
	shfl.sync.down.b32 %r356, %r357, %r363, %r394, %r395;
	// end inline asm
	// begin inline asm
	shfl.sync.down.b32 %r361, %r362, %r363, %r394, %r395;
	// end inline asm
	mov.b64 	%rd223, {%r356, %r361};
	mov.b64 	%fd280, %rd223;
	add.s32 	%r400, %r345, 2;
	setp.gt.s32 	%p173, %r400, %r394;
	setp.lt.f64 	%p174, %fd279, %fd280;
	selp.f64 	%fd281, %fd280, %fd279, %p174;
	selp.f64 	%fd282, %fd279, %fd281, %p173;
	mov.b64 	%rd224, %fd282;
	mov.b64 	{%r367, %r372}, %rd224;
	mov.b32 	%r373, 4;
	// begin inline asm
	shfl.sync.down.b32 %r366, %r367, %r373, %r394, %r395;
	// end inline asm
	// begin inline asm
	shfl.sync.down.b32 %r371, %r372, %r373, %r394, %r395;
	// end inline asm
	mov.b64 	%rd225, {%r366, %r371};
	mov.b64 	%fd283, %rd225;
	add.s32 	%r401, %r345, 4;
	setp.gt.s32 	%p175, %r401, %r394;
	setp.lt.f64 	%p176, %fd282, %fd283;
	selp.f64 	%fd284, %fd283, %fd282, %p176;
	selp.f64 	%fd285, %fd282, %fd284, %p175;
	mov.b64 	%rd226, %fd285;
	mov.b64 	{%r377, %r382}, %rd226;
	mov.b32 	%r383, 8;
	// begin inline asm
	shfl.sync.down.b32 %r376, %r377, %r383, %r394, %r395;
	// end inline asm
	// begin inline asm
	shfl.sync.down.b32 %r381, %r382, %r383, %r394, %r395;
	// end inline asm
	mov.b64 	%rd227, {%r376, %r381};
	mov.b64 	%fd286, %rd227;
	add.s32 	%r402, %r345, 8;
	setp.gt.s32 	%p177, %r402, %r394;
	setp.lt.f64 	%p178, %fd285, %fd286;
	selp.f64 	%fd287, %fd286, %fd285, %p178;
	selp.f64 	%fd288, %fd285, %fd287, %p177;
	mov.b64 	%rd228, %fd288;
	mov.b64 	{%r387, %r392}, %rd228;
	mov.b32 	%r393, 16;
	// begin inline asm
	shfl.sync.down.b32 %r386, %r387, %r393, %r394, %r395;
	// end inline asm
	// begin inline asm
	shfl.sync.down.b32 %r391, %r392, %r393, %r394, %r395;
	// end inline asm
	mov.b64 	%rd229, {%r386, %r391};
	mov.b64 	%fd289, %rd229;
	add.s32 	%r403, %r345, 16;
	setp.gt.s32 	%p179, %r403, %r394;
	setp.lt.f64 	%p180, %fd288, %fd289;
	selp.f64 	%fd290, %fd289, %fd288, %p180;
	selp.f64 	%fd374, %fd288, %fd290, %p179;
	setp.ne.s32 	%p181, %r345, 0;
	@%p181 bra 	$L__BB4_17;
	shr.u32 	%r404, %r5, 2;
	and.b32  	%r405, %r404, 248;
	mov.u32 	%r406, _ZZN3cub18CUB_300001_SM_10006detail6reduce18DeviceReduceKernelINS2_10policy_hubIdyN4cuda3__47maximumIvEEE10Policy1000EPdyS8_dNS5_3std3__410__identityEEEvT0_PT3_T1_NS0_13GridEvenShareISI_EET2_T4_E12temp_storage;
	add.s32 	%r407, %r406, %r405;
	st.shared.f64 	[%r407+8], %fd374;
$L__BB4_17:
	bar.sync 	0;
	setp.ne.s32 	%p182, %r5, 0;
	@%p182 bra 	$L__BB4_69;
	setp.gt.s32 	%p183, %r4, 32;
	ld.shared.f64 	%fd291, [_ZZN3cub18CUB_300001_SM_10006detail6reduce18DeviceReduceKernelINS2_10policy_hubIdyN4cuda3__47maximumIvEEE10Policy1000EPdyS8_dNS5_3std3__410__identityEEEvT0_PT3_T1_NS0_13GridEvenShareISI_EET2_T4_E12temp_storage+16];
	setp.lt.f64 	%p184, %fd374, %fd291;
	selp.f64 	%fd293, %fd291, %fd374, %p184;
	selp.f64 	%fd294, %fd293, %fd374, %p183;
	setp.gt.s32 	%p185, %r4, 64;
	ld.shared.f64 	%fd296, [_ZZN3cub18CUB_300001_SM_10006detail6reduce18DeviceReduceKernelINS2_10policy_hubIdyN4cuda3__47maximumIvEEE10Policy1000EPdyS8_dNS5_3std3__410__identityEEEvT0_PT3_T1_NS0_13GridEvenShareISI_EET2_T4_E12temp_storage+24];
	setp.lt.f64 	%p186, %fd294, %fd296;
	selp.f64 	%fd298, %fd296, %fd294, %p186;
	selp.f64 	%fd299, %fd298, %fd294, %p185;
	setp.gt.s32 	%p187, %r4, 96;
	ld.shared.f64 	%fd301, [_ZZN3cub18CUB_300001_SM_10006detail6reduce18DeviceReduceKernelINS2_10policy_hubIdyN4cuda3__47maximumIvEEE10Policy1000EPdyS8_dNS5_3std3__410__identityEEEvT0_PT3_T1_NS0_13GridEvenShareISI_EET2_T4_E12temp_storage+32];
	setp.lt.f64 	%p188, %fd299, %fd301;
	selp.f64 	%fd303, %fd301, %fd299, %p188;
	selp.f64 	%fd304, %fd303, %fd299, %p187;
	setp.gt.s32 	%p189, %r4, 128;
	ld.shared.f64 	%fd306, [_ZZN3cub18CUB_300001_SM_10006detail6reduce18DeviceReduceKernelINS2_10policy_hubIdyN4cuda3__47maximumIvEEE10Policy1000EPdyS8_dNS5_3std3__410__identityEEEvT0_PT3_T1_NS0_13GridEvenShareISI_EET2_T4_E12temp_storage+40];
	setp.lt.f64 	%p190, %fd304, %fd306;
	selp.f64 	%fd308, %fd306, %fd304, %p190;
	selp.f64 	%fd309, %fd308, %fd304, %p189;
	setp.gt.s32 	%p191, %r4, 160;
	ld.shared.f64 	%fd311, [_ZZN3cub18CUB_300001_SM_10006detail6reduce18DeviceReduceKernelINS2_10policy_hubIdyN4cuda3__47maximumIvEEE10Policy1000EPdyS8_dNS5_3std3__410__identityEEEvT0_PT3_T1_NS0_13GridEvenShareISI_EET2_T4_E12temp_storage+48];
	setp.lt.f64 	%p192, %fd309, %fd311;
	selp.f64 	%fd313, %fd311, %fd309, %p192;
	selp.f64 	%fd314, %fd313, %fd309, %p191;
	setp.gt.s32 	%p193, %r4, 192;
	ld.shared.f64 	%fd316, [_ZZN3cub18CUB_300001_SM_10006detail6reduce18DeviceReduceKernelINS2_10policy_hubIdyN4cuda3__47maximumIvEEE10Policy1000EPdyS8_dNS5_3std3__410__identityEEEvT0_PT3_T1_NS0_13GridEvenShareISI_EET2_T4_E12temp_storage+56];
	setp.lt.f64 	%p194, %fd314, %fd316;
	selp.f64 	%fd318, %fd316, %fd314, %p194;
	selp.f64 	%fd319, %fd318, %fd314, %p193;
	setp.gt.s32 	%p195, %r4, 224;
	ld.shared.f64 	%fd321, [_ZZN3cub18CUB_300001_SM_10006detail6reduce18DeviceReduceKernelINS2_10policy_hubIdyN4cuda3__47maximumIvEEE10Policy1000EPdyS8_dNS5_3std3__410__identityEEEvT0_PT3_T1_NS0_13GridEvenShareISI_EET2_T4_E12temp_storage+64];
	setp.lt.f64 	%p196, %fd319, %fd321;
	selp.f64 	%fd323, %fd321, %fd319, %p196;
	selp.f64 	%fd374, %fd323, %fd319, %p195;
	bra.uni 	$L__BB4_69;
$L__BB4_19:
	cvt.u32.u64 	%r261, %rd3;
	mov.u32 	%r17, %tid.x;
	shl.b32 	%r262, %r17, 2;
	add.s32 	%r263, %r261, %r262;
	mul.wide.u32 	%rd156, %r263, 8;
	add.s64 	%rd146, %rd39, %rd156;
	// begin inline asm
	ld.global.nc.v2.u64 {%rd144, %rd145}, [%rd146];
	// end inline asm
	add.s64 	%rd149, %rd146, 16;
	// begin inline asm
	ld.global.nc.v2.u64 {%rd147, %rd148}, [%rd149];
	// end inline asm
	mov.b64 	%fd203, %rd144;
	mov.b64 	%fd204, %rd145;
	mov.b64 	%fd205, %rd147;
	mov.b64 	%fd206, %rd148;
	add.s64 	%rd152, %rd146, 8192;
	// begin inline asm
	ld.global.nc.v2.u64 {%rd150, %rd151}, [%rd152];
	// end inline asm
	add.s64 	%rd155, %rd146, 8208;
	// begin inline asm
	ld.global.nc.v2.u64 {%rd153, %rd154}, [%rd155];
	// end inline asm
	mov.b64 	%fd207, %rd150;
	mov.b64 	%fd208, %rd151;
	mov.b64 	%fd209, %rd153;
	mov.b64 	%fd210, %rd154;
	setp.lt.f64 	%p110, %fd203, %fd204;
	selp.f64 	%fd211, %fd204, %fd203, %p110;
	setp.lt.f64 	%p111, %fd211, %fd205;
	selp.f64 	%fd212, %fd205, %fd211, %p111;
	setp.lt.f64 	%p112, %fd212, %fd206;
	selp.f64 	%fd213, %fd206, %fd212, %p112;
	setp.lt.f64 	%p113, %fd213, %fd207;
	selp.f64 	%fd214, %fd207, %fd213, %p113;
	setp.lt.f64 	%p114, %fd214, %fd208;
	selp.f64 	%fd215, %fd208, %fd214, %p114;
	setp.lt.f64 	%p115, %fd215, %fd209;
	selp.f64 	%fd216, %fd209, %fd215, %p115;
	setp.lt.f64 	%p116, %fd216, %fd210;
	selp.f64 	%fd361, %fd210, %fd216, %p116;
	setp.lt.u64 	%p117, %rd4, %rd2;
	@%p117 bra 	$L__BB4_31;
	add.s64 	%rd246, %rd2, %rd3;
	cvt.u64.u32 	%rd157, %r17;
	add.s64 	%rd158, %rd246, %rd157;
	shl.b64 	%rd159, %rd158, 3;
	add.s64 	%rd245, %rd39, %rd159;
	mov.b32 	%r469, 0;
$L__BB4_21:
	add.s64 	%rd3, %rd3, %rd2;
	add.s64 	%rd160, %rd1, -2048;
	setp.gt.u64 	%p118, %rd3, %rd160;
	@%p118 bra 	$L__BB4_23;
	cvt.u64.u32 	%rd173, %r262;
	add.s64 	%rd174, %rd3, %rd173;
	shl.b64 	%rd175, %rd174, 3;
	add.s64 	%rd163, %rd39, %rd175;
	// begin inline asm
	ld.global.nc.v2.u64 {%rd161, %rd162}, [%rd163];
	// end inline asm
	add.s64 	%rd166, %rd163, 16;
	// begin inline asm
	ld.global.nc.v2.u64 {%rd164, %rd165}, [%rd166];
	// end inline asm
	mov.b64 	%fd217, %rd161;
	mov.b64 	%fd218, %rd162;
	mov.b64 	%fd219, %rd164;
	mov.b64 	%fd220, %rd165;
	add.s64 	%rd169, %rd163, 8192;
	// begin inline asm
	ld.global.nc.v2.u64 {%rd167, %rd168}, [%rd169];
	// end inline asm
	add.s64 	%rd172, %rd163, 8208;
	// begin inline asm
	ld.global.nc.v2.u64 {%rd170, %rd171}, [%rd172];
	// end inline asm
	mov.b64 	%fd221, %rd167;
	mov.b64 	%fd222, %rd168;
	mov.b64 	%fd223, %rd170;
	mov.b64 	%fd224, %rd171;
	setp.lt.f64 	%p119, %fd361, %fd217;
	selp.f64 	%fd225, %fd217, %fd361, %p119;
	setp.lt.f64 	%p120, %fd225, %fd218;
	selp.f64 	%fd226, %fd218, %fd225, %p120;
	setp.lt.f64 	%p121, %fd226, %fd219;
	selp.f64 	%fd227, %fd219, %fd226, %p121;
	setp.lt.f64 	%p122, %fd227, %fd220;
	selp.f64 	%fd228, %fd220, %fd227, %p122;
	setp.lt.f64 	%p123, %fd228, %fd221;
	selp.f64 	%fd229, %fd221, %fd228, %p123;
	setp.lt.f64 	%p124, %fd229, %fd222;
	selp.f64 	%fd230, %fd222, %fd229, %p124;
	setp.lt.f64 	%p125, %fd230, %fd223;
	selp.f64 	%fd231, %fd223, %fd230, %p125;
	setp.lt.f64 	%p126, %fd231, %fd224;
	selp.f64 	%fd361, %fd224, %fd231, %p126;
	sub.s64 	%rd176, %rd1, %rd3;
	setp.lt.u64 	%p127, %rd176, %rd2;
	add.s32 	%r469, %r469, 1;
	add.s64 	%rd246, %rd246, %rd2;
	shl.b64 	%rd177, %rd2, 3;
	add.s64 	%rd245, %rd245, %rd177;
	@%p127 bra 	$L__BB4_31;
	bra.uni 	$L__BB4_21;
$L__BB4_23:
	setp.le.u64 	%p128, %rd1, %rd3;
	@%p128 bra 	$L__BB4_31;
	cvt.u32.u64 	%r266, %rd3;
	cvt.u32.u64 	%r267, %rd1;
	sub.s32 	%r20, %r267, %r266;
	setp.ge.s32 	%p129, %r17, %r20;
	@%p129 bra 	$L__BB4_31;
	cvt.u32.u64 	%r269, %rd2;
	not.b32 	%r271, %r17;
	add.s32 	%r272, %r271, %r267;
	add.s32 	%r273, %r269, %r261;
	sub.s32 	%r274, %r272, %r273;
	mul.lo.s32 	%r275, %r1, %r469;
	shl.b32 	%r276, %r275, 11;
	sub.s32 	%r21, %r274, %r276;
	shr.u32 	%r277, %r272, 8;
	add.s32 	%r22, %r277, 1;
	and.b32  	%r278, %r272, 768;
	setp.eq.s32 	%p130, %r278, 768;
	mov.u32 	%r472, %r17;
	@%p130 bra 	$L__BB4_28;
	and.b32  	%r279, %r22, 3;
	neg.s32 	%r470, %r279;
	mov.u32 	%r472, %r17;
$L__BB4_27:
	.pragma "nounroll";
	// begin inline asm
	ld.global.nc.u64 %rd178, [%rd245];
	// end inline asm
	mov.b64 	%fd233, %rd178;
	setp.lt.f64 	%p131, %fd361, %fd233;
	selp.f64 	%fd361, %fd233, %fd361, %p131;
	add.s32 	%r472, %r472, 256;
	add.s64 	%rd245, %rd245, 2048;
	add.s32 	%r470, %r470, 1;
	setp.ne.s32 	%p132, %r470, 0;
	@%p132 bra 	$L__BB4_27;
$L__BB4_28:
	setp.lt.u32 	%p133, %r21, 768;
	@%p133 bra 	$L__BB4_31;
	cvt.u64.u32 	%rd180, %r472;
	add.s64 	%rd181, %rd180, %rd246;
	shl.b64 	%rd182, %rd181, 3;
	add.s64 	%rd249, %rd39, %rd182;
$L__BB4_30:
	// begin inline asm
	ld.global.nc.u64 %rd183, [%rd249];
	// end inline asm
	mov.b64 	%fd234, %rd183;
	setp.lt.f64 	%p134, %fd361, %fd234;
	selp.f64 	%fd235, %fd234, %fd361, %p134;
	add.s64 	%rd186, %rd249, 2048;
	// begin inline asm
	ld.global.nc.u64 %rd185, [%rd186];
	// end inline asm
	mov.b64 	%fd236, %rd185;
	setp.lt.f64 	%p135, %fd235, %fd236;
	selp.f64 	%fd237, %fd236, %fd235, %p135;
	add.s64 	%rd188, %rd249, 4096;
	// begin inline asm
	ld.global.nc.u64 %rd187, [%rd188];
	// end inline asm
	mov.b64 	%fd238, %rd187;
	setp.lt.f64 	%p136, %fd237, %fd238;
	selp.f64 	%fd239, %fd238, %fd237, %p136;
	add.s64 	%rd190, %rd249, 6144;
	// begin inline asm
	ld.global.nc.u64 %rd189, [%rd190];
	// end inline asm
	mov.b64 	%fd240, %rd189;
	setp.lt.f64 	%p137, %fd239, %fd240;
	selp.f64 	%fd361, %fd240, %fd239, %p137;
	add.s32 	%r472, %r472, 1024;
	add.s64 	%rd249, %rd249, 8192;
	setp.lt.s32 	%p138, %r472, %r20;
	@%p138 bra 	$L__BB4_30;
$L__BB4_31:
	// begin inline asm
	mov.u32 %r280, %laneid;
	// end inline asm
	mov.b64 	%rd191, %fd361;
	mov.b64 	{%r282, %r287}, %rd191;
	mov.b32 	%r288, 1;
	mov.b32 	%r329, 31;
	mov.b32 	%r330, -1;
	// begin inline asm
	shfl.sync.down.b32 %r281, %r282, %r288, %r329, %r330;
	// end inline asm
	// begin inline asm
	shfl.sync.down.b32 %r286, %r287, %r288, %r329, %r330;
	// end inline asm
	mov.b64 	%rd192, {%r281, %r286};
	mov.b64 	%fd241, %rd192;
	setp.gt.s32 	%p139, %r280, 30;
	setp.lt.f64 	%p140, %fd361, %fd241;
	selp.f64 	%fd242, %fd241, %fd361, %p140;
	selp.f64 	%fd243, %fd361, %fd242, %p139;
	mov.b64 	%rd193, %fd243;
	mov.b64 	{%r292, %r297}, %rd193;
	mov.b32 	%r298, 2;
	// begin inline asm
	shfl.sync.down.b32 %r291, %r292, %r298, %r329, %r330;
	// end inline asm
	// begin inline asm
	shfl.sync.down.b32 %r296, %r297, %r298, %r329, %r330;
	// end inline asm
	mov.b64 	%rd194, {%r291, %r296};
	mov.b64 	%fd244, %rd194;
	setp.gt.s32 	%p141, %r280, 29;
	setp.lt.f64 	%p142, %fd243, %fd244;
	selp.f64 	%fd245, %fd244, %fd243, %p142;
	selp.f64 	%fd246, %fd243, %fd245, %p141;
	mov.b64 	%rd195, %fd246;
	mov.b64 	{%r302, %r307}, %rd195;
	mov.b32 	%r308, 4;
	// begin inline asm
	shfl.sync.down.b32 %r301, %r302, %r308, %r329, %r330;
	// end inline asm
	// begin inline asm
	shfl.sync.down.b32 %r306, %r307, %r308, %r329, %r330;
	// end inline asm
	mov.b64 	%rd196, {%r301, %r306};
	mov.b64 	%fd247, %rd196;
	setp.gt.s32 	%p143, %r280, 27;
	setp.lt.f64 	%p144, %fd246, %fd247;
	selp.f64 	%fd248, %fd247, %fd246, %p144;
	selp.f64 	%fd249, %fd246, %fd248, %p143;
	mov.b64 	%rd197, %fd249;
	mov.b64 	{%r312, %r317}, %rd197;
	mov.b32 	%r318, 8;
	// begin inline asm
	shfl.sync.down.b32 %r311, %r312, %r318, %r329, %r330;
	// end inline asm
	// begin inline asm
	shfl.sync.down.b32 %r316, %r317, %r318, %r329, %r330;
	// end inline asm
	mov.b64 	%rd198, {%r311, %r316};
	mov.b64 	%fd250, %rd198;
	setp.gt.s32 	%p145, %r280, 23;
	setp.lt.f64 	%p146, %fd249, %fd250;
	selp.f64 	%fd251, %fd250, %fd249, %p146;
	selp.f64 	%fd252, %fd249, %fd251, %p145;
	mov.b64 	%rd199, %fd252;
	mov.b64 	{%r322, %r327}, %rd199;
	mov.b32 	%r328, 16;
	// begin inline asm
	shfl.sync.down.b32 %r321, %r322, %r328, %r329, %r330;
	// end inline asm
	// begin inline asm
	shfl.sync.down.b32 %r326, %r327, %r328, %r329, %r330;
	// end inline asm
	mov.b64 	%rd200, {%r321, %r326};
	mov.b64 	%fd253, %rd200;
	setp.gt.s32 	%p147, %r280, 15;
	setp.lt.f64 	%p148, %fd252, %fd253;
	selp.f64 	%fd25, %fd253, %fd252, %p148;
	selp.f64 	%fd374, %fd252, %fd25, %p147;
	setp.ne.s32 	%p149, %r280, 0;
	@%p149 bra 	$L__BB4_33;
	shr.u32 	%r331, %r17, 2;
	and.b32  	%r332, %r331, 248;
	mov.u32 	%r333, _ZZN3cub18CUB_300001_SM_10006detail6reduce18DeviceReduceKernelINS2_10policy_hubIdyN4cuda3__47maximumIvEEE10Policy1000EPdyS8_dNS5_3std3__410__identityEEEvT0_PT3_T1_NS0_13GridEvenShareISI_EET2_T4_E12temp_storage;
	add.s32 	%r334, %r333, %r332;
	st.shared.f64 	[%r334+8], %fd25;
$L__BB4_33:
	bar.sync 	0;
	setp.ne.s32 	%p150, %r17, 0;
	@%p150 bra 	$L__BB4_69;
	ld.shared.f64 	%fd254, [_ZZN3cub18CUB_300001_SM_10006detail6reduce18DeviceReduceKernelINS2_10policy_hubIdyN4cuda3__47maximumIvEEE10Policy1000EPdyS8_dNS5_3std3__410__identityEEEvT0_PT3_T1_NS0_13GridEvenShareISI_EET2_T4_E12temp_storage+16];
	setp.lt.f64 	%p151, %fd374, %fd254;
	selp.f64 	%fd255, %fd254, %fd374, %p151;
	ld.shared.f64 	%fd256, [_ZZN3cub18CUB_300001_SM_10006detail6reduce18DeviceReduceKernelINS2_10policy_hubIdyN4cuda3__47maximumIvEEE10Policy1000EPdyS8_dNS5_3std3__410__identityEEEvT0_PT3_T1_NS0_13GridEvenShareISI_EET2_T4_E12temp_storage+24];
	setp.lt.f64 	%p152, %fd255, %fd256;
	selp.f64 	%fd257, %fd256, %fd255, %p152;
	ld.shared.f64 	%fd258, [_ZZN3cub18CUB_300001_SM_10006detail6reduce18DeviceReduceKernelINS2_10policy_hubIdyN4cuda3__47maximumIvEEE10Policy1000EPdyS8_dNS5_3std3__410__identityEEEvT0_PT3_T1_NS0_13GridEvenShareISI_EET2_T4_E12temp_storage+32];
	setp.lt.f64 	%p153, %fd257, %fd258;
	selp.f64 	%fd259, %fd258, %fd257, %p153;
	ld.shared.f64 	%fd260, [_ZZN3cub18CUB_300001_SM_10006detail6reduce18DeviceReduceKernelINS2_10policy_hubIdyN4cuda3__47maximumIvEEE10Policy1000EPdyS8_dNS5_3std3__410__identityEEEvT0_PT3_T1_NS0_13GridEvenShareISI_EET2_T4_E12temp_storage+40];
	setp.lt.f64 	%p154, %fd259, %fd260;
	selp.f64 	%fd261, %fd260, %fd259, %p154;
	ld.shared.f64 	%fd262, [_ZZN3cub18CUB_300001_SM_10006detail6reduce18DeviceReduceKernelINS2_10policy_hubIdyN4cuda3__47maximumIvEEE10Policy1000EPdyS8_dNS5_3std3__410__identityEEEvT0_PT3_T1_NS0_13GridEvenShareISI_EET2_T4_E12temp_storage+48];
	setp.lt.f64 	%p155, %fd261, %fd262;
	selp.f64 	%fd263, %fd262, %fd261, %p155;
	ld.shared.f64 	%fd264, [_ZZN3cub18CUB_300001_SM_10006detail6reduce18DeviceReduceKernelINS2_10policy_hubIdyN4cuda3__47maximumIvEEE10Policy1000EPdyS8_dNS5_3std3__410__identityEEEvT0_PT3_T1_NS0_13GridEvenShareISI_EET2_T4_E12temp_storage+56];
	setp.lt.f64 	%p156, %fd263, %fd264;
	selp.f64 	%fd265, %fd264, %fd263, %p156;
	ld.shared.f64 	%fd266, [_ZZN3cub18CUB_300001_SM_10006detail6reduce18DeviceReduceKernelINS2_10policy_hubIdyN4cuda3__47maximumIvEEE10Policy1000EPdyS8_dNS5_3std3__410__identityEEEvT0_PT3_T1_NS0_13GridEvenShareISI_EET2_T4_E12temp_storage+64];
	setp.lt.f64 	%p157, %fd265, %fd266;
	selp.f64 	%fd374, %fd266, %fd265, %p157;
	bra.uni 	$L__BB4_69;
$L__BB4_35:
	sub.s64 	%rd21, %rd1, %rd3;
	setp.gt.u64 	%p2, %rd21, 2047;
	@%p2 bra 	$L__BB4_53;
	cvt.u32.u64 	%r133, %rd3;
	cvt.u32.u64 	%r31, %rd1;
	sub.s32 	%r32, %r31, %r133;
	mov.u32 	%r33, %tid.x;
	setp.ge.s32 	%p51, %r33, %r32;
	mov.f64 	%fd367, 0d0000000000000000;
	mov.u32 	%r477, %r33;
	@%p51 bra 	$L__BB4_38;
	add.s32 	%r135, %r133, %r33;
	mul.wide.u32 	%rd107, %r135, 8;
	add.s64 	%rd106, %rd39, %rd107;
	// begin inline asm
	ld.global.nc.u64 %rd105, [%rd106];
	// end inline asm
	mov.b64 	%fd367, %rd105;
	add.s32 	%r477, %r33, 256;
$L__BB4_38:
	setp.ge.s32 	%p52, %r477, %r32;
	@%p52 bra 	$L__BB4_44;
	not.b32 	%r136, %r477;
	add.s32 	%r36, %r136, %r31;
	and.b32  	%r137, %r36, 768;
	setp.eq.s32 	%p53, %r137, 768;
	@%p53 bra 	$L__BB4_42;
	cvt.u64.u32 	%rd108, %r477;
	add.s64 	%rd109, %rd108, %rd3;
	shl.b64 	%rd110, %rd109, 3;
	add.s64 	%rd250, %rd39, %rd110;
	shr.u32 	%r138, %r36, 8;
	add.s32 	%r139, %r138, 1;
	and.b32  	%r140, %r139, 3;
	neg.s32 	%r475, %r140;
$L__BB4_41:
	.pragma "nounroll";
	// begin inline asm
	ld.global.nc.u64 %rd111, [%rd250];
	// end inline asm
	mov.b64 	%fd122, %rd111;
	setp.lt.f64 	%p54, %fd367, %fd122;
	selp.f64 	%fd367, %fd122, %fd367, %p54;
	add.s32 	%r477, %r477, 256;
	add.s64 	%rd250, %rd250, 2048;
	add.s32 	%r475, %r475, 1;
	setp.ne.s32 	%p55, %r475, 0;
	@%p55 bra 	$L__BB4_41;
$L__BB4_42:
	sub.s32 	%r142, %r36, %r133;
	setp.lt.u32 	%p56, %r142, 768;
	@%p56 bra 	$L__BB4_44;
$L__BB4_43:
	cvt.s64.s32 	%rd121, %r477;
	add.s64 	%rd122, %rd3, %rd121;
	shl.b64 	%rd123, %rd122, 3;
	add.s64 	%rd114, %rd39, %rd123;
	// begin inline asm
	ld.global.nc.u64 %rd113, [%rd114];
	// end inline asm
	mov.b64 	%fd123, %rd113;
	setp.lt.f64 	%p57, %fd367, %fd123;
	selp.f64 	%fd124, %fd123, %fd367, %p57;
	add.s64 	%rd116, %rd114, 2048;
	// begin inline asm
	ld.global.nc.u64 %rd115, [%rd116];
	// end inline asm
	mov.b64 	%fd125, %rd115;
	setp.lt.f64 	%p58, %fd124, %fd125;
	selp.f64 	%fd126, %fd125, %fd124, %p58;
	add.s64 	%rd118, %rd114, 4096;
	// begin inline asm
	ld.global.nc.u64 %rd117, [%rd118];
	// end inline asm
	mov.b64 	%fd127, %rd117;
	setp.lt.f64 	%p59, %fd126, %fd127;
	selp.f64 	%fd128, %fd127, %fd126, %p59;
	add.s64 	%rd120, %rd114, 6144;
	// begin inline asm
	ld.global.nc.u64 %rd119, [%rd120];
	// end inline asm
	mov.b64 	%fd129, %rd119;
	setp.lt.f64 	%p60, %fd128, %fd129;
	selp.f64 	%fd367, %fd129, %fd128, %p60;
	add.s32 	%r477, %r477, 1024;
	setp.lt.s32 	%p61, %r477, %r32;
	@%p61 bra 	$L__BB4_43;
$L__BB4_44:
	setp.lt.s32 	%p62, %r32, 256;
	@%p62 bra 	$L__BB4_49;
	// begin inline asm
	mov.u32 %r206, %laneid;
	// end inline asm
	mov.b64 	%rd134, %fd367;
	mov.b64 	{%r208, %r213}, %rd134;
	mov.b32 	%r214, 1;
	mov.b32 	%r255, 31;
	mov.b32 	%r256, -1;
	// begin inline asm
	shfl.sync.down.b32 %r207, %r208, %r214, %r255, %r256;
	// end inline asm
	// begin inline asm
	shfl.sync.down.b32 %r212, %r213, %r214, %r255, %r256;
	// end inline asm
	mov.b64 	%rd135, {%r207, %r212};
	mov.b64 	%fd177, %rd135;
	setp.gt.s32 	%p90, %r206, 30;
	setp.lt.f64 	%p91, %fd367, %fd177;
	selp.f64 	%fd178, %fd177, %fd367, %p91;
	selp.f64 	%fd179, %fd367, %fd178, %p90;
	mov.b64 	%rd136, %fd179;
	mov.b64 	{%r218, %r223}, %rd136;
	mov.b32 	%r224, 2;
	// begin inline asm
	shfl.sync.down.b32 %r217, %r218, %r224, %r255, %r256;
	// end inline asm
	// begin inline asm
	shfl.sync.down.b32 %r222, %r223, %r224, %r255, %r256;
	// end inline asm
	mov.b64 	%rd137, {%r217, %r222};
	mov.b64 	%fd180, %rd137;
	setp.gt.s32 	%p92, %r206, 29;
	setp.lt.f64 	%p93, %fd179, %fd180;
	selp.f64 	%fd181, %fd180, %fd179, %p93;
	selp.f64 	%fd182, %fd179, %fd181, %p92;
	mov.b64 	%rd138, %fd182;
	mov.b64 	{%r228, %r233}, %rd138;
	mov.b32 	%r234, 4;
	// begin inline asm
	shfl.sync.down.b32 %r227, %r228, %r234, %r255, %r256;
	// end inline asm
	// begin inline asm
	shfl.sync.down.b32 %r232, %r233, %r234, %r255, %r256;
	// end inline asm
	mov.b64 	%rd139, {%r227, %r232};
	mov.b64 	%fd183, %rd139;
	setp.gt.s32 	%p94, %r206, 27;
	setp.lt.f64 	%p95, %fd182, %fd183;
	selp.f64 	%fd184, %fd183, %fd182, %p95;
	selp.f64 	%fd185, %fd182, %fd184, %p94;
	mov.b64 	%rd140, %fd185;
	mov.b64 	{%r238, %r243}, %rd140;
	mov.b32 	%r244, 8;
	// begin inline asm
	shfl.sync.down.b32 %r237, %r238, %r244, %r255, %r256;
	// end inline asm
	// begin inline asm
	shfl.sync.down.b32 %r242, %r243, %r244, %r255, %r256;
	// end inline asm
	mov.b64 	%rd141, {%r237, %r242};
	mov.b64 	%fd186, %rd141;
	setp.gt.s32 	%p96, %r206, 23;
	setp.lt.f64 	%p97, %fd185, %fd186;
	selp.f64 	%fd187, %fd186, %fd185, %p97;
	selp.f64 	%fd188, %fd185, %fd187, %p96;
	mov.b64 	%rd142, %fd188;
	mov.b64 	{%r248, %r253}, %rd142;
	mov.b32 	%r254, 16;
	// begin inline asm
	shfl.sync.down.b32 %r247, %r248, %r254, %r255, %r256;
	// end inline asm
	// begin inline asm
	shfl.sync.down.b32 %r252, %r253, %r254, %r255, %r256;
	// end inline asm
	mov.b64 	%rd143, {%r247, %r252};
	mov.b64 	%fd189, %rd143;
	setp.gt.s32 	%p98, %r206, 15;
	setp.lt.f64 	%p99, %fd188, %fd189;
	selp.f64 	%fd37, %fd189, %fd188, %p99;
	selp.f64 	%fd374, %fd188, %fd37, %p98;
	setp.ne.s32 	%p100, %r206, 0;
	@%p100 bra 	$L__BB4_47;
	shr.u32 	%r257, %r33, 2;
	and.b32  	%r258, %r257, 248;
	mov.u32 	%r259, _ZZN3cub18CUB_300001_SM_10006detail6reduce18DeviceReduceKernelINS2_10policy_hubIdyN4cuda3__47maximumIvEEE10Policy1000EPdyS8_dNS5_3std3__410__identityEEEvT0_PT3_T1_NS0_13GridEvenShareISI_EET2_T4_E12temp_storage;
	add.s32 	%r260, %r259, %r258;
	st.shared.f64 	[%r260+8], %fd37;
$L__BB4_47:
	bar.sync 	0;
	setp.ne.s32 	%p101, %r33, 0;
	@%p101 bra 	$L__BB4_69;
	ld.shared.f64 	%fd190, [_ZZN3cub18CUB_300001_SM_10006detail6reduce18DeviceReduceKernelINS2_10policy_hubIdyN4cuda3__47maximumIvEEE10Policy1000EPdyS8_dNS5_3std3__410__identityEEEvT0_PT3_T1_NS0_13GridEvenShareISI_EET2_T4_E12temp_storage+16];
	setp.lt.f64 	%p102, %fd374, %fd190;
	selp.f64 	%fd191, %fd190, %fd374, %p102;
	ld.shared.f64 	%fd192, [_ZZN3cub18CUB_300001_SM_10006detail6reduce18DeviceReduceKernelINS2_10policy_hubIdyN4cuda3__47maximumIvEEE10Policy1000EPdyS8_dNS5_3std3__410__identityEEEvT0_PT3_T1_NS0_13GridEvenShareISI_EET2_T4_E12temp_storage+24];
	setp.lt.f64 	%p103, %fd191, %fd192;
	selp.f64 	%fd193, %fd192, %fd191, %p103;
	ld.shared.f64 	%fd194, [_ZZN3cub18CUB_300001_SM_10006detail6reduce18DeviceReduceKernelINS2_10policy_hubIdyN4cuda3__47maximumIvEEE10Policy1000EPdyS8_dNS5_3std3__410__identityEEEvT0_PT3_T1_NS0_13GridEvenShareISI_EET2_T4_E12temp_storage+32];
	setp.lt.f64 	%p104, %fd193, %fd194;
	selp.f64 	%fd195, %fd194, %fd193, %p104;
	ld.shared.f64 	%fd196, [_ZZN3cub18CUB_300001_SM_10006detail6reduce18DeviceReduceKernelINS2_10policy_hubIdyN4cuda3__47maximumIvEEE10Policy1000EPdyS8_dNS5_3std3__410__identityEEEvT0_PT3_T1_NS0_13GridEvenShareISI_EET2_T4_E12temp_storage+40];
	setp.lt.f64 	%p105, %fd195, %fd196;
	selp.f64 	%fd197, %fd196, %fd195, %p105;
	ld.shared.f64 	%fd198, [_ZZN3cub18CUB_300001_SM_10006detail6reduce18DeviceReduceKernelINS2_10policy_hubIdyN4cuda3__47maximumIvEEE10Policy1000EPdyS8_dNS5_3std3__410__identityEEEvT0_PT3_T1_NS0_13GridEvenShareISI_EET2_T4_E12temp_storage+48];
	setp.lt.f64 	%p106, %fd197, %fd198;
	selp.f64 	%fd199, %fd198, %fd197, %p106;
	ld.shared.f64 	%fd200, [_ZZN3cub18CUB_300001_SM_10006detail6reduce18DeviceReduceKernelINS2_10policy_hubIdyN4cuda3__47maximumIvEEE10Policy1000EPdyS8_dNS5_3std3__410__identityEEEvT0_PT3_T1_NS0_13GridEvenShareISI_EET2_T4_E12temp_storage+56];
	setp.lt.f64 	%p107, %fd199, %fd200;
	selp.f64 	%fd201, %fd200, %fd199, %p107;
	ld.shared.f64 	%fd202, [_ZZN3cub18CUB_300001_SM_10006detail6reduce18DeviceReduceKernelINS2_10policy_hubIdyN4cuda3__47maximumIvEEE10Policy1000EPdyS8_dNS5_3std3__410__identityEEEvT0_PT3_T1_NS0_13GridEvenShareISI_EET2_T4_E12temp_storage+64];
	setp.lt.f64 	%p108, %fd201, %fd202;
	selp.f64 	%fd374, %fd202, %fd201, %p108;
	bra.uni 	$L__BB4_69;
$L__BB4_49:
	// begin inline asm
	mov.u32 %r143, %laneid;
	// end inline asm
	and.b32  	%r194, %r33, 992;
	add.s32 	%r195, %r194, 32;
	setp.gt.s32 	%p63, %r195, %r32;
	not.b32 	%r196, %r194;
	add.s32 	%r197, %r32, %r196;
	selp.b32 	%r192, %r197, 31, %p63;
	mov.b64 	%rd124, %fd367;
	mov.b64 	{%r145, %r150}, %rd124;
	mov.b32 	%r151, 1;
	mov.b32 	%r193, -1;
	// begin inline asm
	shfl.sync.down.b32 %r144, %r145, %r151, %r192, %r193;
	// end inline asm
	// begin inline asm
	shfl.sync.down.b32 %r149, %r150, %r151, %r192, %r193;
	// end inline asm
	mov.b64 	%rd125, {%r144, %r149};
	mov.b64 	%fd130, %rd125;
	setp.lt.s32 	%p64, %r143, %r192;
	setp.lt.f64 	%p65, %fd367, %fd130;
	selp.f64 	%fd131, %fd130, %fd367, %p65;
	selp.f64 	%fd132, %fd131, %fd367, %p64;
	mov.b64 	%rd126, %fd132;
	mov.b64 	{%r155, %r160}, %rd126;
	mov.b32 	%r161, 2;
	// begin inline asm
	shfl.sync.down.b32 %r154, %r155, %r161, %r192, %r193;
	// end inline asm
	// begin inline asm
	shfl.sync.down.b32 %r159, %r160, %r161, %r192, %r193;
	// end inline asm
	mov.b64 	%rd127, {%r154, %r159};
	mov.b64 	%fd133, %rd127;
	add.s32 	%r198, %r143, 2;
	setp.gt.s32 	%p66, %r198, %r192;
	setp.lt.f64 	%p67, %fd132, %fd133;
	selp.f64 	%fd134, %fd133, %fd132, %p67;
	selp.f64 	%fd135, %fd132, %fd134, %p66;
	mov.b64 	%rd128, %fd135;
	mov.b64 	{%r165, %r170}, %rd128;
	mov.b32 	%r171, 4;
	// begin inline asm
	shfl.sync.down.b32 %r164, %r165, %r171, %r192, %r193;
	// end inline asm
	// begin inline asm
	shfl.sync.down.b32 %r169, %r170, %r171, %r192, %r193;
	// end inline asm
	mov.b64 	%rd129, {%r164, %r169};
	mov.b64 	%fd136, %rd129;
	add.s32 	%r199, %r143, 4;
	setp.gt.s32 	%p68, %r199, %r192;
	setp.lt.f64 	%p69, %fd135, %fd136;
	selp.f64 	%fd137, %fd136, %fd135, %p69;
	selp.f64 	%fd138, %fd135, %fd137, %p68;
	mov.b64 	%rd130, %fd138;
	mov.b64 	{%r175, %r180}, %rd130;
	mov.b32 	%r181, 8;
	// begin inline asm
	shfl.sync.down.b32 %r174, %r175, %r181, %r192, %r193;
	// end inline asm
	// begin inline asm
	shfl.sync.down.b32 %r179, %r180, %r181, %r192, %r193;
	// end inline asm
	mov.b64 	%rd131, {%r174, %r179};
	mov.b64 	%fd139, %rd131;
	add.s32 	%r200, %r143, 8;
	setp.gt.s32 	%p70, %r200, %r192;
	setp.lt.f64 	%p71, %fd138, %fd139;
	selp.f64 	%fd140, %fd139, %fd138, %p71;
	selp.f64 	%fd141, %fd138, %fd140, %p70;
	mov.b64 	%rd132, %fd141;
	mov.b64 	{%r185, %r190}, %rd132;
	mov.b32 	%r191, 16;
	// begin inline asm
	shfl.sync.down.b32 %r184, %r185, %r191, %r192, %r193;
	// end inline asm
	// begin inline asm
	shfl.sync.down.b32 %r189, %r190, %r191, %r192, %r193;
	// end inline asm
	mov.b64 	%rd133, {%r184, %r189};
	mov.b64 	%fd142, %rd133;
	add.s32 	%r201, %r143, 16;
	setp.gt.s32 	%p72, %r201, %r192;
	setp.lt.f64 	%p73, %fd141, %fd142;
	selp.f64 	%fd143, %fd142, %fd141, %p73;
	selp.f64 	%fd374, %fd141, %fd143, %p72;
	setp.ne.s32 	%p74, %r143, 0;
	@%p74 bra 	$L__BB4_51;
	shr.u32 	%r202, %r33, 2;
	and.b32  	%r203, %r202, 248;
	mov.u32 	%r204, _ZZN3cub18CUB_300001_SM_10006detail6reduce18DeviceReduceKernelINS2_10policy_hubIdyN4cuda3__47maximumIvEEE10Policy1000EPdyS8_dNS5_3std3__410__identityEEEvT0_PT3_T1_NS0_13GridEvenShareISI_EET2_T4_E12temp_storage;
	add.s32 	%r205, %r204, %r203;
	st.shared.f64 	[%r205+8], %fd374;
$L__BB4_51:
	bar.sync 	0;
	setp.ne.s32 	%p75, %r33, 0;
	@%p75 bra 	$L__BB4_69;
	setp.gt.s32 	%p76, %r32, 32;
	ld.shared.f64 	%fd144, [_ZZN3cub18CUB_300001_SM_10006detail6reduce18DeviceReduceKernelINS2_10policy_hubIdyN4cuda3__47maximumIvEEE10Policy1000EPdyS8_dNS5_3std3__410__identityEEEvT0_PT3_T1_NS0_13GridEvenShareISI_EET2_T4_E12temp_storage+16];
	setp.lt.f64 	%p77, %fd374, %fd144;
	selp.f64 	%fd146, %fd144, %fd374, %p77;
	selp.f64 	%fd147, %fd146, %fd374, %p76;
	setp.gt.s32 	%p78, %r32, 64;
	ld.shared.f64 	%fd149, [_ZZN3cub18CUB_300001_SM_10006detail6reduce18DeviceReduceKernelINS2_10policy_hubIdyN4cuda3__47maximumIvEEE10Policy1000EPdyS8_dNS5_3std3__410__identityEEEvT0_PT3_T1_NS0_13GridEvenShareISI_EET2_T4_E12temp_storage+24];
	setp.lt.f64 	%p79, %fd147, %fd149;
	selp.f64 	%fd151, %fd149, %fd147, %p79;
	selp.f64 	%fd152, %fd151, %fd147, %p78;
	setp.gt.s32 	%p80, %r32, 96;
	ld.shared.f64 	%fd154, [_ZZN3cub18CUB_300001_SM_10006detail6reduce18DeviceReduceKernelINS2_10policy_hubIdyN4cuda3__47maximumIvEEE10Policy1000EPdyS8_dNS5_3std3__410__identityEEEvT0_PT3_T1_NS0_13GridEvenShareISI_EET2_T4_E12temp_storage+32];
	setp.lt.f64 	%p81, %fd152, %fd154;
	selp.f64 	%fd156, %fd154, %fd152, %p81;
	selp.f64 	%fd157, %fd156, %fd152, %p80;
	setp.gt.s32 	%p82, %r32, 128;
	ld.shared.f64 	%fd159, [_ZZN3cub18CUB_300001_SM_10006detail6reduce18DeviceReduceKernelINS2_10policy_hubIdyN4cuda3__47maximumIvEEE10Policy1000EPdyS8_dNS5_3std3__410__identityEEEvT0_PT3_T1_NS0_13GridEvenShareISI_EET2_T4_E12temp_storage+40];
	setp.lt.f64 	%p83, %fd157, %fd159;
	selp.f64 	%fd161, %fd159, %fd157, %p83;
	selp.f64 	%fd162, %fd161, %fd157, %p82;
	setp.gt.s32 	%p84, %r32, 160;
	ld.shared.f64 	%fd164, [_ZZN3cub18CUB_300001_SM_10006detail6reduce18DeviceReduceKernelINS2_10policy_hubIdyN4cuda3__47maximumIvEEE10Policy1000EPdyS8_dNS5_3std3__410__identityEEEvT0_PT3_T1_NS0_13GridEvenShareISI_EET2_T4_E12temp_storage+48];
	setp.lt.f64 	%p85, %fd162, %fd164;
	selp.f64 	%fd166, %fd164, %fd162, %p85;
	selp.f64 	%fd167, %fd166, %fd162, %p84;
	setp.gt.s32 	%p86, %r32, 192;
	ld.shared.f64 	%fd169, [_ZZN3cub18CUB_300001_SM_10006detail6reduce18DeviceReduceKernelINS2_10policy_hubIdyN4cuda3__47maximumIvEEE10Policy1000EPdyS8_dNS5_3std3__410__identityEEEvT0_PT3_T1_NS0_13GridEvenShareISI_EET2_T4_E12temp_storage+56];
	setp.lt.f64 	%p87, %fd167, %fd169;
	selp.f64 	%fd171, %fd169, %fd167, %p87;
	selp.f64 	%fd172, %fd171, %fd167, %p86;
	setp.gt.s32 	%p88, %r32, 224;
	ld.shared.f64 	%fd174, [_ZZN3cub18CUB_300001_SM_10006detail6reduce18DeviceReduceKernelINS2_10policy_hubIdyN4cuda3__47maximumIvEEE10Policy1000EPdyS8_dNS5_3std3__410__identityEEEvT0_PT3_T1_NS0_13GridEvenShareISI_EET2_T4_E12temp_storage+64];
	setp.lt.f64 	%p89, %fd172, %fd174;
	selp.f64 	%fd176, %fd174, %fd172, %p89;
	selp.f64 	%fd374, %fd176, %fd172, %p88;
	bra.uni 	$L__BB4_69;
$L__BB4_53:
	cvt.u32.u64 	%r61, %rd3;
	mov.u32 	%r45, %tid.x;
	add.s32 	%r62, %r45, %r61;
	mul.wide.u32 	%rd58, %r62, 8;
	add.s64 	%rd43, %rd39, %rd58;
	// begin inline asm
	ld.global.nc.u64 %rd42, [%rd43];
	// end inline asm
	mov.b64 	%fd56, %rd42;
	add.s64 	%rd45, %rd43, 2048;
	// begin inline asm
	ld.global.nc.u64 %rd44, [%rd45];
	// end inline asm
	mov.b64 	%fd57, %rd44;
	add.s64 	%rd47, %rd43, 4096;
	// begin inline asm
	ld.global.nc.u64 %rd46, [%rd47];
	// end inline asm
	mov.b64 	%fd58, %rd46;
	add.s64 	%rd49, %rd43, 6144;
	// begin inline asm
	ld.global.nc.u64 %rd48, [%rd49];
	// end inline asm
	mov.b64 	%fd59, %rd48;
	add.s64 	%rd51, %rd43, 8192;
	// begin inline asm
	ld.global.nc.u64 %rd50, [%rd51];
	// end inline asm
	mov.b64 	%fd60, %rd50;
	add.s64 	%rd53, %rd43, 10240;
	// begin inline asm
	ld.global.nc.u64 %rd52, [%rd53];
	// end inline asm
	mov.b64 	%fd61, %rd52;
	add.s64 	%rd55, %rd43, 12288;
	// begin inline asm
	ld.global.nc.u64 %rd54, [%rd55];
	// end inline asm
	mov.b64 	%fd62, %rd54;
	add.s64 	%rd57, %rd43, 14336;
	// begin inline asm
	ld.global.nc.u64 %rd56, [%rd57];
	// end inline asm
	mov.b64 	%fd63, %rd56;
	setp.lt.f64 	%p3, %fd56, %fd57;
	selp.f64 	%fd64, %fd57, %fd56, %p3;
	setp.lt.f64 	%p4, %fd64, %fd58;
	selp.f64 	%fd65, %fd58, %fd64, %p4;
	setp.lt.f64 	%p5, %fd65, %fd59;
	selp.f64 	%fd66, %fd59, %fd65, %p5;
	setp.lt.f64 	%p6, %fd66, %fd60;
	selp.f64 	%fd67, %fd60, %fd66, %p6;
	setp.lt.f64 	%p7, %fd67, %fd61;
	selp.f64 	%fd68, %fd61, %fd67, %p7;
	setp.lt.f64 	%p8, %fd68, %fd62;
	selp.f64 	%fd69, %fd62, %fd68, %p8;
	setp.lt.f64 	%p9, %fd69, %fd63;
	selp.f64 	%fd373, %fd63, %fd69, %p9;
	setp.lt.u64 	%p10, %rd21, %rd2;
	@%p10 bra 	$L__BB4_65;
	cvt.u64.u32 	%rd25, %r45;
	add.s64 	%rd252, %rd2, %rd3;
	add.s64 	%rd59, %rd252, %rd25;
	shl.b64 	%rd60, %rd59, 3;
	add.s64 	%rd251, %rd39, %rd60;
	mov.b32 	%r479, 0;
$L__BB4_55:
	add.s64 	%rd3, %rd3, %rd2;
	add.s64 	%rd61, %rd1, -2048;
	setp.gt.u64 	%p11, %rd3, %rd61;
	@%p11 bra 	$L__BB4_57;
	add.s64 	%rd78, %rd3, %rd25;
	shl.b64 	%rd79, %rd78, 3;
	add.s64 	%rd63, %rd39, %rd79;
	// begin inline asm
	ld.global.nc.u64 %rd62, [%rd63];
	// end inline asm
	mov.b64 	%fd70, %rd62;
	add.s64 	%rd65, %rd63, 2048;
	// begin inline asm
	ld.global.nc.u64 %rd64, [%rd65];
	// end inline asm
	mov.b64 	%fd71, %rd64;
	add.s64 	%rd67, %rd63, 4096;
	// begin inline asm
	ld.global.nc.u64 %rd66, [%rd67];
	// end inline asm
	mov.b64 	%fd72, %rd66;
	add.s64 	%rd69, %rd63, 6144;
	// begin inline asm
	ld.global.nc.u64 %rd68, [%rd69];
	// end inline asm
	mov.b64 	%fd73, %rd68;
	add.s64 	%rd71, %rd63, 8192;
	// begin inline asm
	ld.global.nc.u64 %rd70, [%rd71];
	// end inline asm
	mov.b64 	%fd74, %rd70;
	add.s64 	%rd73, %rd63, 10240;
	// begin inline asm
	ld.global.nc.u64 %rd72, [%rd73];
	// end inline asm
	mov.b64 	%fd75, %rd72;
	add.s64 	%rd75, %rd63, 12288;
	// begin inline asm
	ld.global.nc.u64 %rd74, [%rd75];
	// end inline asm
	mov.b64 	%fd76, %rd74;
	add.s64 	%rd77, %rd63, 14336;
	// begin inline asm
	ld.global.nc.u64 %rd76, [%rd77];
	// end inline asm
	mov.b64 	%fd77, %rd76;
	setp.lt.f64 	%p12, %fd373, %fd70;
	selp.f64 	%fd78, %fd70, %fd373, %p12;
	setp.lt.f64 	%p13, %fd78, %fd71;
	selp.f64 	%fd79, %fd71, %fd78, %p13;
	setp.lt.f64 	%p14, %fd79, %fd72;
	selp.f64 	%fd80, %fd72, %fd79, %p14;
	setp.lt.f64 	%p15, %fd80, %fd73;
	selp.f64 	%fd81, %fd73, %fd80, %p15;
	setp.lt.f64 	%p16, %fd81, %fd74;
	selp.f64 	%fd82, %fd74, %fd81, %p16;
	setp.lt.f64 	%p17, %fd82, %fd75;
	selp.f64 	%fd83, %fd75, %fd82, %p17;
	setp.lt.f64 	%p18, %fd83, %fd76;
	selp.f64 	%fd84, %fd76, %fd83, %p18;
	setp.lt.f64 	%p19, %fd84, %fd77;
	selp.f64 	%fd373, %fd77, %fd84, %p19;
	sub.s64 	%rd80, %rd1, %rd3;
	setp.lt.u64 	%p20, %rd80, %rd2;
	add.s32 	%r479, %r479, 1;
	add.s64 	%rd252, %rd252, %rd2;
	shl.b64 	%rd81, %rd2, 3;
	add.s64 	%rd251, %rd251, %rd81;
	@%p20 bra 	$L__BB4_65;
	bra.uni 	$L__BB4_55;
$L__BB4_57:
	setp.le.u64 	%p21, %rd1, %rd3;
	@%p21 bra 	$L__BB4_65;
	cvt.u32.u64 	%r64, %rd3;
	cvt.u32.u64 	%r65, %rd1;
	sub.s32 	%r48, %r65, %r64;
	setp.ge.s32 	%p22, %r45, %r48;
	@%p22 bra 	$L__BB4_65;
	cvt.u32.u64 	%r67, %rd2;
	not.b32 	%r69, %r45;
	add.s32 	%r70, %r69, %r65;
	add.s32 	%r71, %r67, %r61;
	sub.s32 	%r72, %r70, %r71;
	mul.lo.s32 	%r73, %r1, %r479;
	shl.b32 	%r74, %r73, 11;
	sub.s32 	%r49, %r72, %r74;
	shr.u32 	%r75, %r70, 8;
	add.s32 	%r50, %r75, 1;
	and.b32  	%r76, %r70, 768;
	setp.eq.s32 	%p23, %r76, 768;
	mov.u32 	%r482, %r45;
	@%p23 bra 	$L__BB4_62;
	and.b32  	%r77, %r50, 3;
	neg.s32 	%r480, %r77;
	mov.u32 	%r482, %r45;
$L__BB4_61:
	.pragma "nounroll";
	// begin inline asm
	ld.global.nc.u64 %rd82, [%rd251];
	// end inline asm
	mov.b64 	%fd86, %rd82;
	setp.lt.f64 	%p24, %fd373, %fd86;
	selp.f64 	%fd373, %fd86, %fd373, %p24;
	add.s32 	%r482, %r482, 256;
	add.s64 	%rd251, %rd251, 2048;
	add.s32 	%r480, %r480, 1;
	setp.ne.s32 	%p25, %r480, 0;
	@%p25 bra 	$L__BB4_61;
$L__BB4_62:
	setp.lt.u32 	%p26, %r49, 768;
	@%p26 bra 	$L__BB4_65;
	cvt.u64.u32 	%rd84, %r482;
	add.s64 	%rd85, %rd84, %rd252;
	shl.b64 	%rd86, %rd85, 3;
	add.s64 	%rd255, %rd39, %rd86;
$L__BB4_64:
	// begin inline asm
	ld.global.nc.u64 %rd87, [%rd255];
	// end inline asm
	mov.b64 	%fd87, %rd87;
	setp.lt.f64 	%p27, %fd373, %fd87;
	selp.f64 	%fd88, %fd87, %fd373, %p27;
	add.s64 	%rd90, %rd255, 2048;
	// begin inline asm
	ld.global.nc.u64 %rd89, [%rd90];
	// end inline asm
	mov.b64 	%fd89, %rd89;
	setp.lt.f64 	%p28, %fd88, %fd89;
	selp.f64 	%fd90, %fd89, %fd88, %p28;
	add.s64 	%rd92, %rd255, 4096;
	// begin inline asm
	ld.global.nc.u64 %rd91, [%rd92];
	// end inline asm
	mov.b64 	%fd91, %rd91;
	setp.lt.f64 	%p29, %fd90, %fd91;
	selp.f64 	%fd92, %fd91, %fd90, %p29;
	add.s64 	%rd94, %rd255, 6144;
	// begin inline asm
	ld.global.nc.u64 %rd93, [%rd94];
	// end inline asm
	mov.b64 	%fd93, %rd93;
	setp.lt.f64 	%p30, %fd92, %fd93;
	selp.f64 	%fd373, %fd93, %fd92, %p30;
	add.s32 	%r482, %r482, 1024;
	add.s64 	%rd255, %rd255, 8192;
	setp.lt.s32 	%p31, %r482, %r48;
	@%p31 bra 	$L__BB4_64;
$L__BB4_65:
	// begin inline asm
	mov.u32 %r78, %laneid;
	// end inline asm
	mov.b64 	%rd95, %fd373;
	mov.b64 	{%r80, %r85}, %rd95;
	mov.b32 	%r86, 1;
	mov.b32 	%r127, 31;
	mov.b32 	%r128, -1;
	// begin inline asm
	shfl.sync.down.b32 %r79, %r80, %r86, %r127, %r128;
	// end inline asm
	// begin inline asm
	shfl.sync.down.b32 %r84, %r85, %r86, %r127, %r128;
	// end inline asm
	mov.b64 	%rd96, {%r79, %r84};
	mov.b64 	%fd94, %rd96;
	setp.gt.s32 	%p32, %r78, 30;
	setp.lt.f64 	%p33, %fd373, %fd94;
	selp.f64 	%fd95, %fd94, %fd373, %p33;
	selp.f64 	%fd96, %fd373, %fd95, %p32;
	mov.b64 	%rd97, %fd96;
	mov.b64 	{%r90, %r95}, %rd97;
	mov.b32 	%r96, 2;
	// begin inline asm
	shfl.sync.down.b32 %r89, %r90, %r96, %r127, %r128;
	// end inline asm
	// begin inline asm
	shfl.sync.down.b32 %r94, %r95, %r96, %r127, %r128;
	// end inline asm
	mov.b64 	%rd98, {%r89, %r94};
	mov.b64 	%fd97, %rd98;
	setp.gt.s32 	%p34, %r78, 29;
	setp.lt.f64 	%p35, %fd96, %fd97;
	selp.f64 	%fd98, %fd97, %fd96, %p35;
	selp.f64 	%fd99, %fd96, %fd98, %p34;
	mov.b64 	%rd99, %fd99;
	mov.b64 	{%r100, %r105}, %rd99;
	mov.b32 	%r106, 4;
	// begin inline asm
	shfl.sync.down.b32 %r99, %r100, %r106, %r127, %r128;
	// end inline asm
	// begin inline asm
	shfl.sync.down.b32 %r104, %r105, %r106, %r127, %r128;
	// end inline asm
	mov.b64 	%rd100, {%r99, %r104};
	mov.b64 	%fd100, %rd100;
	setp.gt.s32 	%p36, %r78, 27;
	setp.lt.f64 	%p37, %fd99, %fd100;
	selp.f64 	%fd101, %fd100, %fd99, %p37;
	selp.f64 	%fd102, %fd99, %fd101, %p36;
	mov.b64 	%rd101, %fd102;
	mov.b64 	{%r110, %r115}, %rd101;
	mov.b32 	%r116, 8;
	// begin inline asm
	shfl.sync.down.b32 %r109, %r110, %r116, %r127, %r128;
	// end inline asm
	// begin inline asm
	shfl.sync.down.b32 %r114, %r115, %r116, %r127, %r128;
	// end inline asm
	mov.b64 	%rd102, {%r109, %r114};
	mov.b64 	%fd103, %rd102;
	setp.gt.s32 	%p38, %r78, 23;
	setp.lt.f64 	%p39, %fd102, %fd103;
	selp.f64 	%fd104, %fd103, %fd102, %p39;
	selp.f64 	%fd105, %fd102, %fd104, %p38;
	mov.b64 	%rd103, %fd105;
	mov.b64 	{%r120, %r125}, %rd103;
	mov.b32 	%r126, 16;
	// begin inline asm
	shfl.sync.down.b32 %r119, %r120, %r126, %r127, %r128;
	// end inline asm
	// begin inline asm
	shfl.sync.down.b32 %r124, %r125, %r126, %r127, %r128;
	// end inline asm
	mov.b64 	%rd104, {%r119, %r124};
	mov.b64 	%fd106, %rd104;
	setp.gt.s32 	%p40, %r78, 15;
	setp.lt.f64 	%p41, %fd105, %fd106;
	selp.f64 	%fd52, %fd106, %fd105, %p41;
	selp.f64 	%fd374, %fd105, %fd52, %p40;
	setp.ne.s32 	%p42, %r78, 0;
	@%p42 bra 	$L__BB4_67;
	shr.u32 	%r129, %r45, 2;
	and.b32  	%r130, %r129, 248;
	mov.u32 	%r131, _ZZN3cub18CUB_300001_SM_10006detail6reduce18DeviceReduceKernelINS2_10policy_hubIdyN4cuda3__47maximumIvEEE10Policy1000EPdyS8_dNS5_3std3__410__identityEEEvT0_PT3_T1_NS0_13GridEvenShareISI_EET2_T4_E12temp_storage;
	add.s32 	%r132, %r131, %r130;
	st.shared.f64 	[%r132+8], %fd52;
$L__BB4_67:
	bar.sync 	0;
	setp.ne.s32 	%p43, %r45, 0;
	@%p43 bra 	$L__BB4_69;
	ld.shared.f64 	%fd107, [_ZZN3cub18CUB_300001_SM_10006detail6reduce18DeviceReduceKernelINS2_10policy_hubIdyN4cuda3__47maximumIvEEE10Policy1000EPdyS8_dNS5_3std3__410__identityEEEvT0_PT3_T1_NS0_13GridEvenShareISI_EET2_T4_E12temp_storage+16];
	setp.lt.f64 	%p44, %fd374, %fd107;
	selp.f64 	%fd108, %fd107, %fd374, %p44;
	ld.shared.f64 	%fd109, [_ZZN3cub18CUB_300001_SM_10006detail6reduce18DeviceReduceKernelINS2_10policy_hubIdyN4cuda3__47maximumIvEEE10Policy1000EPdyS8_dNS5_3std3__410__identityEEEvT0_PT3_T1_NS0_13GridEvenShareISI_EET2_T4_E12temp_storage+24];
	setp.lt.f64 	%p45, %fd108, %fd109;
	selp.f64 	%fd110, %fd109, %fd108, %p45;
	ld.shared.f64 	%fd111, [_ZZN3cub18CUB_300001_SM_10006detail6reduce18DeviceReduceKernelINS2_10policy_hubIdyN4cuda3__47maximumIvEEE10Policy1000EPdyS8_dNS5_3std3__410__identityEEEvT0_PT3_T1_NS0_13GridEvenShareISI_EET2_T4_E12temp_storage+32];
	setp.lt.f64 	%p46, %fd110, %fd111;
	selp.f64 	%fd112, %fd111, %fd110, %p46;
	ld.shared.f64 	%fd113, [_ZZN3cub18CUB_300001_SM_10006detail6reduce18DeviceReduceKernelINS2_10policy_hubIdyN4cuda3__47maximumIvEEE10Policy1000EPdyS8_dNS5_3std3__410__identityEEEvT0_PT3_T1_NS0_13GridEvenShareISI_EET2_T4_E12temp_storage+40];
	setp.lt.f64 	%p47, %fd112, %fd113;
	selp.f64 	%fd114, %fd113, %fd112, %p47;
	ld.shared.f64 	%fd115, [_ZZN3cub18CUB_300001_SM_10006detail6reduce18DeviceReduceKernelINS2_10policy_hubIdyN4cuda3__47maximumIvEEE10Policy1000EPdyS8_dNS5_3std3__410__identityEEEvT0_PT3_T1_NS0_13GridEvenShareISI_EET2_T4_E12temp_storage+48];
	setp.lt.f64 	%p48, %fd114, %fd115;
	selp.f64 	%fd116, %fd115, %fd114, %p48;
	ld.shared.f64 	%fd117, [_ZZN3cub18CUB_300001_SM_10006detail6reduce18DeviceReduceKernelINS2_10policy_hubIdyN4cuda3__47maximumIvEEE10Policy1000EPdyS8_dNS5_3std3__410__identityEEEvT0_PT3_T1_NS0_13GridEvenShareISI_EET2_T4_E12temp_storage+56];
	setp.lt.f64 	%p49, %fd116, %fd117;
	selp.f64 	%fd118, %fd117, %fd116, %p49;
	ld.shared.f64 	%fd119, [_ZZN3cub18CUB_300001_SM_10006detail6reduce18DeviceReduceKernelINS2_10policy_hubIdyN4cuda3__47maximumIvEEE10Policy1000EPdyS8_dNS5_3std3__410__identityEEEvT0_PT3_T1_NS0_13GridEvenShareISI_EET2_T4_E12temp_storage+64];
	setp.lt.f64 	%p50, %fd118, %fd119;
	selp.f64 	%fd374, %fd119, %fd118, %p50;
$L__BB4_69:
	mov.u32 	%r463, %tid.x;
	setp.ne.s32 	%p216, %r463, 0;
	@%p216 bra 	$L__BB4_71;
	ld.param.u64 	%rd243, [_ZN3cub18CUB_300001_SM_10006detail6reduce18DeviceReduceKernelINS2_10policy_hubIdyN4cuda3__47maximumIvEEE10Policy1000EPdyS8_dNS5_3std3__410__identityEEEvT0_PT3_T1_NS0_13GridEvenShareISI_EET2_T4__param_1];
	cvta.to.global.u64 	%rd240, %rd243;
	mul.wide.u32 	%rd241, %r2, 8;
	add.s64 	%rd242, %rd240, %rd241;
	st.global.f64 	[%rd242], %fd374;
$L__BB4_71:
	ret;

}
	// .globl	_ZN3cub18CUB_300001_SM_10006detail6reduce28DeviceReduceSingleTileKernelINS2_10policy_hubIdyN4cuda3__47maximumIvEEE10Policy1000EPdSB_iS8_ddNS5_3std3__410__identityEEEvT0_T1_T2_T3_T4_T6_
.visible .entry _ZN3cub18CUB_300001_SM_10006detail6reduce28DeviceReduceSingleTileKernelINS2_10policy_hubIdyN4cuda3__47maximumIvEEE10Policy1000EPdSB_iS8_ddNS5_3std3__410__identityEEEvT0_T1_T2_T3_T4_T6_(
	.param .u64 .ptr .align 1 _ZN3cub18CUB_300001_SM_10006detail6reduce28DeviceReduceSingleTileKernelINS2_10policy_hubIdyN4cuda3__47maximumIvEEE10Policy1000EPdSB_iS8_ddNS5_3std3__410__identityEEEvT0_T1_T2_T3_T4_T6__param_0,
	.param .u64 .ptr .align 1 _ZN3cub18CUB_300001_SM_10006detail6reduce28DeviceReduceSingleTileKernelINS2_10policy_hubIdyN4cuda3__47maximumIvEEE10Policy1000EPdSB_iS8_ddNS5_3std3__410__identityEEEvT0_T1_T2_T3_T4_T6__param_1,
	.param .u32 _ZN3cub18CUB_300001_SM_10006detail6reduce28DeviceReduceSingleTileKernelINS2_10policy_hubIdyN4cuda3__47maximumIvEEE10Policy1000EPdSB_iS8_ddNS5_3std3__410__identityEEEvT0_T1_T2_T3_T4_T6__param_2,
	.param .align 1 .b8 _ZN3cub18CUB_300001_SM_10006detail6reduce28DeviceReduceSingleTileKernelINS2_10policy_hubIdyN4cuda3__47maximumIvEEE10Policy1000EPdSB_iS8_ddNS5_3std3__410__identityEEEvT0_T1_T2_T3_T4_T6__param_3[1],
	.param .f64 _ZN3cub18CUB_300001_SM_10006detail6reduce28DeviceReduceSingleTileKernelINS2_10policy_hubIdyN4cuda3__47maximumIvEEE10Policy1000EPdSB_iS8_ddNS5_3std3__410__identityEEEvT0_T1_T2_T3_T4_T6__param_4,
	.param .align 1 .b8 _ZN3cub18CUB_300001_SM_10006detail6reduce28DeviceReduceSingleTileKernelINS2_10policy_hubIdyN4cuda3__47maximumIvEEE10Policy1000EPdSB_iS8_ddNS5_3std3__410__identityEEEvT0_T1_T2_T3_T4_T6__param_5[1]
)
.maxntid 256
.minnctapersm 1
{
	.reg .pred 	%p<220>;
	.reg .b32 	%r<472>;
	.reg .b64 	%rd<206>;
	.reg .b64 	%fd<381>;
	// demoted variable
	.shared .align 8 .b8 _ZZN3cub18CUB_300001_SM_10006detail6reduce28DeviceReduceSingleTileKernelINS2_10policy_hubIdyN4cuda3__47maximumIvEEE10Policy1000EPdSB_iS8_ddNS5_3std3__410__identityEEEvT0_T1_T2_T3_T4_T6_E12temp_storage[80];
	ld.param.u64 	%rd15, [_ZN3cub18CUB_300001_SM_10006detail6reduce28DeviceReduceSingleTileKernelINS2_10policy_hubIdyN4cuda3__47maximumIvEEE10Policy1000EPdSB_iS8_ddNS5_3std3__410__identityEEEvT0_T1_T2_T3_T4_T6__param_0];
	ld.param.u64 	%rd16, [_ZN3cub18CUB_300001_SM_10006detail6reduce28DeviceReduceSingleTileKernelINS2_10policy_hubIdyN4cuda3__47maximumIvEEE10Policy1000EPdSB_iS8_ddNS5_3std3__410__identityEEEvT0_T1_T2_T3_T4_T6__param_1];
	ld.param.u32 	%r68, [_ZN3cub18CUB_300001_SM_10006detail6reduce28DeviceReduceSingleTileKernelINS2_10policy_hubIdyN4cuda3__47maximumIvEEE10Policy1000EPdSB_iS8_ddNS5_3std3__410__identityEEEvT0_T1_T2_T3_T4_T6__param_2];
	ld.param.f64 	%fd58, [_ZN3cub18CUB_300001_SM_10006detail6reduce28DeviceReduceSingleTileKernelINS2_10policy_hubIdyN4cuda3__47maximumIvEEE10Policy1000EPdSB_iS8_ddNS5_3std3__410__identityEEEvT0_T1_T2_T3_T4_T6__param_4];
	cvta.to.global.u64 	%rd1, %rd16;
	setp.ne.s32 	%p1, %r68, 0;
	@%p1 bra 	$L__BB5_3;
	mov.u32 	%r445, %tid.x;
	setp.ne.s32 	%p219, %r445, 0;
	@%p219 bra 	$L__BB5_74;
	st.global.f64 	[%rd1], %fd58;
	bra.uni 	$L__BB5_74;
$L__BB5_3:
	and.b64  	%rd17, %rd15, 31;
	setp.ne.s64 	%p2, %rd17, 0;
	@%p2 bra 	$L__BB5_38;
	setp.gt.s32 	%p110, %r68, 2047;
	@%p110 bra 	$L__BB5_22;
	mov.u32 	%r1, %tid.x;
	setp.ge.s32 	%p159, %r1, %r68;
	mov.f64 	%fd359, 0d0000000000000000;
	mov.u32 	%r449, %r1;
	@%p159 bra 	$L__BB5_7;
	mul.wide.u32 	%rd169, %r1, 8;
	add.s64 	%rd168, %rd15, %rd169;
	// begin inline asm
	ld.global.nc.u64 %rd167, [%rd168];
	// end inline asm
	mov.b64 	%fd359, %rd167;
	add.s32 	%r449, %r1, 256;
$L__BB5_7:
	setp.ge.s32 	%p160, %r449, %r68;
	@%p160 bra 	$L__BB5_13;
	not.b32 	%r321, %r449;
	add.s32 	%r4, %r68, %r321;
	and.b32  	%r322, %r4, 768;
	setp.eq.s32 	%p161, %r322, 768;
	@%p161 bra 	$L__BB5_11;
	mul.wide.u32 	%rd170, %r449, 8;
	add.s64 	%rd202, %rd15, %rd170;
	shr.u32 	%r323, %r4, 8;
	add.s32 	%r324, %r323, 1;
	and.b32  	%r325, %r324, 3;
	neg.s32 	%r447, %r325;
$L__BB5_10:
	.pragma "nounroll";
	// begin inline asm
	ld.global.nc.u64 %rd171, [%rd202];
	// end inline asm
	mov.b64 	%fd272, %rd171;
	setp.lt.f64 	%p162, %fd359, %fd272;
	selp.f64 	%fd359, %fd272, %fd359, %p162;
	add.s32 	%r449, %r449, 256;
	add.s64 	%rd202, %rd202, 2048;
	add.s32 	%r447, %r447, 1;
	setp.ne.s32 	%p163, %r447, 0;
	@%p163 bra 	$L__BB5_10;
$L__BB5_11:
	setp.lt.u32 	%p164, %r4, 768;
	@%p164 bra 	$L__BB5_13;
$L__BB5_12:
	mul.wide.s32 	%rd181, %r449, 8;
	add.s64 	%rd174, %rd15, %rd181;
	// begin inline asm
	ld.global.nc.u64 %rd173, [%rd174];
	// end inline asm
	mov.b64 	%fd273, %rd173;
	setp.lt.f64 	%p165, %fd359, %fd273;
	selp.f64 	%fd274, %fd273, %fd359, %p165;
	add.s64 	%rd176, %rd174, 2048;
	// begin inline asm
	ld.global.nc.u64 %rd175, [%rd176];
	// end inline asm
	mov.b64 	%fd275, %rd175;
	setp.lt.f64 	%p166, %fd274, %fd275;
	selp.f64 	%fd276, %fd275, %fd274, %p166;
	add.s64 	%rd178, %rd174, 4096;
	// begin inline asm
	ld.global.nc.u64 %rd177, [%rd178];
	// end inline asm
	mov.b64 	%fd277, %rd177;
	setp.lt.f64 	%p167, %fd276, %fd277;
	selp.f64 	%fd278, %fd277, %fd276, %p167;
	add.s64 	%rd180, %rd174, 6144;
	// begin inline asm
	ld.global.nc.u64 %rd179, [%rd180];
	// end inline asm
	mov.b64 	%fd279, %rd179;
	setp.lt.f64 	%p168, %fd278, %fd279;
	selp.f64 	%fd359, %fd279, %fd278, %p168;
	add.s32 	%r449, %r449, 1024;
	setp.lt.s32 	%p169, %r449, %r68;
	@%p169 bra 	$L__BB5_12;
$L__BB5_13:
	setp.lt.s32 	%p170, %r68, 256;
	@%p170 bra 	$L__BB5_18;
	// begin inline asm
	mov.u32 %r389, %laneid;
	// end inline asm
	mov.b64 	%rd192, %fd359;
	mov.b64 	{%r391, %r396}, %rd192;
	mov.b32 	%r397, 1;
	mov.b32 	%r438, 31;
	mov.b32 	%r439, -1;
	// begin inline asm
	shfl.sync.down.b32 %r390, %r391, %r397, %r438, %r439;
	// end inline asm
	// begin inline asm
	shfl.sync.down.b32 %r395, %r396, %r397, %r438, %r439;
	// end inline asm
	mov.b64 	%rd193, {%r390, %r395};
	mov.b64 	%fd327, %rd193;
	setp.gt.s32 	%p198, %r389, 30;
	setp.lt.f64 	%p199, %fd359, %fd327;
	selp.f64 	%fd328, %fd327, %fd359, %p199;
	selp.f64 	%fd329, %fd359, %fd328, %p198;
	mov.b64 	%rd194, %fd329;
	mov.b64 	{%r401, %r406}, %rd194;
	mov.b32 	%r407, 2;
	// begin inline asm
	shfl.sync.down.b32 %r400, %r401, %r407, %r438, %r439;
	// end inline asm
	// begin inline asm
	shfl.sync.down.b32 %r405, %r406, %r407, %r438, %r439;
	// end inline asm
	mov.b64 	%rd195, {%r400, %r405};
	mov.b64 	%fd330, %rd195;
	setp.gt.s32 	%p200, %r389, 29;
	setp.lt.f64 	%p201, %fd329, %fd330;
	selp.f64 	%fd331, %fd330, %fd329, %p201;
	selp.f64 	%fd332, %fd329, %fd331, %p200;
	mov.b64 	%rd196, %fd332;
	mov.b64 	{%r411, %r416}, %rd196;
	mov.b32 	%r417, 4;
	// begin inline asm
	shfl.sync.down.b32 %r410, %r411, %r417, %r438, %r439;
	// end inline asm
	// begin inline asm
	shfl.sync.down.b32 %r415, %r416, %r417, %r438, %r439;
	// end inline asm
	mov.b64 	%rd197, {%r410, %r415};
	mov.b64 	%fd333, %rd197;
	setp.gt.s32 	%p202, %r389, 27;
	setp.lt.f64 	%p203, %fd332, %fd333;
	selp.f64 	%fd334, %fd333, %fd332, %p203;
	selp.f64 	%fd335, %fd332, %fd334, %p202;
	mov.b64 	%rd198, %fd335;
	mov.b64 	{%r421, %r426}, %rd198;
	mov.b32 	%r427, 8;
	// begin inline asm
	shfl.sync.down.b32 %r420, %r421, %r427, %r438, %r439;
	// end inline asm
	// begin inline asm
	shfl.sync.down.b32 %r425, %r426, %r427, %r438, %r439;
	// end inline asm
	mov.b64 	%rd199, {%r420, %r425};
	mov.b64 	%fd336, %rd199;
	setp.gt.s32 	%p204, %r389, 23;
	setp.lt.f64 	%p205, %fd335, %fd336;
	selp.f64 	%fd337, %fd336, %fd335, %p205;
	selp.f64 	%fd338, %fd335, %fd337, %p204;
	mov.b64 	%rd200, %fd338;
	mov.b64 	{%r431, %r436}, %rd200;
	mov.b32 	%r437, 16;
	// begin inline asm
	shfl.sync.down.b32 %r430, %r431, %r437, %r438, %r439;
	// end inline asm
	// begin inline asm
	shfl.sync.down.b32 %r435, %r436, %r437, %r438, %r439;
	// end inline asm
	mov.b64 	%rd201, {%r430, %r435};
	mov.b64 	%fd339, %rd201;
	setp.gt.s32 	%p206, %r389, 15;
	setp.lt.f64 	%p207, %fd338, %fd339;
	selp.f64 	%fd10, %fd339, %fd338, %p207;
	selp.f64 	%fd380, %fd338, %fd10, %p206;
	setp.ne.s32 	%p208, %r389, 0;
	@%p208 bra 	$L__BB5_16;
	shr.u32 	%r440, %r1, 2;
	and.b32  	%r441, %r440, 248;
	mov.u32 	%r442, _ZZN3cub18CUB_300001_SM_10006detail6reduce28DeviceReduceSingleTileKernelINS2_10policy_hubIdyN4cuda3__47maximumIvEEE10Policy1000EPdSB_iS8_ddNS5_3std3__410__identityEEEvT0_T1_T2_T3_T4_T6_E12temp_storage;
	add.s32 	%r443, %r442, %r441;
	st.shared.f64 	[%r443+8], %fd10;
$L__BB5_16:
	bar.sync 	0;
	setp.ne.s32 	%p209, %r1, 0;
	@%p209 bra 	$L__BB5_72;
	ld.shared.f64 	%fd340, [_ZZN3cub18CUB_300001_SM_10006detail6reduce28DeviceReduceSingleTileKernelINS2_10policy_hubIdyN4cuda3__47maximumIvEEE10Policy1000EPdSB_iS8_ddNS5_3std3__410__identityEEEvT0_T1_T2_T3_T4_T6_E12temp_storage+16];
	setp.lt.f64 	%p210, %fd380, %fd340;
	selp.f64 	%fd341, %fd340, %fd380, %p210;
	ld.shared.f64 	%fd342, [_ZZN3cub18CUB_300001_SM_10006detail6reduce28DeviceReduceSingleTileKernelINS2_10policy_hubIdyN4cuda3__47maximumIvEEE10Policy1000EPdSB_iS8_ddNS5_3std3__410__identityEEEvT0_T1_T2_T3_T4_T6_E12temp_storage+24];
	setp.lt.f64 	%p211, %fd341, %fd342;
	selp.f64 	%fd343, %fd342, %fd341, %p211;
	ld.shared.f64 	%fd344, [_ZZN3cub18CUB_300001_SM_10006detail6reduce28DeviceReduceSingleTileKernelINS2_10policy_hubIdyN4cuda3__47maximumIvEEE10Policy1000EPdSB_iS8_ddNS5_3std3__410__identityEEEvT0_T1_T2_T3_T4_T6_E12temp_storage+32];
	setp.lt.f64 	%p212, %fd343, %fd344;
	selp.f64 	%fd345, %fd344, %fd343, %p212;
	ld.shared.f64 	%fd346, [_ZZN3cub18CUB_300001_SM_10006detail6reduce28DeviceReduceSingleTileKernelINS2_10policy_hubIdyN4cuda3__47maximumIvEEE10Policy1000EPdSB_iS8_ddNS5_3std3__410__identityEEEvT0_T1_T2_T3_T4_T6_E12temp_storage+40];
	setp.lt.f64 	%p213, %fd345, %fd346;
	selp.f64 	%fd347, %fd346, %fd345, %p213;
	ld.shared.f64 	%fd348, [_ZZN3cub18CUB_300001_SM_10006detail6reduce28DeviceReduceSingleTileKernelINS2_10policy_hubIdyN4cuda3__47maximumIvEEE10Policy1000EPdSB_iS8_ddNS5_3std3__410__identityEEEvT0_T1_T2_T3_T4_T6_E12temp_storage+48];
	setp.lt.f64 	%p214, %fd347, %fd348;
	selp.f64 	%fd349, %fd348, %fd347, %p214;
	ld.shared.f64 	%fd350, [_ZZN3cub18CUB_300001_SM_10006detail6reduce28DeviceReduceSingleTileKernelINS2_10policy_hubIdyN4cuda3__47maximumIvEEE10Policy1000EPdSB_iS8_ddNS5_3std3__410__identityEEEvT0_T1_T2_T3_T4_T6_E12temp_storage+56];
	setp.lt.f64 	%p215, %fd349, %fd350;
	selp.f64 	%fd351, %fd350, %fd349, %p215;
	ld.shared.f64 	%fd352, [_ZZN3cub18CUB_300001_SM_10006detail6reduce28DeviceReduceSingleTileKernelINS2_10policy_hubIdyN4cuda3__47maximumIvEEE10Policy1000EPdSB_iS8_ddNS5_3std3__410__identityEEEvT0_T1_T2_T3_T4_T6_E12temp_storage+64];
	setp.lt.f64 	%p216, %fd351, %fd352;
	selp.f64 	%fd380, %fd352, %fd351, %p216;
	bra.uni 	$L__BB5_72;
$L__BB5_18:
	// begin inline asm
	mov.u32 %r326, %laneid;
	// end inline asm
	and.b32  	%r377, %r1, 992;
	add.s32 	%r378, %r377, 32;
	setp.gt.s32 	%p171, %r378, %r68;
	not.b32 	%r379, %r377;
	add.s32 	%r380, %r68, %r379;
	selp.b32 	%r375, %r380, 31, %p171;
	mov.b64 	%rd182, %fd359;
	mov.b64 	{%r328, %r333}, %rd182;
	mov.b32 	%r334, 1;
	mov.b32 	%r376, -1;
	// begin inline asm
	shfl.sync.down.b32 %r327, %r328, %r334, %r375, %r376;
	// end inline asm
	// begin inline asm
	shfl.sync.down.b32 %r332, %r333, %r334, %r375, %r376;
	// end inline asm
	mov.b64 	%rd183, {%r327, %r332};
	mov.b64 	%fd280, %rd183;
	setp.lt.s32 	%p172, %r326, %r375;
	setp.lt.f64 	%p173, %fd359, %fd280;
	selp.f64 	%fd281, %fd280, %fd359, %p173;
	selp.f64 	%fd282, %fd281, %fd359, %p172;
	mov.b64 	%rd184, %fd282;
	mov.b64 	{%r338, %r343}, %rd184;
	mov.b32 	%r344, 2;
	// begin inline asm
	shfl.sync.down.b32 %r337, %r338, %r344, %r375, %r376;
	// end inline asm
	// begin inline asm
	shfl.sync.down.b32 %r342, %r343, %r344, %r375, %r376;
	// end inline asm
	mov.b64 	%rd185, {%r337, %r342};
	mov.b64 	%fd283, %rd185;
	add.s32 	%r381, %r326, 2;
	setp.gt.s32 	%p174, %r381, %r375;
	setp.lt.f64 	%p175, %fd282, %fd283;
	selp.f64 	%fd284, %fd283, %fd282, %p175;
	selp.f64 	%fd285, %fd282, %fd284, %p174;
	mov.b64 	%rd186, %fd285;
	mov.b64 	{%r348, %r353}, %rd186;
	mov.b32 	%r354, 4;
	// begin inline asm
	shfl.sync.down.b32 %r347, %r348, %r354, %r375, %r376;
	// end inline asm
	// begin inline asm
	shfl.sync.down.b32 %r352, %r353, %r354, %r375, %r376;
	// end inline asm
	mov.b64 	%rd187, {%r347, %r352};
	mov.b64 	%fd286, %rd187;
	add.s32 	%r382, %r326, 4;
	setp.gt.s32 	%p176, %r382, %r375;
	setp.lt.f64 	%p177, %fd285, %fd286;
	selp.f64 	%fd287, %fd286, %fd285, %p177;
	selp.f64 	%fd288, %fd285, %fd287, %p176;
	mov.b64 	%rd188, %fd288;
	mov.b64 	{%r358, %r363}, %rd188;
	mov.b32 	%r364, 8;
	// begin inline asm
	shfl.sync.down.b32 %r357, %r358, %r364, %r375, %r376;
	// end inline asm
	// begin inline asm
	shfl.sync.down.b32 %r362, %r363, %r364, %r375, %r376;
	// end inline asm
	mov.b64 	%rd189, {%r357, %r362};
	mov.b64 	%fd289, %rd189;
	add.s32 	%r383, %r326, 8;
	setp.gt.s32 	%p178, %r383, %r375;
	setp.lt.f64 	%p179, %fd288, %fd289;
	selp.f64 	%fd290, %fd289, %fd288, %p179;
	selp.f64 	%fd291, %fd288, %fd290, %p178;
	mov.b64 	%rd190, %fd291;
	mov.b64 	{%r368, %r373}, %rd190;
	mov.b32 	%r374, 16;
	// begin inline asm
	shfl.sync.down.b32 %r367, %r368, %r374, %r375, %r376;
	// end inline asm
	// begin inline asm
	shfl.sync.down.b32 %r372, %r373, %r374, %r375, %r376;
	// end inline asm
	mov.b64 	%rd191, {%r367, %r372};
	mov.b64 	%fd292, %rd191;
	add.s32 	%r384, %r326, 16;
	setp.gt.s32 	%p180, %r384, %r375;
	setp.lt.f64 	%p181, %fd291, %fd292;
	selp.f64 	%fd293, %fd292, %fd291, %p181;
	selp.f64 	%fd380, %fd291, %fd293, %p180;
	setp.ne.s32 	%p182, %r326, 0;
	@%p182 bra 	$L__BB5_20;
	shr.u32 	%r385, %r1, 2;
	and.b32  	%r386, %r385, 248;
	mov.u32 	%r387, _ZZN3cub18CUB_300001_SM_10006detail6reduce28DeviceReduceSingleTileKernelINS2_10policy_hubIdyN4cuda3__47maximumIvEEE10Policy1000EPdSB_iS8_ddNS5_3std3__410__identityEEEvT0_T1_T2_T3_T4_T6_E12temp_storage;
	add.s32 	%r388, %r387, %r386;
	st.shared.f64 	[%r388+8], %fd380;
$L__BB5_20:
	bar.sync 	0;
	setp.ne.s32 	%p183, %r1, 0;
	@%p183 bra 	$L__BB5_72;
	setp.gt.s32 	%p184, %r68, 32;
	ld.shared.f64 	%fd294, [_ZZN3cub18CUB_300001_SM_10006detail6reduce28DeviceReduceSingleTileKernelINS2_10policy_hubIdyN4cuda3__47maximumIvEEE10Policy1000EPdSB_iS8_ddNS5_3std3__410__identityEEEvT0_T1_T2_T3_T4_T6_E12temp_storage+16];
	setp.lt.f64 	%p185, %fd380, %fd294;
	selp.f64 	%fd296, %fd294, %fd380, %p185;
	selp.f64 	%fd297, %fd296, %fd380, %p184;
	setp.gt.s32 	%p186, %r68, 64;
	ld.shared.f64 	%fd299, [_ZZN3cub18CUB_300001_SM_10006detail6reduce28DeviceReduceSingleTileKernelINS2_10policy_hubIdyN4cuda3__47maximumIvEEE10Policy1000EPdSB_iS8_ddNS5_3std3__410__identityEEEvT0_T1_T2_T3_T4_T6_E12temp_storage+24];
	setp.lt.f64 	%p187, %fd297, %fd299;
	selp.f64 	%fd301, %fd299, %fd297, %p187;
	selp.f64 	%fd302, %fd301, %fd297, %p186;
	setp.gt.s32 	%p188, %r68, 96;
	ld.shared.f64 	%fd304, [_ZZN3cub18CUB_300001_SM_10006detail6reduce28DeviceReduceSingleTileKernelINS2_10policy_hubIdyN4cuda3__47maximumIvEEE10Policy1000EPdSB_iS8_ddNS5_3std3__410__identityEEEvT0_T1_T2_T3_T4_T6_E12temp_storage+32];
	setp.lt.f64 	%p189, %fd302, %fd304;
	selp.f64 	%fd306, %fd304, %fd302, %p189;
	selp.f64 	%fd307, %fd306, %fd302, %p188;
	setp.gt.s32 	%p190, %r68, 128;
	ld.shared.f64 	%fd309, [_ZZN3cub18CUB_300001_SM_10006detail6reduce28DeviceReduceSingleTileKernelINS2_10policy_hubIdyN4cuda3__47maximumIvEEE10Policy1000EPdSB_iS8_ddNS5_3std3__410__identityEEEvT0_T1_T2_T3_T4_T6_E12temp_storage+40];
	setp.lt.f64 	%p191, %fd307, %fd309;
	selp.f64 	%fd311, %fd309, %fd307, %p191;
	selp.f64 	%fd312, %fd311, %fd307, %p190;
	setp.gt.s32 	%p192, %r68, 160;
	ld.shared.f64 	%fd314, [_ZZN3cub18CUB_300001_SM_10006detail6reduce28DeviceReduceSingleTileKernelINS2_10policy_hubIdyN4cuda3__47maximumIvEEE10Policy1000EPdSB_iS8_ddNS5_3std3__410__identityEEEvT0_T1_T2_T3_T4_T6_E12temp_storage+48];
	setp.lt.f64 	%p193, %fd312, %fd314;
	selp.f64 	%fd316, %fd314, %fd312, %p193;
	selp.f64 	%fd317, %fd316, %fd312, %p192;
	setp.gt.s32 	%p194, %r68, 192;
	ld.shared.f64 	%fd319, [_ZZN3cub18CUB_300001_SM_10006detail6reduce28DeviceReduceSingleTileKernelINS2_10policy_hubIdyN4cuda3__47maximumIvEEE10Policy1000EPdSB_iS8_ddNS5_3std3__410__identityEEEvT0_T1_T2_T3_T4_T6_E12temp_storage+56];
	setp.lt.f64 	%p195, %fd317, %fd319;
	selp.f64 	%fd321, %fd319, %fd317, %p195;
	selp.f64 	%fd322, %fd321, %fd317, %p194;
	setp.gt.s32 	%p196, %r68, 224;
	ld.shared.f64 	%fd324, [_ZZN3cub18CUB_300001_SM_10006detail6reduce28DeviceReduceSingleTileKernelINS2_10policy_hubIdyN4cuda3__47maximumIvEEE10Policy1000EPdSB_iS8_ddNS5_3std3__410__identityEEEvT0_T1_T2_T3_T4_T6_E12temp_storage+64];
	setp.lt.f64 	%p197, %fd322, %fd324;
	selp.f64 	%fd326, %fd324, %fd322, %p197;
	selp.f64 	%fd380, %fd326, %fd322, %p196;
	bra.uni 	$L__BB5_72;
$L__BB5_22:
	mov.u32 	%r13, %tid.x;
	shl.b32 	%r14, %r13, 2;
	mul.wide.u32 	%rd126, %r14, 8;
	add.s64 	%rd116, %rd15, %rd126;
	// begin inline asm
	ld.global.nc.v2.u64 {%rd114, %rd115}, [%rd116];
	// end inline asm
	add.s64 	%rd119, %rd116, 16;
	// begin inline asm
	ld.global.nc.v2.u64 {%rd117, %rd118}, [%rd119];
	// end inline asm
	mov.b64 	%fd206, %rd114;
	mov.b64 	%fd207, %rd115;
	mov.b64 	%fd208, %rd117;
	mov.b64 	%fd209, %rd118;
	add.s64 	%rd122, %rd116, 8192;
	// begin inline asm
	ld.global.nc.v2.u64 {%rd120, %rd121}, [%rd122];
	// end inline asm
	add.s64 	%rd125, %rd116, 8208;
	// begin inline asm
	ld.global.nc.v2.u64 {%rd123, %rd124}, [%rd125];
	// end inline asm
	mov.b64 	%fd210, %rd120;
	mov.b64 	%fd211, %rd121;
	mov.b64 	%fd212, %rd123;
	mov.b64 	%fd213, %rd124;
	setp.lt.f64 	%p111, %fd206, %fd207;
	selp.f64 	%fd214, %fd207, %fd206, %p111;
	setp.lt.f64 	%p112, %fd214, %fd208;
	selp.f64 	%fd215, %fd208, %fd214, %p112;
	setp.lt.f64 	%p113, %fd215, %fd209;
	selp.f64 	%fd216, %fd209, %fd215, %p113;
	setp.lt.f64 	%p114, %fd216, %fd210;
	selp.f64 	%fd217, %fd210, %fd216, %p114;
	setp.lt.f64 	%p115, %fd217, %fd211;
	selp.f64 	%fd218, %fd211, %fd217, %p115;
	setp.lt.f64 	%p116, %fd218, %fd212;
	selp.f64 	%fd219, %fd212, %fd218, %p116;
	setp.lt.f64 	%p117, %fd219, %fd213;
	selp.f64 	%fd366, %fd213, %fd219, %p117;
	setp.lt.u32 	%p118, %r68, 4096;
	mov.b32 	%r452, 2048;
	@%p118 bra 	$L__BB5_26;
	add.s32 	%r15, %r68, -2048;
	mov.b32 	%r452, 2048;
$L__BB5_24:
	add.s32 	%r258, %r452, %r14;
	mul.wide.u32 	%rd139, %r258, 8;
	add.s64 	%rd129, %rd15, %rd139;
	// begin inline asm
	ld.global.nc.v2.u64 {%rd127, %rd128}, [%rd129];
	// end inline asm
	add.s64 	%rd132, %rd129, 16;
	// begin inline asm
	ld.global.nc.v2.u64 {%rd130, %rd131}, [%rd132];
	// end inline asm
	mov.b64 	%fd220, %rd127;
	mov.b64 	%fd221, %rd128;
	mov.b64 	%fd222, %rd130;
	mov.b64 	%fd223, %rd131;
	add.s64 	%rd135, %rd129, 8192;
	// begin inline asm
	ld.global.nc.v2.u64 {%rd133, %rd134}, [%rd135];
	// end inline asm
	add.s64 	%rd138, %rd129, 8208;
	// begin inline asm
	ld.global.nc.v2.u64 {%rd136, %rd137}, [%rd138];
	// end inline asm
	mov.b64 	%fd224, %rd133;
	mov.b64 	%fd225, %rd134;
	mov.b64 	%fd226, %rd136;
	mov.b64 	%fd227, %rd137;
	setp.lt.f64 	%p119, %fd366, %fd220;
	selp.f64 	%fd228, %fd220, %fd366, %p119;
	setp.lt.f64 	%p120, %fd228, %fd221;
	selp.f64 	%fd229, %fd221, %fd228, %p120;
	setp.lt.f64 	%p121, %fd229, %fd222;
	selp.f64 	%fd230, %fd222, %fd229, %p121;
	setp.lt.f64 	%p122, %fd230, %fd223;
	selp.f64 	%fd231, %fd223, %fd230, %p122;
	setp.lt.f64 	%p123, %fd231, %fd224;
	selp.f64 	%fd232, %fd224, %fd231, %p123;
	setp.lt.f64 	%p124, %fd232, %fd225;
	selp.f64 	%fd233, %fd225, %fd232, %p124;
	setp.lt.f64 	%p125, %fd233, %fd226;
	selp.f64 	%fd234, %fd226, %fd233, %p125;
	setp.lt.f64 	%p126, %fd234, %fd227;
	selp.f64 	%fd366, %fd227, %fd234, %p126;
	sub.s32 	%r259, %r68, %r452;
	setp.lt.s32 	%p127, %r259, 2048;
	@%p127 bra 	$L__BB5_34;
	add.s32 	%r452, %r452, 2048;
	setp.le.s32 	%p128, %r452, %r15;
	@%p128 bra 	$L__BB5_24;
$L__BB5_26:
	setp.le.s32 	%p129, %r68, %r452;
	@%p129 bra 	$L__BB5_34;
	sub.s32 	%r19, %r68, %r452;
	setp.ge.s32 	%p130, %r13, %r19;
	@%p130 bra 	$L__BB5_34;
	not.b32 	%r260, %r13;
	add.s32 	%r261, %r68, %r260;
	sub.s32 	%r20, %r261, %r452;
	and.b32  	%r262, %r20, 768;
	setp.eq.s32 	%p131, %r262, 768;
	mov.u32 	%r456, %r13;
	@%p131 bra 	$L__BB5_31;
	add.s32 	%r454, %r13, %r452;
	shr.u32 	%r263, %r20, 8;
	add.s32 	%r264, %r263, 1;
	and.b32  	%r265, %r264, 3;
	neg.s32 	%r453, %r265;
	mov.u32 	%r456, %r13;
$L__BB5_30:
	.pragma "nounroll";
	mul.wide.u32 	%rd142, %r454, 8;
	add.s64 	%rd141, %rd15, %rd142;
	// begin inline asm
	ld.global.nc.u64 %rd140, [%rd141];
	// end inline asm
	mov.b64 	%fd236, %rd140;
	setp.lt.f64 	%p132, %fd366, %fd236;
	selp.f64 	%fd366, %fd236, %fd366, %p132;
	add.s32 	%r456, %r456, 256;
	add.s32 	%r454, %r454, 256;
	add.s32 	%r453, %r453, 1;
	setp.ne.s32 	%p133, %r453, 0;
	@%p133 bra 	$L__BB5_30;
$L__BB5_31:
	setp.lt.u32 	%p134, %r20, 768;
	@%p134 bra 	$L__BB5_34;
	cvt.u64.u32 	%rd143, %r456;
	cvt.u64.u32 	%rd144, %r452;
	add.s64 	%rd145, %rd143, %rd144;
	shl.b64 	%rd146, %rd145, 3;
	add.s64 	%rd147, %rd146, %rd15;
	add.s64 	%rd203, %rd147, 4096;
	add.s32 	%r457, %r456, %r452;
$L__BB5_33:
	mul.wide.u32 	%rd156, %r457, 8;
	add.s64 	%rd149, %rd15, %rd156;
	// begin inline asm
	ld.global.nc.u64 %rd148, [%rd149];
	// end inline asm
	mov.b64 	%fd237, %rd148;
	setp.lt.f64 	%p135, %fd366, %fd237;
	selp.f64 	%fd238, %fd237, %fd366, %p135;
	add.s64 	%rd151, %rd203, -2048;
	// begin inline asm
	ld.global.nc.u64 %rd150, [%rd151];
	// end inline asm
	mov.b64 	%fd239, %rd150;
	setp.lt.f64 	%p136, %fd238, %fd239;
	selp.f64 	%fd240, %fd239, %fd238, %p136;
	// begin inline asm
	ld.global.nc.u64 %rd152, [%rd203];
	// end inline asm
	mov.b64 	%fd241, %rd152;
	setp.lt.f64 	%p137, %fd240, %fd241;
	selp.f64 	%fd242, %fd241, %fd240, %p137;
	add.s64 	%rd155, %rd203, 2048;
	// begin inline asm
	ld.global.nc.u64 %rd154, [%rd155];
	// end inline asm
	mov.b64 	%fd243, %rd154;
	setp.lt.f64 	%p138, %fd242, %fd243;
	selp.f64 	%fd366, %fd243, %fd242, %p138;
	add.s32 	%r456, %r456, 1024;
	add.s64 	%rd203, %rd203, 8192;
	add.s32 	%r457, %r457, 1024;
	setp.lt.s32 	%p139, %r456, %r19;
	@%p139 bra 	$L__BB5_33;
$L__BB5_34:
	// begin inline asm
	mov.u32 %r266, %laneid;
	// end inline asm
	mov.b64 	%rd157, %fd366;
	mov.b64 	{%r268, %r273}, %rd157;
	mov.b32 	%r274, 1;
	mov.b32 	%r315, 31;
	mov.b32 	%r316, -1;
	// begin inline asm
	shfl.sync.down.b32 %r267, %r268, %r274, %r315, %r316;
	// end inline asm
	// begin inline asm
	shfl.sync.down.b32 %r272, %r273, %r274, %r315, %r316;
	// end inline asm
	mov.b64 	%rd158, {%r267, %r272};
	mov.b64 	%fd244, %rd158;
	setp.gt.s32 	%p140, %r266, 30;
	setp.lt.f64 	%p141, %fd366, %fd244;
	selp.f64 	%fd245, %fd244, %fd366, %p141;
	selp.f64 	%fd246, %fd366, %fd245, %p140;
	mov.b64 	%rd159, %fd246;
	mov.b64 	{%r278, %r283}, %rd159;
	mov.b32 	%r284, 2;
	// begin inline asm
	shfl.sync.down.b32 %r277, %r278, %r284, %r315, %r316;
	// end inline asm
	// begin inline asm
	shfl.sync.down.b32 %r282, %r283, %r284, %r315, %r316;
	// end inline asm
	mov.b64 	%rd160, {%r277, %r282};
	mov.b64 	%fd247, %rd160;
	setp.gt.s32 	%p142, %r266, 29;
	setp.lt.f64 	%p143, %fd246, %fd247;
	selp.f64 	%fd248, %fd247, %fd246, %p143;
	selp.f64 	%fd249, %fd246, %fd248, %p142;
	mov.b64 	%rd161, %fd249;
	mov.b64 	{%r288, %r293}, %rd161;
	mov.b32 	%r294, 4;
	// begin inline asm
	shfl.sync.down.b32 %r287, %r288, %r294, %r315, %r316;
	// end inline asm
	// begin inline asm
	shfl.sync.down.b32 %r292, %r293, %r294, %r315, %r316;
	// end inline asm
	mov.b64 	%rd162, {%r287, %r292};
	mov.b64 	%fd250, %rd162;
	setp.gt.s32 	%p144, %r266, 27;
	setp.lt.f64 	%p145, %fd249, %fd250;
	selp.f64 	%fd251, %fd250, %fd249, %p145;
	selp.f64 	%fd252, %fd249, %fd251, %p144;
	mov.b64 	%rd163, %fd252;
	mov.b64 	{%r298, %r303}, %rd163;
	mov.b32 	%r304, 8;
	// begin inline asm
	shfl.sync.down.b32 %r297, %r298, %r304, %r315, %r316;
	// end inline asm
	// begin inline asm
	shfl.sync.down.b32 %r302, %r303, %r304, %r315, %r316;
	// end inline asm
	mov.b64 	%rd164, {%r297, %r302};
	mov.b64 	%fd253, %rd164;
	setp.gt.s32 	%p146, %r266, 23;
	setp.lt.f64 	%p147, %fd252, %fd253;
	selp.f64 	%fd254, %fd253, %fd252, %p147;
	selp.f64 	%fd255, %fd252, %fd254, %p146;
	mov.b64 	%rd165, %fd255;
	mov.b64 	{%r308, %r313}, %rd165;
	mov.b32 	%r314, 16;
	// begin inline asm
	shfl.sync.down.b32 %r307, %r308, %r314, %r315, %r316;
	// end inline asm
	// begin inline asm
	shfl.sync.down.b32 %r312, %r313, %r314, %r315, %r316;
	// end inline asm
	mov.b64 	%rd166, {%r307, %r312};
	mov.b64 	%fd256, %rd166;
	setp.gt.s32 	%p148, %r266, 15;
	setp.lt.f64 	%p149, %fd255, %fd256;
	selp.f64 	%fd26, %fd256, %fd255, %p149;
	selp.f64 	%fd380, %fd255, %fd26, %p148;
	setp.ne.s32 	%p150, %r266, 0;
	@%p150 bra 	$L__BB5_36;
	shr.u32 	%r317, %r13, 2;
	and.b32  	%r318, %r317, 248;
	mov.u32 	%r319, _ZZN3cub18CUB_300001_SM_10006detail6reduce28DeviceReduceSingleTileKernelINS2_10policy_hubIdyN4cuda3__47maximumIvEEE10Policy1000EPdSB_iS8_ddNS5_3std3__410__identityEEEvT0_T1_T2_T3_T4_T6_E12temp_storage;
	add.s32 	%r320, %r319, %r318;
	st.shared.f64 	[%r320+8], %fd26;
$L__BB5_36:
	bar.sync 	0;
	setp.ne.s32 	%p151, %r13, 0;
	@%p151 bra 	$L__BB5_72;
	ld.shared.f64 	%fd257, [_ZZN3cub18CUB_300001_SM_10006detail6reduce28DeviceReduceSingleTileKernelINS2_10policy_hubIdyN4cuda3__47maximumIvEEE10Policy1000EPdSB_iS8_ddNS5_3std3__410__identityEEEvT0_T1_T2_T3_T4_T6_E12temp_storage+16];
	setp.lt.f64 	%p152, %fd380, %fd257;
	selp.f64 	%fd258, %fd257, %fd380, %p152;
	ld.shared.f64 	%fd259, [_ZZN3cub18CUB_300001_SM_10006detail6reduce28DeviceReduceSingleTileKernelINS2_10policy_hubIdyN4cuda3__47maximumIvEEE10Policy1000EPdSB_iS8_ddNS5_3std3__410__identityEEEvT0_T1_T2_T3_T4_T6_E12temp_storage+24];
	setp.lt.f64 	%p153, %fd258, %fd259;
	selp.f64 	%fd260, %fd259, %fd258, %p153;
	ld.shared.f64 	%fd261, [_ZZN3cub18CUB_300001_SM_10006detail6reduce28DeviceReduceSingleTileKernelINS2_10policy_hubIdyN4cuda3__47maximumIvEEE10Policy1000EPdSB_iS8_ddNS5_3std3__410__identityEEEvT0_T1_T2_T3_T4_T6_E12temp_storage+32];
	setp.lt.f64 	%p154, %fd260, %fd261;
	selp.f64 	%fd262, %fd261, %fd260, %p154;
	ld.shared.f64 	%fd263, [_ZZN3cub18CUB_300001_SM_10006detail6reduce28DeviceReduceSingleTileKernelINS2_10policy_hubIdyN4cuda3__47maximumIvEEE10Policy1000EPdSB_iS8_ddNS5_3std3__410__identityEEEvT0_T1_T2_T3_T4_T6_E12temp_storage+40];
	setp.lt.f64 	%p155, %fd262, %fd263;
	selp.f64 	%fd264, %fd263, %fd262, %p155;
	ld.shared.f64 	%fd265, [_ZZN3cub18CUB_300001_SM_10006detail6reduce28DeviceReduceSingleTileKernelINS2_10policy_hubIdyN4cuda3__47maximumIvEEE10Policy1000EPdSB_iS8_ddNS5_3std3__410__identityEEEvT0_T1_T2_T3_T4_T6_E12temp_storage+48];
	setp.lt.f64 	%p156, %fd264, %fd265;
	selp.f64 	%fd266, %fd265, %fd264, %p156;
	ld.shared.f64 	%fd267, [_ZZN3cub18CUB_300001_SM_10006detail6reduce28DeviceReduceSingleTileKernelINS2_10policy_hubIdyN4cuda3__47maximumIvEEE10Policy1000EPdSB_iS8_ddNS5_3std3__410__identityEEEvT0_T1_T2_T3_T4_T6_E12temp_storage+56];
	setp.lt.f64 	%p157, %fd266, %fd267;
	selp.f64 	%fd268, %fd267, %fd266, %p157;
	ld.shared.f64 	%fd269, [_ZZN3cub18CUB_300001_SM_10006detail6reduce28DeviceReduceSingleTileKernelINS2_10policy_hubIdyN4cuda3__47maximumIvEEE10Policy1000EPdSB_iS8_ddNS5_3std3__410__identityEEEvT0_T1_T2_T3_T4_T6_E12temp_storage+64];
	setp.lt.f64 	%p158, %fd268, %fd269;
	selp.f64 	%fd380, %fd269, %fd268, %p158;
	bra.uni 	$L__BB5_72;
$L__BB5_38:
	setp.gt.s32 	%p3, %r68, 2047;
	@%p3 bra 	$L__BB5_56;
	mov.u32 	%r35, %tid.x;
	setp.ge.s32 	%p52, %r35, %r68;
	mov.f64 	%fd372, 0d0000000000000000;
	mov.u32 	%r462, %r35;
	@%p52 bra 	$L__BB5_41;
	mul.wide.u32 	%rd81, %r35, 8;
	add.s64 	%rd80, %rd15, %rd81;
	// begin inline asm
	ld.global.nc.u64 %rd79, [%rd80];
	// end inline asm
	mov.b64 	%fd372, %rd79;
	add.s32 	%r462, %r35, 256;
$L__BB5_41:
	setp.ge.s32 	%p53, %r462, %r68;
	@%p53 bra 	$L__BB5_47;
	not.b32 	%r133, %r462;
	add.s32 	%r38, %r68, %r133;
	and.b32  	%r134, %r38, 768;
	setp.eq.s32 	%p54, %r134, 768;
	@%p54 bra 	$L__BB5_45;
	mul.wide.u32 	%rd82, %r462, 8;
	add.s64 	%rd204, %rd15, %rd82;
	shr.u32 	%r135, %r38, 8;
	add.s32 	%r136, %r135, 1;
	and.b32  	%r137, %r136, 3;
	neg.s32 	%r460, %r137;
$L__BB5_44:
	.pragma "nounroll";
	// begin inline asm
	ld.global.nc.u64 %rd83, [%rd204];
	// end inline asm
	mov.b64 	%fd125, %rd83;
	setp.lt.f64 	%p55, %fd372, %fd125;
	selp.f64 	%fd372, %fd125, %fd372, %p55;
	add.s32 	%r462, %r462, 256;
	add.s64 	%rd204, %rd204, 2048;
	add.s32 	%r460, %r460, 1;
	setp.ne.s32 	%p56, %r460, 0;
	@%p56 bra 	$L__BB5_44;
$L__BB5_45:
	setp.lt.u32 	%p57, %r38, 768;
	@%p57 bra 	$L__BB5_47;
$L__BB5_46:
	mul.wide.s32 	%rd93, %r462, 8;
	add.s64 	%rd86, %rd15, %rd93;
	// begin inline asm
	ld.global.nc.u64 %rd85, [%rd86];
	// end inline asm
	mov.b64 	%fd126, %rd85;
	setp.lt.f64 	%p58, %fd372, %fd126;
	selp.f64 	%fd127, %fd126, %fd372, %p58;
	add.s64 	%rd88, %rd86, 2048;
	// begin inline asm
	ld.global.nc.u64 %rd87, [%rd88];
	// end inline asm
	mov.b64 	%fd128, %rd87;
	setp.lt.f64 	%p59, %fd127, %fd128;
	selp.f64 	%fd129, %fd128, %fd127, %p59;
	add.s64 	%rd90, %rd86, 4096;
	// begin inline asm
	ld.global.nc.u64 %rd89, [%rd90];
	// end inline asm
	mov.b64 	%fd130, %rd89;
	setp.lt.f64 	%p60, %fd129, %fd130;
	selp.f64 	%fd131, %fd130, %fd129, %p60;
	add.s64 	%rd92, %rd86, 6144;
	// begin inline asm
	ld.global.nc.u64 %rd91, [%rd92];
	// end inline asm
	mov.b64 	%fd132, %rd91;
	setp.lt.f64 	%p61, %fd131, %fd132;
	selp.f64 	%fd372, %fd132, %fd131, %p61;
	add.s32 	%r462, %r462, 1024;
	setp.lt.s32 	%p62, %r462, %r68;
	@%p62 bra 	$L__BB5_46;
$L__BB5_47:
	setp.lt.s32 	%p63, %r68, 256;
	@%p63 bra 	$L__BB5_52;
	// begin inline asm
	mov.u32 %r201, %laneid;
	// end inline asm
	mov.b64 	%rd104, %fd372;
	mov.b64 	{%r203, %r208}, %rd104;
	mov.b32 	%r209, 1;
	mov.b32 	%r250, 31;
	mov.b32 	%r251, -1;
	// begin inline asm
	shfl.sync.down.b32 %r202, %r203, %r209, %r250, %r251;
	// end inline asm
	// begin inline asm
	shfl.sync.down.b32 %r207, %r208, %r209, %r250, %r251;
	// end inline asm
	mov.b64 	%rd105, {%r202, %r207};
	mov.b64 	%fd180, %rd105;
	setp.gt.s32 	%p91, %r201, 30;
	setp.lt.f64 	%p92, %fd372, %fd180;
	selp.f64 	%fd181, %fd180, %fd372, %p92;
	selp.f64 	%fd182, %fd372, %fd181, %p91;
	mov.b64 	%rd106, %fd182;
	mov.b64 	{%r213, %r218}, %rd106;
	mov.b32 	%r219, 2;
	// begin inline asm
	shfl.sync.down.b32 %r212, %r213, %r219, %r250, %r251;
	// end inline asm
	// begin inline asm
	shfl.sync.down.b32 %r217, %r218, %r219, %r250, %r251;
	// end inline asm
	mov.b64 	%rd107, {%r212, %r217};
	mov.b64 	%fd183, %rd107;
	setp.gt.s32 	%p93, %r201, 29;
	setp.lt.f64 	%p94, %fd182, %fd183;
	selp.f64 	%fd184, %fd183, %fd182, %p94;
	selp.f64 	%fd185, %fd182, %fd184, %p93;
	mov.b64 	%rd108, %fd185;
	mov.b64 	{%r223, %r228}, %rd108;
	mov.b32 	%r229, 4;
	// begin inline asm
	shfl.sync.down.b32 %r222, %r223, %r229, %r250, %r251;
	// end inline asm
	// begin inline asm
	shfl.sync.down.b32 %r227, %r228, %r229, %r250, %r251;
	// end inline asm
	mov.b64 	%rd109, {%r222, %r227};
	mov.b64 	%fd186, %rd109;
	setp.gt.s32 	%p95, %r201, 27;
	setp.lt.f64 	%p96, %fd185, %fd186;
	selp.f64 	%fd187, %fd186, %fd185, %p96;
	selp.f64 	%fd188, %fd185, %fd187, %p95;
	mov.b64 	%rd110, %fd188;
	mov.b64 	{%r233, %r238}, %rd110;
	mov.b32 	%r239, 8;
	// begin inline asm
	shfl.sync.down.b32 %r232, %r233, %r239, %r250, %r251;
	// end inline asm
	// begin inline asm
	shfl.sync.down.b32 %r237, %r238, %r239, %r250, %r251;
	// end inline asm
	mov.b64 	%rd111, {%r232, %r237};
	mov.b64 	%fd189, %rd111;
	setp.gt.s32 	%p97, %r201, 23;
	setp.lt.f64 	%p98, %fd188, %fd189;
	selp.f64 	%fd190, %fd189, %fd188, %p98;
	selp.f64 	%fd191, %fd188, %fd190, %p97;
	mov.b64 	%rd112, %fd191;
	mov.b64 	{%r243, %r248}, %rd112;
	mov.b32 	%r249, 16;
	// begin inline asm
	shfl.sync.down.b32 %r242, %r243, %r249, %r250, %r251;
	// end inline asm
	// begin inline asm
	shfl.sync.down.b32 %r247, %r248, %r249, %r250, %r251;
	// end inline asm
	mov.b64 	%rd113, {%r242, %r247};
	mov.b64 	%fd192, %rd113;
	setp.gt.s32 	%p99, %r201, 15;
	setp.lt.f64 	%p100, %fd191, %fd192;
	selp.f64 	%fd38, %fd192, %fd191, %p100;
	selp.f64 	%fd380, %fd191, %fd38, %p99;
	setp.ne.s32 	%p101, %r201, 0;
	@%p101 bra 	$L__BB5_50;
	shr.u32 	%r252, %r35, 2;
	and.b32  	%r253, %r252, 248;
	mov.u32 	%r254, _ZZN3cub18CUB_300001_SM_10006detail6reduce28DeviceReduceSingleTileKernelINS2_10policy_hubIdyN4cuda3__47maximumIvEEE10Policy1000EPdSB_iS8_ddNS5_3std3__410__identityEEEvT0_T1_T2_T3_T4_T6_E12temp_storage;
	add.s32 	%r255, %r254, %r253;
	st.shared.f64 	[%r255+8], %fd38;
$L__BB5_50:
	bar.sync 	0;
	setp.ne.s32 	%p102, %r35, 0;
	@%p102 bra 	$L__BB5_72;
	ld.shared.f64 	%fd193, [_ZZN3cub18CUB_300001_SM_10006detail6reduce28DeviceReduceSingleTileKernelINS2_10policy_hubIdyN4cuda3__47maximumIvEEE10Policy1000EPdSB_iS8_ddNS5_3std3__410__identityEEEvT0_T1_T2_T3_T4_T6_E12temp_storage+16];
	setp.lt.f64 	%p103, %fd380, %fd193;
	selp.f64 	%fd194, %fd193, %fd380, %p103;
	ld.shared.f64 	%fd195, [_ZZN3cub18CUB_300001_SM_10006detail6reduce28DeviceReduceSingleTileKernelINS2_10policy_hubIdyN4cuda3__47maximumIvEEE10Policy1000EPdSB_iS8_ddNS5_3std3__410__identityEEEvT0_T1_T2_T3_T4_T6_E12temp_storage+24];
	setp.lt.f64 	%p104, %fd194, %fd195;
	selp.f64 	%fd196, %fd195, %fd194, %p104;
	ld.shared.f64 	%fd197, [_ZZN3cub18CUB_300001_SM_10006detail6reduce28DeviceReduceSingleTileKernelINS2_10policy_hubIdyN4cuda3__47maximumIvEEE10Policy1000EPdSB_iS8_ddNS5_3std3__410__identityEEEvT0_T1_T2_T3_T4_T6_E12temp_storage+32];
	setp.lt.f64 	%p105, %fd196, %fd197;
	selp.f64 	%fd198, %fd197, %fd196, %p105;
	ld.shared.f64 	%fd199, [_ZZN3cub18CUB_300001_SM_10006detail6reduce28DeviceReduceSingleTileKernelINS2_10policy_hubIdyN4cuda3__47maximumIvEEE10Policy1000EPdSB_iS8_ddNS5_3std3__410__identityEEEvT0_T1_T2_T3_T4_T6_E12temp_storage+40];
	setp.lt.f64 	%p106, %fd198, %fd199;
	selp.f64 	%fd200, %fd199, %fd198, %p106;
	ld.shared.f64 	%fd201, [_ZZN3cub18CUB_300001_SM_10006detail6reduce28DeviceReduceSingleTileKernelINS2_10policy_hubIdyN4cuda3__47maximumIvEEE10Policy1000EPdSB_iS8_ddNS5_3std3__410__identityEEEvT0_T1_T2_T3_T4_T6_E12temp_storage+48];
	setp.lt.f64 	%p107, %fd200, %fd201;
	selp.f64 	%fd202, %fd201, %fd200, %p107;
	ld.shared.f64 	%fd203, [_ZZN3cub18CUB_300001_SM_10006detail6reduce28DeviceReduceSingleTileKernelINS2_10policy_hubIdyN4cuda3__47maximumIvEEE10Policy1000EPdSB_iS8_ddNS5_3std3__410__identityEEEvT0_T1_T2_T3_T4_T6_E12temp_storage+56];
	setp.lt.f64 	%p108, %fd202, %fd203;
	selp.f64 	%fd204, %fd203, %fd202, %p108;
	ld.shared.f64 	%fd205, [_ZZN3cub18CUB_300001_SM_10006detail6reduce28DeviceReduceSingleTileKernelINS2_10policy_hubIdyN4cuda3__47maximumIvEEE10Policy1000EPdSB_iS8_ddNS5_3std3__410__identityEEEvT0_T1_T2_T3_T4_T6_E12temp_storage+64];
	setp.lt.f64 	%p109, %fd204, %fd205;
	selp.f64 	%fd380, %fd205, %fd204, %p109;
	bra.uni 	$L__BB5_72;
$L__BB5_52:
	// begin inline asm
	mov.u32 %r138, %laneid;
	// end inline asm
	and.b32  	%r189, %r35, 992;
	add.s32 	%r190, %r189, 32;
	setp.gt.s32 	%p64, %r190, %r68;
	not.b32 	%r191, %r189;
	add.s32 	%r192, %r68, %r191;
	selp.b32 	%r187, %r192, 31, %p64;
	mov.b64 	%rd94, %fd372;
	mov.b64 	{%r140, %r145}, %rd94;
	mov.b32 	%r146, 1;
	mov.b32 	%r188, -1;
	// begin inline asm
	shfl.sync.down.b32 %r139, %r140, %r146, %r187, %r188;
	// end inline asm
	// begin inline asm
	shfl.sync.down.b32 %r144, %r145, %r146, %r187, %r188;
	// end inline asm
	mov.b64 	%rd95, {%r139, %r144};
	mov.b64 	%fd133, %rd95;
	setp.lt.s32 	%p65, %r138, %r187;
	setp.lt.f64 	%p66, %fd372, %fd133;
	selp.f64 	%fd134, %fd133, %fd372, %p66;
	selp.f64 	%fd135, %fd134, %fd372, %p65;
	mov.b64 	%rd96, %fd135;
	mov.b64 	{%r150, %r155}, %rd96;
	mov.b32 	%r156, 2;
	// begin inline asm
	shfl.sync.down.b32 %r149, %r150, %r156, %r187, %r188;
	// end inline asm
	// begin inline asm
	shfl.sync.down.b32 %r154, %r155, %r156, %r187, %r188;
	// end inline asm
	mov.b64 	%rd97, {%r149, %r154};
	mov.b64 	%fd136, %rd97;
	add.s32 	%r193, %r138, 2;
	setp.gt.s32 	%p67, %r193, %r187;
	setp.lt.f64 	%p68, %fd135, %fd136;
	selp.f64 	%fd137, %fd136, %fd135, %p68;
	selp.f64 	%fd138, %fd135, %fd137, %p67;
	mov.b64 	%rd98, %fd138;
	mov.b64 	{%r160, %r165}, %rd98;
	mov.b32 	%r166, 4;
	// begin inline asm
	shfl.sync.down.b32 %r159, %r160, %r166, %r187, %r188;
	// end inline asm
	// begin inline asm
	shfl.sync.down.b32 %r164, %r165, %r166, %r187, %r188;
	// end inline asm
	mov.b64 	%rd99, {%r159, %r164};
	mov.b64 	%fd139, %rd99;
	add.s32 	%r194, %r138, 4;
	setp.gt.s32 	%p69, %r194, %r187;
	setp.lt.f64 	%p70, %fd138, %fd139;
	selp.f64 	%fd140, %fd139, %fd138, %p70;
	selp.f64 	%fd141, %fd138, %fd140, %p69;
	mov.b64 	%rd100, %fd141;
	mov.b64 	{%r170, %r175}, %rd100;
	mov.b32 	%r176, 8;
	// begin inline asm
	shfl.sync.down.b32 %r169, %r170, %r176, %r187, %r188;
	// end inline asm
	// begin inline asm
	shfl.sync.down.b32 %r174, %r175, %r176, %r187, %r188;
	// end inline asm
	mov.b64 	%rd101, {%r169, %r174};
	mov.b64 	%fd142, %rd101;
	add.s32 	%r195, %r138, 8;
	setp.gt.s32 	%p71, %r195, %r187;
	setp.lt.f64 	%p72, %fd141, %fd142;
	selp.f64 	%fd143, %fd142, %fd141, %p72;
	selp.f64 	%fd144, %fd141, %fd143, %p71;
	mov.b64 	%rd102, %fd144;
	mov.b64 	{%r180, %r185}, %rd102;
	mov.b32 	%r186, 16;
	// begin inline asm
	shfl.sync.down.b32 %r179, %r180, %r186, %r187, %r188;
	// end inline asm
	// begin inline asm
	shfl.sync.down.b32 %r184, %r185, %r186, %r187, %r188;
	// end inline asm
	mov.b64 	%rd103, {%r179, %r184};
	mov.b64 	%fd145, %rd103;
	add.s32 	%r196, %r138, 16;
	setp.gt.s32 	%p73, %r196, %r187;
	setp.lt.f64 	%p74, %fd144, %fd145;
	selp.f64 	%fd146, %fd145, %fd144, %p74;
	selp.f64 	%fd380, %fd144, %fd146, %p73;
	setp.ne.s32 	%p75, %r138, 0;
	@%p75 bra 	$L__BB5_54;
	shr.u32 	%r197, %r35, 2;
	and.b32  	%r198, %r197, 248;
	mov.u32 	%r199, _ZZN3cub18CUB_300001_SM_10006detail6reduce28DeviceReduceSingleTileKernelINS2_10policy_hubIdyN4cuda3__47maximumIvEEE10Policy1000EPdSB_iS8_ddNS5_3std3__410__identityEEEvT0_T1_T2_T3_T4_T6_E12temp_storage;
	add.s32 	%r200, %r199, %r198;
	st.shared.f64 	[%r200+8], %fd380;
$L__BB5_54:
	bar.sync 	0;
	setp.ne.s32 	%p76, %r35, 0;
	@%p76 bra 	$L__BB5_72;
	setp.gt.s32 	%p77, %r68, 32;
	ld.shared.f64 	%fd147, [_ZZN3cub18CUB_300001_SM_10006detail6reduce28DeviceReduceSingleTileKernelINS2_10policy_hubIdyN4cuda3__47maximumIvEEE10Policy1000EPdSB_iS8_ddNS5_3std3__410__identityEEEvT0_T1_T2_T3_T4_T6_E12temp_storage+16];
	setp.lt.f64 	%p78, %fd380, %fd147;
	selp.f64 	%fd149, %fd147, %fd380, %p78;
	selp.f64 	%fd150, %fd149, %fd380, %p77;
	setp.gt.s32 	%p79, %r68, 64;
	ld.shared.f64 	%fd152, [_ZZN3cub18CUB_300001_SM_10006detail6reduce28DeviceReduceSingleTileKernelINS2_10policy_hubIdyN4cuda3__47maximumIvEEE10Policy1000EPdSB_iS8_ddNS5_3std3__410__identityEEEvT0_T1_T2_T3_T4_T6_E12temp_storage+24];
	setp.lt.f64 	%p80, %fd150, %fd152;
	selp.f64 	%fd154, %fd152, %fd150, %p80;
	selp.f64 	%fd155, %fd154, %fd150, %p79;
	setp.gt.s32 	%p81, %r68, 96;
	ld.shared.f64 	%fd157, [_ZZN3cub18CUB_300001_SM_10006detail6reduce28DeviceReduceSingleTileKernelINS2_10policy_hubIdyN4cuda3__47maximumIvEEE10Policy1000EPdSB_iS8_ddNS5_3std3__410__identityEEEvT0_T1_T2_T3_T4_T6_E12temp_storage+32];
	setp.lt.f64 	%p82, %fd155, %fd157;
	selp.f64 	%fd159, %fd157, %fd155, %p82;
	selp.f64 	%fd160, %fd159, %fd155, %p81;
	setp.gt.s32 	%p83, %r68, 128;
	ld.shared.f64 	%fd162, [_ZZN3cub18CUB_300001_SM_10006detail6reduce28DeviceReduceSingleTileKernelINS2_10policy_hubIdyN4cuda3__47maximumIvEEE10Policy1000EPdSB_iS8_ddNS5_3std3__410__identityEEEvT0_T1_T2_T3_T4_T6_E12temp_storage+40];
	setp.lt.f64 	%p84, %fd160, %fd162;
	selp.f64 	%fd164, %fd162, %fd160, %p84;
	selp.f64 	%fd165, %fd164, %fd160, %p83;
	setp.gt.s32 	%p85, %r68, 160;
	ld.shared.f64 	%fd167, [_ZZN3cub18CUB_300001_SM_10006detail6reduce28DeviceReduceSingleTileKernelINS2_10policy_hubIdyN4cuda3__47maximumIvEEE10Policy1000EPdSB_iS8_ddNS5_3std3__410__identityEEEvT0_T1_T2_T3_T4_T6_E12temp_storage+48];
	setp.lt.f64 	%p86, %fd165, %fd167;
	selp.f64 	%fd169, %fd167, %fd165, %p86;
	selp.f64 	%fd170, %fd169, %fd165, %p85;
	setp.gt.s32 	%p87, %r68, 192;
	ld.shared.f64 	%fd172, [_ZZN3cub18CUB_300001_SM_10006detail6reduce28DeviceReduceSingleTileKernelINS2_10policy_hubIdyN4cuda3__47maximumIvEEE10Policy1000EPdSB_iS8_ddNS5_3std3__410__identityEEEvT0_T1_T2_T3_T4_T6_E12temp_storage+56];
	setp.lt.f64 	%p88, %fd170, %fd172;
	selp.f64 	%fd174, %fd172, %fd170, %p88;
	selp.f64 	%fd175, %fd174, %fd170, %p87;
	setp.gt.s32 	%p89, %r68, 224;
	ld.shared.f64 	%fd177, [_ZZN3cub18CUB_300001_SM_10006detail6reduce28DeviceReduceSingleTileKernelINS2_10policy_hubIdyN4cuda3__47maximumIvEEE10Policy1000EPdSB_iS8_ddNS5_3std3__410__identityEEEvT0_T1_T2_T3_T4_T6_E12temp_storage+64];
	setp.lt.f64 	%p90, %fd175, %fd177;
	selp.f64 	%fd179, %fd177, %fd175, %p90;
	selp.f64 	%fd380, %fd179, %fd175, %p89;
	bra.uni 	$L__BB5_72;
$L__BB5_56:
	mov.u32 	%r47, %tid.x;
	mul.wide.u32 	%rd34, %r47, 8;
	add.s64 	%rd19, %rd15, %rd34;
	// begin inline asm
	ld.global.nc.u64 %rd18, [%rd19];
	// end inline asm
	mov.b64 	%fd59, %rd18;
	add.s64 	%rd21, %rd19, 2048;
	// begin inline asm
	ld.global.nc.u64 %rd20, [%rd21];
	// end inline asm
	mov.b64 	%fd60, %rd20;
	add.s64 	%rd23, %rd19, 4096;
	// begin inline asm
	ld.global.nc.u64 %rd22, [%rd23];
	// end inline asm
	mov.b64 	%fd61, %rd22;
	add.s64 	%rd25, %rd19, 6144;
	// begin inline asm
	ld.global.nc.u64 %rd24, [%rd25];
	// end inline asm
	mov.b64 	%fd62, %rd24;
	add.s64 	%rd27, %rd19, 8192;
	// begin inline asm
	ld.global.nc.u64 %rd26, [%rd27];
	// end inline asm
	mov.b64 	%fd63, %rd26;
	add.s64 	%rd29, %rd19, 10240;
	// begin inline asm
	ld.global.nc.u64 %rd28, [%rd29];
	// end inline asm
	mov.b64 	%fd64, %rd28;
	add.s64 	%rd31, %rd19, 12288;
	// begin inline asm
	ld.global.nc.u64 %rd30, [%rd31];
	// end inline asm
	mov.b64 	%fd65, %rd30;
	add.s64 	%rd33, %rd19, 14336;
	// begin inline asm
	ld.global.nc.u64 %rd32, [%rd33];
	// end inline asm
	mov.b64 	%fd66, %rd32;
	setp.lt.f64 	%p4, %fd59, %fd60;
	selp.f64 	%fd67, %fd60, %fd59, %p4;
	setp.lt.f64 	%p5, %fd67, %fd61;
	selp.f64 	%fd68, %fd61, %fd67, %p5;
	setp.lt.f64 	%p6, %fd68, %fd62;
	selp.f64 	%fd69, %fd62, %fd68, %p6;
	setp.lt.f64 	%p7, %fd69, %fd63;
	selp.f64 	%fd70, %fd63, %fd69, %p7;
	setp.lt.f64 	%p8, %fd70, %fd64;
	selp.f64 	%fd71, %fd64, %fd70, %p8;
	setp.lt.f64 	%p9, %fd71, %fd65;
	selp.f64 	%fd72, %fd65, %fd71, %p9;
	setp.lt.f64 	%p10, %fd72, %fd66;
	selp.f64 	%fd379, %fd66, %fd72, %p10;
	setp.lt.u32 	%p11, %r68, 4096;
	mov.b32 	%r465, 2048;
	@%p11 bra 	$L__BB5_60;
	add.s32 	%r48, %r68, -2048;
	mov.b32 	%r465, 2048;
$L__BB5_58:
	mul.wide.s32 	%rd51, %r465, 8;
	add.s64 	%rd36, %rd19, %rd51;
	// begin inline asm
	ld.global.nc.u64 %rd35, [%rd36];
	// end inline asm
	mov.b64 	%fd73, %rd35;
	add.s64 	%rd38, %rd36, 2048;
	// begin inline asm
	ld.global.nc.u64 %rd37, [%rd38];
	// end inline asm
	mov.b64 	%fd74, %rd37;
	add.s64 	%rd40, %rd36, 4096;
	// begin inline asm
	ld.global.nc.u64 %rd39, [%rd40];
	// end inline asm
	mov.b64 	%fd75, %rd39;
	add.s64 	%rd42, %rd36, 6144;
	// begin inline asm
	ld.global.nc.u64 %rd41, [%rd42];
	// end inline asm
	mov.b64 	%fd76, %rd41;
	add.s64 	%rd44, %rd36, 8192;
	// begin inline asm
	ld.global.nc.u64 %rd43, [%rd44];
	// end inline asm
	mov.b64 	%fd77, %rd43;
	add.s64 	%rd46, %rd36, 10240;
	// begin inline asm
	ld.global.nc.u64 %rd45, [%rd46];
	// end inline asm
	mov.b64 	%fd78, %rd45;
	add.s64 	%rd48, %rd36, 12288;
	// begin inline asm
	ld.global.nc.u64 %rd47, [%rd48];
	// end inline asm
	mov.b64 	%fd79, %rd47;
	add.s64 	%rd50, %rd36, 14336;
	// begin inline asm
	ld.global.nc.u64 %rd49, [%rd50];
	// end inline asm
	mov.b64 	%fd80, %rd49;
	setp.lt.f64 	%p12, %fd379, %fd73;
	selp.f64 	%fd81, %fd73, %fd379, %p12;
	setp.lt.f64 	%p13, %fd81, %fd74;
	selp.f64 	%fd82, %fd74, %fd81, %p13;
	setp.lt.f64 	%p14, %fd82, %fd75;
	selp.f64 	%fd83, %fd75, %fd82, %p14;
	setp.lt.f64 	%p15, %fd83, %fd76;
	selp.f64 	%fd84, %fd76, %fd83, %p15;
	setp.lt.f64 	%p16, %fd84, %fd77;
	selp.f64 	%fd85, %fd77, %fd84, %p16;
	setp.lt.f64 	%p17, %fd85, %fd78;
	selp.f64 	%fd86, %fd78, %fd85, %p17;
	setp.lt.f64 	%p18, %fd86, %fd79;
	selp.f64 	%fd87, %fd79, %fd86, %p18;
	setp.lt.f64 	%p19, %fd87, %fd80;
	selp.f64 	%fd379, %fd80, %fd87, %p19;
	sub.s32 	%r71, %r68, %r465;
	setp.lt.s32 	%p20, %r71, 2048;
	@%p20 bra 	$L__BB5_68;
	add.s32 	%r465, %r465, 2048;
	setp.le.s32 	%p21, %r465, %r48;
	@%p21 bra 	$L__BB5_58;
$L__BB5_60:
	setp.le.s32 	%p22, %r68, %r465;
	@%p22 bra 	$L__BB5_68;
	sub.s32 	%r52, %r68, %r465;
	setp.ge.s32 	%p23, %r47, %r52;
	@%p23 bra 	$L__BB5_68;
	not.b32 	%r72, %r47;
	add.s32 	%r73, %r68, %r72;
	sub.s32 	%r53, %r73, %r465;
	and.b32  	%r74, %r53, 768;
	setp.eq.s32 	%p24, %r74, 768;
	mov.u32 	%r469, %r47;
	@%p24 bra 	$L__BB5_65;
	add.s32 	%r467, %r47, %r465;
	shr.u32 	%r75, %r53, 8;
	add.s32 	%r76, %r75, 1;
	and.b32  	%r77, %r76, 3;
	neg.s32 	%r466, %r77;
	mov.u32 	%r469, %r47;
$L__BB5_64:
	.pragma "nounroll";
	mul.wide.u32 	%rd54, %r467, 8;
	add.s64 	%rd53, %rd15, %rd54;
	// begin inline asm
	ld.global.nc.u64 %rd52, [%rd53];
	// end inline asm
	mov.b64 	%fd89, %rd52;
	setp.lt.f64 	%p25, %fd379, %fd89;
	selp.f64 	%fd379, %fd89, %fd379, %p25;
	add.s32 	%r469, %r469, 256;
	add.s32 	%r467, %r467, 256;
	add.s32 	%r466, %r466, 1;
	setp.ne.s32 	%p26, %r466, 0;
	@%p26 bra 	$L__BB5_64;
$L__BB5_65:
	setp.lt.u32 	%p27, %r53, 768;
	@%p27 bra 	$L__BB5_68;
	cvt.u64.u32 	%rd55, %r469;
	cvt.u64.u32 	%rd56, %r465;
	add.s64 	%rd57, %rd55, %rd56;
	shl.b64 	%rd58, %rd57, 3;
	add.s64 	%rd59, %rd58, %rd15;
	add.s64 	%rd205, %rd59, 4096;
	add.s32 	%r470, %r469, %r465;
$L__BB5_67:
	mul.wide.u32 	%rd68, %r470, 8;
	add.s64 	%rd61, %rd15, %rd68;
	// begin inline asm
	ld.global.nc.u64 %rd60, [%rd61];
	// end inline asm
	mov.b64 	%fd90, %rd60;
	setp.lt.f64 	%p28, %fd379, %fd90;
	selp.f64 	%fd91, %fd90, %fd379, %p28;
	add.s64 	%rd63, %rd205, -2048;
	// begin inline asm
	ld.global.nc.u64 %rd62, [%rd63];
	// end inline asm
	mov.b64 	%fd92, %rd62;
	setp.lt.f64 	%p29, %fd91, %fd92;
	selp.f64 	%fd93, %fd92, %fd91, %p29;
	// begin inline asm
	ld.global.nc.u64 %rd64, [%rd205];
	// end inline asm
	mov.b64 	%fd94, %rd64;
	setp.lt.f64 	%p30, %fd93, %fd94;
	selp.f64 	%fd95, %fd94, %fd93, %p30;
	add.s64 	%rd67, %rd205, 2048;
	// begin inline asm
	ld.global.nc.u64 %rd66, [%rd67];
	// end inline asm
	mov.b64 	%fd96, %rd66;
	setp.lt.f64 	%p31, %fd95, %fd96;
	selp.f64 	%fd379, %fd96, %fd95, %p31;
	add.s32 	%r469, %r469, 1024;
	add.s64 	%rd205, %rd205, 8192;
	add.s32 	%r470, %r470, 1024;
	setp.lt.s32 	%p32, %r469, %r52;
	@%p32 bra 	$L__BB5_67;
$L__BB5_68:
	// begin inline asm
	mov.u32 %r78, %laneid;
	// end inline asm
	mov.b64 	%rd69, %fd379;
	mov.b64 	{%r80, %r85}, %rd69;
	mov.b32 	%r86, 1;
	mov.b32 	%r127, 31;
	mov.b32 	%r128, -1;
	// begin inline asm
	shfl.sync.down.b32 %r79, %r80, %r86, %r127, %r128;
	// end inline asm
	// begin inline asm
	shfl.sync.down.b32 %r84, %r85, %r86, %r127, %r128;
	// end inline asm
	mov.b64 	%rd70, {%r79, %r84};
	mov.b64 	%fd97, %rd70;
	setp.gt.s32 	%p33, %r78, 30;
	setp.lt.f64 	%p34, %fd379, %fd97;
	selp.f64 	%fd98, %fd97, %fd379, %p34;
	selp.f64 	%fd99, %fd379, %fd98, %p33;
	mov.b64 	%rd71, %fd99;
	mov.b64 	{%r90, %r95}, %rd71;
	mov.b32 	%r96, 2;
	// begin inline asm
	shfl.sync.down.b32 %r89, %r90, %r96, %r127, %r128;
	// end inline asm
	// begin inline asm
	shfl.sync.down.b32 %r94, %r95, %r96, %r127, %r128;
	// end inline asm
	mov.b64 	%rd72, {%r89, %r94};
	mov.b64 	%fd100, %rd72;
	setp.gt.s32 	%p35, %r78, 29;
	setp.lt.f64 	%p36, %fd99, %fd100;
	selp.f64 	%fd101, %fd100, %fd99, %p36;
	selp.f64 	%fd102, %fd99, %fd101, %p35;
	mov.b64 	%rd73, %fd102;
	mov.b64 	{%r100, %r105}, %rd73;
	mov.b32 	%r106, 4;
	// begin inline asm
	shfl.sync.down.b32 %r99, %r100, %r106, %r127, %r128;
	// end inline asm
	// begin inline asm
	shfl.sync.down.b32 %r104, %r105, %r106, %r127, %r128;
	// end inline asm
	mov.b64 	%rd74, {%r99, %r104};
	mov.b64 	%fd103, %rd74;
	setp.gt.s32 	%p37, %r78, 27;
	setp.lt.f64 	%p38, %fd102, %fd103;
	selp.f64 	%fd104, %fd103, %fd102, %p38;
	selp.f64 	%fd105, %fd102, %fd104, %p37;
	mov.b64 	%rd75, %fd105;
	mov.b64 	{%r110, %r115}, %rd75;
	mov.b32 	%r116, 8;
	// begin inline asm
	shfl.sync.down.b32 %r109, %r110, %r116, %r127, %r128;
	// end inline asm
	// begin inline asm
	shfl.sync.down.b32 %r114, %r115, %r116, %r127, %r128;
	// end inline asm
	mov.b64 	%rd76, {%r109, %r114};
	mov.b64 	%fd106, %rd76;
	setp.gt.s32 	%p39, %r78, 23;
	setp.lt.f64 	%p40, %fd105, %fd106;
	selp.f64 	%fd107, %fd106, %fd105, %p40;
	selp.f64 	%fd108, %fd105, %fd107, %p39;
	mov.b64 	%rd77, %fd108;
	mov.b64 	{%r120, %r125}, %rd77;
	mov.b32 	%r126, 16;
	// begin inline asm
	shfl.sync.down.b32 %r119, %r120, %r126, %r127, %r128;
	// end inline asm
	// begin inline asm
	shfl.sync.down.b32 %r124, %r125, %r126, %r127, %r128;
	// end inline asm
	mov.b64 	%rd78, {%r119, %r124};
	mov.b64 	%fd109, %rd78;
	setp.gt.s32 	%p41, %r78, 15;
	setp.lt.f64 	%p42, %fd108, %fd109;
	selp.f64 	%fd54, %fd109, %fd108, %p42;
	selp.f64 	%fd380, %fd108, %fd54, %p41;
	setp.ne.s32 	%p43, %r78, 0;
	@%p43 bra 	$L__BB5_70;
	shr.u32 	%r129, %r47, 2;
	and.b32  	%r130, %r129, 248;
	mov.u32 	%r131, _ZZN3cub18CUB_300001_SM_10006detail6reduce28DeviceReduceSingleTileKernelINS2_10policy_hubIdyN4cuda3__47maximumIvEEE10Policy1000EPdSB_iS8_ddNS5_3std3__410__identityEEEvT0_T1_T2_T3_T4_T6_E12temp_storage;
	add.s32 	%r132, %r131, %r130;
	st.shared.f64 	[%r132+8], %fd54;
$L__BB5_70:
	bar.sync 	0;
	setp.ne.s32 	%p44, %r47, 0;
	@%p44 bra 	$L__BB5_72;
	ld.shared.f64 	%fd110, [_ZZN3cub18CUB_300001_SM_10006detail6reduce28DeviceReduceSingleTileKernelINS2_10policy_hubIdyN4cuda3__47maximumIvEEE10Policy1000EPdSB_iS8_ddNS5_3std3__410__identityEEEvT0_T1_T2_T3_T4_T6_E12temp_storage+16];
	setp.lt.f64 	%p45, %fd380, %fd110;
	selp.f64 	%fd111, %fd110, %fd380, %p45;
	ld.shared.f64 	%fd112, [_ZZN3cub18CUB_300001_SM_10006detail6reduce28DeviceReduceSingleTileKernelINS2_10policy_hubIdyN4cuda3__47maximumIvEEE10Policy1000EPdSB_iS8_ddNS5_3std3__410__identityEEEvT0_T1_T2_T3_T4_T6_E12temp_storage+24];
	setp.lt.f64 	%p46, %fd111, %fd112;
	selp.f64 	%fd113, %fd112, %fd111, %p46;
	ld.shared.f64 	%fd114, [_ZZN3cub18CUB_300001_SM_10006detail6reduce28DeviceReduceSingleTileKernelINS2_10policy_hubIdyN4cuda3__47maximumIvEEE10Policy1000EPdSB_iS8_ddNS5_3std3__410__identityEEEvT0_T1_T2_T3_T4_T6_E12temp_storage+32];
	setp.lt.f64 	%p47, %fd113, %fd114;
	selp.f64 	%fd115, %fd114, %fd113, %p47;
	ld.shared.f64 	%fd116, [_ZZN3cub18CUB_300001_SM_10006detail6reduce28DeviceReduceSingleTileKernelINS2_10policy_hubIdyN4cuda3__47maximumIvEEE10Policy1000EPdSB_iS8_ddNS5_3std3__410__identityEEEvT0_T1_T2_T3_T4_T6_E12temp_storage+40];
	setp.lt.f64 	%p48, %fd115, %fd116;
	selp.f64 	%fd117, %fd116, %fd115, %p48;
	ld.shared.f64 	%fd118, [_ZZN3cub18CUB_300001_SM_10006detail6reduce28DeviceReduceSingleTileKernelINS2_10policy_hubIdyN4cuda3__47maximumIvEEE10Policy1000EPdSB_iS8_ddNS5_3std3__410__identityEEEvT0_T1_T2_T3_T4_T6_E12temp_storage+48];
	setp.lt.f64 	%p49, %fd117, %fd118;
	selp.f64 	%fd119, %fd118, %fd117, %p49;
	ld.shared.f64 	%fd120, [_ZZN3cub18CUB_300001_SM_10006detail6reduce28DeviceReduceSingleTileKernelINS2_10policy_hubIdyN4cuda3__47maximumIvEEE10Policy1000EPdSB_iS8_ddNS5_3std3__410__identityEEEvT0_T1_T2_T3_T4_T6_E12temp_storage+56];
	setp.lt.f64 	%p50, %fd119, %fd120;
	selp.f64 	%fd121, %fd120, %fd119, %p50;
	ld.shared.f64 	%fd122, [_ZZN3cub18CUB_300001_SM_10006detail6reduce28DeviceReduceSingleTileKernelINS2_10policy_hubIdyN4cuda3__47maximumIvEEE10Policy1000EPdSB_iS8_ddNS5_3std3__410__identityEEEvT0_T1_T2_T3_T4_T6_E12temp_storage+64];
	setp.lt.f64 	%p51, %fd121, %fd122;
	selp.f64 	%fd380, %fd122, %fd121, %p51;
$L__BB5_72:
	mov.u32 	%r444, %tid.x;
	setp.ne.s32 	%p217, %r444, 0;
	@%p217 bra 	$L__BB5_74;
	setp.lt.f64 	%p218, %fd58, %fd380;
	selp.f64 	%fd353, %fd380, %fd58, %p218;
	st.global.f64 	[%rd1], %fd353;
$L__BB5_74:
	ret;

}


// ===== COMPILED SASS (sm_100) =====

	.target	sm_100

	.elftype	@"ET_EXEC"


//--------------------- .note.nv.tkinfo           --------------------------
	.section	.note.nv.tkinfo,"",@"SHT_NOTE"
	.sectionflags	@"SHF_NOTE_NV_TKINFO"
	.tkinfo
        /*0018*/ 	.word	0x00000002
        /*0030*/ 	.string	""
        /*0030*/ 	.string	"ptxas"
        /*0030*/ 	.string	"Cuda compilation tools, release 13.0, V13.0.88"
        /*0030*/ 	.string	"Build cuda_13.0.r13.0/compiler.36424714_0"
        /*0030*/ 	.string	"-arch sm_100 -m 64 "



//--------------------- .note.nv.cuinfo           --------------------------
	.section	.note.nv.cuinfo,"",@"SHT_NOTE"
	.sectionflags	@"SHF_NOTE_NV_CUINFO"
        /*0018*/ 	.short	0x0002
        /*001a*/ 	.short	0x0064
        /*001c*/ 	.short	0x0082
	.zero		2


//--------------------- .nv.info                  --------------------------
	.section	.nv.info,"",@"SHT_CUDA_INFO"
	.align	4


	//----- nvinfo : EIATTR_REGCOUNT
	.align		4
        /*0000*/ 	.byte	0x04, 0x2f
        /*0002*/ 	.short	(.L_41 - .L_40)
	.align		4
.L_40:
        /*0004*/ 	.word	index@(_Z16calculate_matrixPdS_j)
        /*0008*/ 	.word	0x00000010


	//----- nvinfo : EIATTR_FRAME_SIZE
	.align		4
.L_41:
        /*000c*/ 	.byte	0x04, 0x11
        /*000e*/ 	.short	(.L_43 - .L_42)
	.align		4
.L_42:
        /*0010*/ 	.word	index@(_Z16calculate_matrixPdS_j)
        /*0014*/ 	.word	0x00000000


	//----- nvinfo : EIATTR_REGCOUNT
	.align		4
.L_43:
        /*0018*/ 	.byte	0x04, 0x2f
        /*001a*/ 	.short	(.L_45 - .L_44)
	.align		4
.L_44:
        /*001c*/ 	.word	index@(_Z23count_matrix_differencePdS_S_j)
        /*0020*/ 	.word	0x00000010


	//----- nvinfo : EIATTR_FRAME_SIZE
	.align		4
.L_45:
        /*0024*/ 	.byte	0x04, 0x11
        /*0026*/ 	.short	(.L_47 - .L_46)
	.align		4
.L_46:
        /*0028*/ 	.word	index@(_Z23count_matrix_differencePdS_S_j)
        /*002c*/ 	.word	0x00000000


	//----- nvinfo : EIATTR_REGCOUNT
	.align		4
.L_47:
        /*0030*/ 	.byte	0x04, 0x2f
        /*0032*/ 	.short	(.L_49 - .L_48)
	.align		4
.L_48:
        /*0034*/ 	.word	index@(_ZN3cub18CUB_300001_SM_10006detail11EmptyKernelIvEEvv)
        /*0038*/ 	.word	0x00000004


	//----- nvinfo : EIATTR_FRAME_SIZE
	.align		4
.L_49:
        /*003c*/ 	.byte	0x04, 0x11
        /*003e*/ 	.short	(.L_51 - .L_50)
	.align		4
.L_50:
        /*0040*/ 	.word	index@(_ZN3cub18CUB_300001_SM_10006detail11EmptyKernelIvEEvv)
        /*0044*/ 	.word	0x00000000


	//----- nvinfo : EIATTR_REGCOUNT
	.align		4
.L_51:
        /*0048*/ 	.byte	0x04, 0x2f
        /*004a*/ 	.short	(.L_53 - .L_52)
	.align		4
.L_52:
        /*004c*/ 	.word	index@(_ZN3cub18CUB_300001_SM_10006detail6reduce28DeviceReduceSingleTileKernelINS2_10policy_hubIdyN4cuda3__47maximumIvEEE10Policy1000EPdSB_yS8_ddNS5_3std3__410__identityEEEvT0_T1_T2_T3_T4_T6_)
        /*0050*/ 	.word	0x00000030


	//----- nvinfo : EIATTR_FRAME_SIZE
	.align		4
.L_53:
        /*0054*/ 	.byte	0x04, 0x11
        /*0056*/ 	.short	(.L_55 - .L_54)
	.align		4
.L_54:
        /*0058*/ 	.word	index@(_ZN3cub18CUB_300001_SM_10006detail6reduce28DeviceReduceSingleTileKernelINS2_10policy_hubIdyN4cuda3__47maximumIvEEE10Policy1000EPdSB_yS8_ddNS5_3std3__410__identityEEEvT0_T1_T2_T3_T4_T6_)
        /*005c*/ 	.word	0x00000000


	//----- nvinfo : EIATTR_REGCOUNT
	.align		4
.L_55:
        /*0060*/ 	.byte	0x04, 0x2f
        /*0062*/ 	.short	(.L_57 - .L_56)
	.align		4
.L_56:
        /*0064*/ 	.word	index@(_ZN3cub18CUB_300001_SM_10006detail6reduce18DeviceReduceKernelINS2_10policy_hubIdyN4cuda3__47maximumIvEEE10Policy1000EPdyS8_dNS5_3std3__410__identityEEEvT0_PT3_T1_NS0_13GridEvenShareISI_EET2_T4_)
        /*0068*/ 	.word	0x0000001f


	//----- nvinfo : EIATTR_FRAME_SIZE
	.align		4
.L_57:
        /*006c*/ 	.byte	0x04, 0x11
        /*006e*/ 	.short	(.L_59 - .L_58)
	.align		4
.L_58:
        /*0070*/ 	.word	index@(_ZN3cub18CUB_300001_SM_10006detail6reduce18DeviceReduceKernelINS2_10policy_hubIdyN4cuda3__47maximumIvEEE10Policy1000EPdyS8_dNS5_3std3__410__identityEEEvT0_PT3_T1_NS0_13GridEvenShareISI_EET2_T4_)
        /*0074*/ 	.word	0x00000000


	//----- nvinfo : EIATTR_REGCOUNT
	.align		4
.L_59:
        /*0078*/ 	.byte	0x04, 0x2f
        /*007a*/ 	.short	(.L_61 - .L_60)
	.align		4
.L_60:
        /*007c*/ 	.word	index@(_ZN3cub18CUB_300001_SM_10006detail6reduce28DeviceReduceSingleTileKernelINS2_10policy_hubIdyN4cuda3__47maximumIvEEE10Policy1000EPdSB_iS8_ddNS5_3std3__410__identityEEEvT0_T1_T2_T3_T4_T6_)
        /*0080*/ 	.word	0x00000030


	//----- nvinfo : EIATTR_FRAME_SIZE
	.align		4
.L_61:
        /*0084*/ 	.byte	0x04, 0x11
        /*0086*/ 	.short	(.L_63 - .L_62)
	.align		4
.L_62:
        /*0088*/ 	.word	index@(_ZN3cub18CUB_300001_SM_10006detail6reduce28DeviceReduceSingleTileKernelINS2_10policy_hubIdyN4cuda3__47maximumIvEEE10Policy1000EPdSB_iS8_ddNS5_3std3__410__identityEEEvT0_T1_T2_T3_T4_T6_)
        /*008c*/ 	.word	0x00000000


	//----- nvinfo : EIATTR_MIN_STACK_SIZE
	.align		4
.L_63:
        /*0090*/ 	.byte	0x04, 0x12
        /*0092*/ 	.short	(.L_65 - .L_64)
	.align		4
.L_64:
        /*0094*/ 	.word	index@(_ZN3cub18CUB_300001_SM_10006detail6reduce28DeviceReduceSingleTileKernelINS2_10policy_hubIdyN4cuda3__47maximumIvEEE10Policy1000EPdSB_iS8_ddNS5_3std3__410__identityEEEvT0_T1_T2_T3_T4_T6_)
        /*0098*/ 	.word	0x00000000


	//----- nvinfo : EIATTR_MIN_STACK_SIZE
	.align		4
.L_65:
        /*009c*/ 	.byte	0x04, 0x12
        /*009e*/ 	.short	(.L_67 - .L_66)
	.align		4
.L_66:
        /*00a0*/ 	.word	index@(_ZN3cub18CUB_300001_SM_10006detail6reduce18DeviceReduceKernelINS2_10policy_hubIdyN4cuda3__47maximumIvEEE10Policy1000EPdyS8_dNS5_3std3__410__identityEEEvT0_PT3_T1_NS0_13GridEvenShareISI_EET2_T4_)
        /*00a4*/ 	.word	0x00000000


	//----- nvinfo : EIATTR_MIN_STACK_SIZE
	.align		4
.L_67:
        /*00a8*/ 	.byte	0x04, 0x12
        /*00aa*/ 	.short	(.L_69 - .L_68)
	.align		4
.L_68:
        /*00ac*/ 	.word	index@(_ZN3cub18CUB_300001_SM_10006detail6reduce28DeviceReduceSingleTileKernelINS2_10policy_hubIdyN4cuda3__47maximumIvEEE10Policy1000EPdSB_yS8_ddNS5_3std3__410__identityEEEvT0_T1_T2_T3_T4_T6_)
        /*00b0*/ 	.word	0x00000000


	//----- nvinfo : EIATTR_MIN_STACK_SIZE
	.align		4
.L_69:
        /*00b4*/ 	.byte	0x04, 0x12
        /*00b6*/ 	.short	(.L_71 - .L_70)
	.align		4
.L_70:
        /*00b8*/ 	.word	index@(_ZN3cub18CUB_300001_SM_10006detail11EmptyKernelIvEEvv)
        /*00bc*/ 	.word	0x00000000


	//----- nvinfo : EIATTR_MIN_STACK_SIZE
	.align		4
.L_71:
        /*00c0*/ 	.byte	0x04, 0x12
        /*00c2*/ 	.short	(.L_73 - .L_72)
	.align		4
.L_72:
        /*00c4*/ 	.word	index@(_Z23count_matrix_differencePdS_S_j)
        /*00c8*/ 	.word	0x00000000


	//----- nvinfo : EIATTR_MIN_STACK_SIZE
	.align		4
.L_73:
        /*00cc*/ 	.byte	0x04, 0x12
        /*00ce*/ 	.short	(.L_75 - .L_74)
	.align		4
.L_74:
        /*00d0*/ 	.word	index@(_Z16calculate_matrixPdS_j)
        /*00d4*/ 	.word	0x00000000
.L_75:


//--------------------- .nv.compat                --------------------------
	.section	.nv.compat,"",@"SHT_CUDA_COMPAT_INFO"
	.align	4
        /*0000*/ 	.byte	0x02, 0x09, 0x00, 0x00, 0x02, 0x02, 0x01, 0x00, 0x02, 0x05, 0x05, 0x00, 0x03, 0x07, 0x01, 0x01
        /*0010*/ 	.byte	0x02, 0x03, 0x00, 0x00, 0x02, 0x06, 0x01, 0x00, 0x04, 0x0b, 0x08, 0x00, 0x01, 0x00, 0x00, 0x00
        /*0020*/ 	.byte	0x00, 0x00, 0x00, 0x00


//--------------------- .nv.info._ZN3cub18CUB_300001_SM_10006detail6reduce28DeviceReduceSingleTileKernelINS2_10policy_hubIdyN4cuda3__47maximumIvEEE10Policy1000EPdSB_iS8_ddNS5_3std3__410__identityEEEvT0_T1_T2_T3_T4_T6_ --------------------------
	.section	.nv.info._ZN3cub18CUB_300001_SM_10006detail6reduce28DeviceReduceSingleTileKernelINS2_10policy_hubIdyN4cuda3__47maximumIvEEE10Policy1000EPdSB_iS8_ddNS5_3std3__410__identityEEEvT0_T1_T2_T3_T4_T6_,"",@"SHT_CUDA_INFO"
	.sectionflags	@""
	.align	4


	//----- nvinfo : EIATTR_CUDA_API_VERSION
	.align		4
        /*0000*/ 	.byte	0x04, 0x37
        /*0002*/ 	.short	(.L_77 - .L_76)
.L_76:
        /*0004*/ 	.word	0x00000082


	//----- nvinfo : EIATTR_KPARAM_INFO
	.align		4
.L_77:
        /*0008*/ 	.byte	0x04, 0x17
        /*000a*/ 	.short	(.L_79 - .L_78)
.L_78:
        /*000c*/ 	.word	0x00000000
        /*0010*/ 	.short	0x0005
        /*0012*/ 	.short	0x0020
        /*0014*/ 	.byte	0x00, 0xf0, 0x05, 0x00


	//----- nvinfo : EIATTR_KPARAM_INFO
	.align		4
.L_79:
        /*0018*/ 	.byte	0x04, 0x17
        /*001a*/ 	.short	(.L_81 - .L_80)
.L_80:
        /*001c*/ 	.word	0x00000000
        /*0020*/ 	.short	0x0004
        /*0022*/ 	.short	0x0018
        /*0024*/ 	.byte	0x00, 0xf0, 0x21, 0x00


	//----- nvinfo : EIATTR_KPARAM_INFO
	.align		4
.L_81:
        /*0028*/ 	.byte	0x04, 0x17
        /*002a*/ 	.short	(.L_83 - .L_82)
.L_82:
        /*002c*/ 	.word	0x00000000
        /*0030*/ 	.short	0x0003
        /*0032*/ 	.short	0x0014
        /*0034*/ 	.byte	0x00, 0xf0, 0x05, 0x00


	//----- nvinfo : EIATTR_KPARAM_INFO
	.align		4
.L_83:
        /*0038*/ 	.byte	0x04, 0x17
        /*003a*/ 	.short	(.L_85 - .L_84)
.L_84:
        /*003c*/ 	.word	0x00000000
        /*0040*/ 	.short	0x0002
        /*0042*/ 	.short	0x0010
        /*0044*/ 	.byte	0x00, 0xf0, 0x11, 0x00


	//----- nvinfo : EIATTR_KPARAM_INFO
	.align		4
.L_85:
        /*0048*/ 	.byte	0x04, 0x17
        /*004a*/ 	.short	(.L_87 - .L_86)
.L_86:
        /*004c*/ 	.word	0x00000000
        /*0050*/ 	.short	0x0001
        /*0052*/ 	.short	0x0008
        /*0054*/ 	.byte	0x00, 0xf5, 0x21, 0x00


	//----- nvinfo : EIATTR_KPARAM_INFO
	.align		4
.L_87:
        /*0058*/ 	.byte	0x04, 0x17
        /*005a*/ 	.short	(.L_89 - .L_88)
.L_88:
        /*005c*/ 	.word	0x00000000
        /*0060*/ 	.short	0x0000
        /*0062*/ 	.short	0x0000
        /*0064*/ 	.byte	0x00, 0xf5, 0x21, 0x00


	//----- nvinfo : EIATTR_SPARSE_MMA_MASK
	.align		4
.L_89:
        /*0068*/ 	.byte	0x03, 0x50
        /*006a*/ 	.short	0x0000


	//----- nvinfo : EIATTR_MAXREG_COUNT
	.align		4
        /*006c*/ 	.byte	0x03, 0x1b
        /*006e*/ 	.short	0x00ff


	//----- nvinfo : EIATTR_NUM_BARRIERS
	.align		4
        /*0070*/ 	.byte	0x02, 0x4c
        /*0072*/ 	.byte	0x01
	.zero		1


	//----- nvinfo : EIATTR_MERCURY_ISA_VERSION
	.align		4
        /*0074*/ 	.byte	0x03, 0x5f
        /*0076*/ 	.short	0x0101


	//----- nvinfo : EIATTR_COOP_GROUP_MASK_REGIDS
	.align		4
        /*0078*/ 	.byte	0x04, 0x29
        /*007a*/ 	.short	(.L_91 - .L_90)


	//   ....[0]....
.L_90:
        /*007c*/ 	.word	0xffffffff


	//   ....[1]....
        /*0080*/ 	.word	0xffffffff


	//   ....[2]....
        /*0084*/ 	.word	0xffffffff


	//   ....[3]....
        /*0088*/ 	.word	0xffffffff


	//   ....[4]....
        /*008c*/ 	.word	0xffffffff


	//   ....[5]....
        /*0090*/ 	.word	0xffffffff


	//   ....[6]....
        /*0094*/ 	.word	0xffffffff


	//   ....[7]....
        /*0098*/ 	.word	0xffffffff


	//   ....[8]....
        /*009c*/ 	.word	0xffffffff


	//   ....[9]....
        /*00a0*/ 	.word	0xffffffff


	//   ....[10]....
        /*00a4*/ 	.word	0xffffffff


	//   ....[11]....
        /*00a8*/ 	.word	0xffffffff


	//   ....[12]....
        /*00ac*/ 	.word	0xffffffff


	//   ....[13]....
        /*00b0*/ 	.word	0xffffffff


	//   ....[14]....
        /*00b4*/ 	.word	0xffffffff


	//   ....[15]....
        /*00b8*/ 	.word	0xffffffff


	//   ....[16]....
        /*00bc*/ 	.word	0xffffffff


	//   ....[17]....
        /*00c0*/ 	.word	0xffffffff


	//   ....[18]....
        /*00c4*/ 	.word	0xffffffff


	//   ....[19]....
        /*00c8*/ 	.word	0xffffffff


	//   ....[20]....
        /*00cc*/ 	.word	0xffffffff


	//   ....[21]....
        /*00d0*/ 	.word	0xffffffff


	//   ....[22]....
        /*00d4*/ 	.word	0xffffffff


	//   ....[23]....
        /*00d8*/ 	.word	0xffffffff


	//   ....[24]....
        /*00dc*/ 	.word	0xffffffff


	//   ....[25]....
        /*00e0*/ 	.word	0xffffffff


	//   ....[26]....
        /*00e4*/ 	.word	0xffffffff


	//   ....[27]....
        /*00e8*/ 	.word	0xffffffff


	//   ....[28]....
        /*00ec*/ 	.word	0xffffffff


	//   ....[29]....
        /*00f0*/ 	.word	0xffffffff


	//   ....[30]....
        /*00f4*/ 	.word	0xffffffff


	//   ....[31]....
        /*00f8*/ 	.word	0xffffffff


	//   ....[32]....
        /*00fc*/ 	.word	0xffffffff


	//   ....[33]....
        /*0100*/ 	.word	0xffffffff


	//   ....[34]....
        /*0104*/ 	.word	0xffffffff


	//   ....[35]....
        /*0108*/ 	.word	0xffffffff


	//   ....[36]....
        /*010c*/ 	.word	0xffffffff


	//   ....[37]....
        /*0110*/ 	.word	0xffffffff


	//   ....[38]....
        /*0114*/ 	.word	0xffffffff


	//   ....[39]....
        /*0118*/ 	.word	0xffffffff


	//   ....[40]....
        /*011c*/ 	.word	0xffffffff


	//   ....[41]....
        /*0120*/ 	.word	0xffffffff


	//   ....[42]....
        /*0124*/ 	.word	0xffffffff


	//   ....[43]....
        /*0128*/ 	.word	0xffffffff


	//   ....[44]....
        /*012c*/ 	.word	0xffffffff


	//   ....[45]....
        /*0130*/ 	.word	0xffffffff


	//   ....[46]....
        /*0134*/ 	.word	0xffffffff


	//   ....[47]....
        /*0138*/ 	.word	0xffffffff


	//   ....[48]....
        /*013c*/ 	.word	0xffffffff


	//   ....[49]....
        /*0140*/ 	.word	0xffffffff


	//   ....[50]....
        /*0144*/ 	.word	0xffffffff


	//   ....[51]....
        /*0148*/ 	.word	0xffffffff


	//   ....[52]....
        /*014c*/ 	.word	0xffffffff


	//   ....[53]....
        /*0150*/ 	.word	0xffffffff


	//   ....[54]....
        /*0154*/ 	.word	0xffffffff


	//   ....[55]....
        /*0158*/ 	.word	0xffffffff


	//   ....[56]....
        /*015c*/ 	.word	0xffffffff


	//   ....[57]....
        /*0160*/ 	.word	0xffffffff


	//   ....[58]....
        /*0164*/ 	.word	0xffffffff


	//   ....[59]....
        /*0168*/ 	.word	0xffffffff


	//----- nvinfo : EIATTR_COOP_GROUP_INSTR_OFFSETS
	.align		4
.L_91:
        /*016c*/ 	.byte	0x04, 0x28
        /*016e*/ 	.short	(.L_93 - .L_92)


	//   ....[0]....
.L_92:
        /*0170*/ 	.word	0x00000d30


	//   ....[1]....
        /*0174*/ 	.word	0x00000d40


	//   ....[2]....
        /*0178*/ 	.word	0x00000dd0


	//   ....[3]....
        /*017c*/ 	.word	0x00000e10


	//   ....[4]....
        /*0180*/ 	.word	0x00000e80


	//   ....[5]....
        /*0184*/ 	.word	0x00000ea0


	//   ....[6]....
        /*0188*/ 	.word	0x00000ef0


	//   ....[7]....
        /*018c*/ 	.word	0x00000f10


	//   ....[8]....
        /*0190*/ 	.word	0x00000f60


	//   ....[9]....
        /*0194*/ 	.word	0x00000f80


	//   ....[10]....
        /*0198*/ 	.word	0x00001280


	//   ....[11]....
        /*019c*/ 	.word	0x00001290


	//   ....[12]....
        /*01a0*/ 	.word	0x00001320


	//   ....[13]....
        /*01a4*/ 	.word	0x00001350


	//   ....[14]....
        /*01a8*/ 	.word	0x000013b0


	//   ....[15]....
        /*01ac*/ 	.word	0x000013e0


	//   ....[16]....
        /*01b0*/ 	.word	0x00001440


	//   ....[17]....
        /*01b4*/ 	.word	0x00001480


	//   ....[18]....
        /*01b8*/ 	.word	0x000014f0


	//   ....[19]....
        /*01bc*/ 	.word	0x00001530


	//   ....[20]....
        /*01c0*/ 	.word	0x00002960


	//   ....[21]....
        /*01c4*/ 	.word	0x00002970


	//   ....[22]....
        /*01c8*/ 	.word	0x00002a00


	//   ....[23]....
        /*01cc*/ 	.word	0x00002a30


	//   ....[24]....
        /*01d0*/ 	.word	0x00002aa0


	//   ....[25]....
        /*01d4*/ 	.word	0x00002ac0


	//   ....[26]....
        /*01d8*/ 	.word	0x00002b20


	//   ....[27]....
        /*01dc*/ 	.word	0x00002b30


	//   ....[28]....
        /*01e0*/ 	.word	0x00002b80


	//   ....[29]....
        /*01e4*/ 	.word	0x00002b90


	//   ....[30]....
        /*01e8*/ 	.word	0x00003a20


	//   ....[31]....
        /*01ec*/ 	.word	0x00003a30


	//   ....[32]....
        /*01f0*/ 	.word	0x00003ac0


	//   ....[33]....
        /*01f4*/ 	.word	0x00003b00


	//   ....[34]....
        /*01f8*/ 	.word	0x00003b80


	//   ....[35]....
        /*01fc*/ 	.word	0x00003bc0


	//   ....[36]....
        /*0200*/ 	.word	0x00003c20


	//   ....[37]....
        /*0204*/ 	.word	0x00003c50


	//   ....[38]....
        /*0208*/ 	.word	0x00003ca0


	//   ....[39]....
        /*020c*/ 	.word	0x00003cd0


	//   ....[40]....
        /*0210*/ 	.word	0x00003fb0


	//   ....[41]....
        /*0214*/ 	.word	0x00003fc0


	//   ....[42]....
        /*0218*/ 	.word	0x00004050


	//   ....[43]....
        /*021c*/ 	.word	0x00004080


	//   ....[44]....
        /*0220*/ 	.word	0x000040d0


	//   ....[45]....
        /*0224*/ 	.word	0x00004100


	//   ....[46]....
        /*0228*/ 	.word	0x00004170


	//   ....[47]....
        /*022c*/ 	.word	0x000041b0


	//   ....[48]....
        /*0230*/ 	.word	0x00004220


	//   ....[49]....
        /*0234*/ 	.word	0x00004250


	//   ....[50]....
        /*0238*/ 	.word	0x00005700


	//   ....[51]....
        /*023c*/ 	.word	0x00005710


	//   ....[52]....
        /*0240*/ 	.word	0x000057a0


	//   ....[53]....
        /*0244*/ 	.word	0x000057e0


	//   ....[54]....
        /*0248*/ 	.word	0x00005860


	//   ....[55]....
        /*024c*/ 	.word	0x000058a0


	//   ....[56]....
        /*0250*/ 	.word	0x00005900


	//   ....[57]....
        /*0254*/ 	.word	0x00005930


	//   ....[58]....
        /*0258*/ 	.word	0x00005980


	//   ....[59]....
        /*025c*/ 	.word	0x000059b0


	//----- nvinfo : EIATTR_VRC_CTA_INIT_COUNT
	.align		4
.L_93:
        /*0260*/ 	.byte	0x02, 0x4a
	.zero		1
	.zero		1


	//----- nvinfo : EIATTR_EXIT_INSTR_OFFSETS
	.align		4
        /*0264*/ 	.byte	0x04, 0x1c
        /*0266*/ 	.short	(.L_95 - .L_94)


	//   ....[0]....
.L_94:
        /*0268*/ 	.word	0x00000080


	//   ....[1]....
        /*026c*/ 	.word	0x000000c0


	//   ....[2]....
        /*0270*/ 	.word	0x00005c20


	//   ....[3]....
        /*0274*/ 	.word	0x00005ca0


	//----- nvinfo : EIATTR_MAX_THREADS
	.align		4
.L_95:
        /*0278*/ 	.byte	0x04, 0x05
        /*027a*/ 	.short	(.L_97 - .L_96)
.L_96:
        /*027c*/ 	.word	0x00000100
        /*0280*/ 	.word	0x00000001
        /*0284*/ 	.word	0x00000001


	//----- nvinfo : EIATTR_CRS_STACK_SIZE
	.align		4
.L_97:
        /*0288*/ 	.byte	0x04, 0x1e
        /*028a*/ 	.short	(.L_99 - .L_98)
.L_98:
        /*028c*/ 	.word	0x00000000


	//----- nvinfo : EIATTR_CBANK_PARAM_SIZE
	.align		4
.L_99:
        /*0290*/ 	.byte	0x03, 0x19
        /*0292*/ 	.short	0x0021


	//----- nvinfo : EIATTR_PARAM_CBANK
	.align		4
        /*0294*/ 	.byte	0x04, 0x0a
        /*0296*/ 	.short	(.L_101 - .L_100)
	.align		4
.L_100:
        /*0298*/ 	.word	index@(.nv.constant0._ZN3cub18CUB_300001_SM_10006detail6reduce28DeviceReduceSingleTileKernelINS2_10policy_hubIdyN4cuda3__47maximumIvEEE10Policy1000EPdSB_iS8_ddNS5_3std3__410__identityEEEvT0_T1_T2_T3_T4_T6_)
        /*029c*/ 	.short	0x0380
        /*029e*/ 	.short	0x0021


	//----- nvinfo : EIATTR_SW_WAR
	.align		4
.L_101:
        /*02a0*/ 	.byte	0x04, 0x36
        /*02a2*/ 	.short	(.L_103 - .L_102)
.L_102:
        /*02a4*/ 	.word	0x00000008
.L_103:


//--------------------- .nv.info._ZN3cub18CUB_300001_SM_10006detail6reduce18DeviceReduceKernelINS2_10policy_hubIdyN4cuda3__47maximumIvEEE10Policy1000EPdyS8_dNS5_3std3__410__identityEEEvT0_PT3_T1_NS0_13GridEvenShareISI_EET2_T4_ --------------------------
	.section	.nv.info._ZN3cub18CUB_300001_SM_10006detail6reduce18DeviceReduceKernelINS2_10policy_hubIdyN4cuda3__47maximumIvEEE10Policy1000EPdyS8_dNS5_3std3__410__identityEEEvT0_PT3_T1_NS0_13GridEvenShareISI_EET2_T4_,"",@"SHT_CUDA_INFO"
	.sectionflags	@""
	.align	4


	//----- nvinfo : EIATTR_CUDA_API_VERSION
	.align		4
        /*0000*/ 	.byte	0x04, 0x37
        /*0002*/ 	.short	(.L_105 - .L_104)
.L_104:
        /*0004*/ 	.word	0x00000082


	//----- nvinfo : EIATTR_KPARAM_INFO
	.align		4
.L_105:
        /*0008*/ 	.byte	0x04, 0x17
        /*000a*/ 	.short	(.L_107 - .L_106)
.L_106:
        /*000c*/ 	.word	0x00000000
        /*0010*/ 	.short	0x0005
        /*0012*/ 	.short	0x0061
        /*0014*/ 	.byte	0x00, 0xf0, 0x05, 0x00


	//----- nvinfo : EIATTR_KPARAM_INFO
	.align		4
.L_107:
        /*0018*/ 	.byte	0x04, 0x17
        /*001a*/ 	.short	(.L_109 - .L_108)
.L_108:
        /*001c*/ 	.word	0x00000000
        /*0020*/ 	.short	0x0004
        /*0022*/ 	.short	0x0060
        /*0024*/ 	.byte	0x00, 0xf0, 0x05, 0x00


	//----- nvinfo : EIATTR_KPARAM_INFO
	.align		4
.L_109:
        /*0028*/ 	.byte	0x04, 0x17
        /*002a*/ 	.short	(.L_111 - .L_110)
.L_110:
        /*002c*/ 	.word	0x00000000
        /*0030*/ 	.short	0x0003
        /*0032*/ 	.short	0x0018
        /*0034*/ 	.byte	0x00, 0xf0, 0x21, 0x01


	//----- nvinfo : EIATTR_KPARAM_INFO
	.align		4
.L_111:
        /*0038*/ 	.byte	0x04, 0x17
        /*003a*/ 	.short	(.L_113 - .L_112)
.L_112:
        /*003c*/ 	.word	0x00000000
        /*0040*/ 	.short	0x0002
        /*0042*/ 	.short	0x0010
        /*0044*/ 	.byte	0x00, 0xf0, 0x21, 0x00


	//----- nvinfo : EIATTR_KPARAM_INFO
	.align		4
.L_113:
        /*0048*/ 	.byte	0x04, 0x17
        /*004a*/ 	.short	(.L_115 - .L_114)
.L_114:
        /*004c*/ 	.word	0x00000000
        /*0050*/ 	.short	0x0001
        /*0052*/ 	.short	0x0008
        /*0054*/ 	.byte	0x00, 0xf5, 0x21, 0x00


	//----- nvinfo : EIATTR_KPARAM_INFO
	.align		4
.L_115:
        /*0058*/ 	.byte	0x04, 0x17
        /*005a*/ 	.short	(.L_117 - .L_116)
.L_116:
        /*005c*/ 	.word	0x00000000
        /*0060*/ 	.short	0x0000
        /*0062*/ 	.short	0x0000
        /*0064*/ 	.byte	0x00, 0xf5, 0x21, 0x00


	//----- nvinfo : EIATTR_SPARSE_MMA_MASK
	.align		4
.L_117:
        /*0068*/ 	.byte	0x03, 0x50
        /*006a*/ 	.short	0x0000


	//----- nvinfo : EIATTR_MAXREG_COUNT
	.align		4
        /*006c*/ 	.byte	0x03, 0x1b
        /*006e*/ 	.short	0x00ff


	//----- nvinfo : EIATTR_NUM_BARRIERS
	.align		4
        /*0070*/ 	.byte	0x02, 0x4c
        /*0072*/ 	.byte	0x01
	.zero		1


	//----- nvinfo : EIATTR_MERCURY_ISA_VERSION
	.align		4
        /*0074*/ 	.byte	0x03, 0x5f
        /*0076*/ 	.short	0x0101


	//----- nvinfo : EIATTR_COOP_GROUP_MASK_REGIDS
	.align		4
        /*0078*/ 	.byte	0x04, 0x29
        /*007a*/ 	.short	(.L_119 - .L_118)


	//   ....[0]....
.L_118:
        /*007c*/ 	.word	0xffffffff


	//   ....[1]....
        /*0080*/ 	.word	0xffffffff


	//   ....[2]....
        /*0084*/ 	.word	0xffffffff


	//   ....[3]....
        /*0088*/ 	.word	0xffffffff


	//   ....[4]....
        /*008c*/ 	.word	0xffffffff


	//   ....[5]....
        /*0090*/ 	.word	0xffffffff


	//   ....[6]....
        /*0094*/ 	.word	0xffffffff


	//   ....[7]....
        /*0098*/ 	.word	0xffffffff


	//   ....[8]....
        /*009c*/ 	.word	0xffffffff


	//   ....[9]....
        /*00a0*/ 	.word	0xffffffff


	//   ....[10]....
        /*00a4*/ 	.word	0xffffffff


	//   ....[11]....
        /*00a8*/ 	.word	0xffffffff


	//   ....[12]....
        /*00ac*/ 	.word	0xffffffff


	//   ....[13]....
        /*00b0*/ 	.word	0xffffffff


	//   ....[14]....
        /*00b4*/ 	.word	0xffffffff


	//   ....[15]....
        /*00b8*/ 	.word	0xffffffff


	//   ....[16]....
        /*00bc*/ 	.word	0xffffffff


	//   ....[17]....
        /*00c0*/ 	.word	0xffffffff


	//   ....[18]....
        /*00c4*/ 	.word	0xffffffff


	//   ....[19]....
        /*00c8*/ 	.word	0xffffffff


	//   ....[20]....
        /*00cc*/ 	.word	0xffffffff


	//   ....[21]....
        /*00d0*/ 	.word	0xffffffff


	//   ....[22]....
        /*00d4*/ 	.word	0xffffffff


	//   ....[23]....
        /*00d8*/ 	.word	0xffffffff


	//   ....[24]....
        /*00dc*/ 	.word	0xffffffff


	//   ....[25]....
        /*00e0*/ 	.word	0xffffffff


	//   ....[26]....
        /*00e4*/ 	.word	0xffffffff


	//   ....[27]....
        /*00e8*/ 	.word	0xffffffff


	//   ....[28]....
        /*00ec*/ 	.word	0xffffffff


	//   ....[29]....
        /*00f0*/ 	.word	0xffffffff


	//   ....[30]....
        /*00f4*/ 	.word	0xffffffff


	//   ....[31]....
        /*00f8*/ 	.word	0xffffffff


	//   ....[32]....
        /*00fc*/ 	.word	0xffffffff


	//   ....[33]....
        /*0100*/ 	.word	0xffffffff


	//   ....[34]....
        /*0104*/ 	.word	0xffffffff


	//   ....[35]....
        /*0108*/ 	.word	0xffffffff


	//   ....[36]....
        /*010c*/ 	.word	0xffffffff


	//   ....[37]....
        /*0110*/ 	.word	0xffffffff


	//   ....[38]....
        /*0114*/ 	.word	0xffffffff


	//   ....[39]....
        /*0118*/ 	.word	0xffffffff


	//   ....[40]....
        /*011c*/ 	.word	0xffffffff


	//   ....[41]....
        /*0120*/ 	.word	0xffffffff


	//   ....[42]....
        /*0124*/ 	.word	0xffffffff


	//   ....[43]....
        /*0128*/ 	.word	0xffffffff


	//   ....[44]....
        /*012c*/ 	.word	0xffffffff


	//   ....[45]....
        /*0130*/ 	.word	0xffffffff


	//   ....[46]....
        /*0134*/ 	.word	0xffffffff


	//   ....[47]....
        /*0138*/ 	.word	0xffffffff


	//   ....[48]....
        /*013c*/ 	.word	0xffffffff


	//   ....[49]....
        /*0140*/ 	.word	0xffffffff


	//   ....[50]....
        /*0144*/ 	.word	0xffffffff


	//   ....[51]....
        /*0148*/ 	.word	0xffffffff


	//   ....[52]....
        /*014c*/ 	.word	0xffffffff


	//   ....[53]....
        /*0150*/ 	.word	0xffffffff


	//   ....[54]....
        /*0154*/ 	.word	0xffffffff


	//   ....[55]....
        /*0158*/ 	.word	0xffffffff


	//   ....[56]....
        /*015c*/ 	.word	0xffffffff


	//   ....[57]....
        /*0160*/ 	.word	0xffffffff


	//   ....[58]....
        /*0164*/ 	.word	0xffffffff


	//   ....[59]....
        /*0168*/ 	.word	0xffffffff


	//----- nvinfo : EIATTR_COOP_GROUP_INSTR_OFFSETS
	.align		4
.L_119:
        /*016c*/ 	.byte	0x04, 0x28
        /*016e*/ 	.short	(.L_121 - .L_120)


	//   ....[0]....
.L_120:
        /*0170*/ 	.word	0x00000eb0


	//   ....[1]....
        /*0174*/ 	.word	0x00000ec0


	//   ....[2]....
        /*0178*/ 	.word	0x00000f50


	//   ....[3]....
        /*017c*/ 	.word	0x00000f80


	//   ....[4]....
        /*0180*/ 	.word	0x00000ff0


	//   ....[5]....
        /*0184*/ 	.word	0x00001010


	//   ....[6]....
        /*0188*/ 	.word	0x00001070


	//   ....[7]....
        /*018c*/ 	.word	0x00001080


	//   ....[8]....
        /*0190*/ 	.word	0x000010d0


	//   ....[9]....
        /*0194*/ 	.word	0x000010e0


	//   ....[10]....
        /*0198*/ 	.word	0x000013c0


	//   ....[11]....
        /*019c*/ 	.word	0x000013d0


	//   ....[12]....
        /*01a0*/ 	.word	0x00001460


	//   ....[13]....
        /*01a4*/ 	.word	0x00001480


	//   ....[14]....
        /*01a8*/ 	.word	0x000014e0


	//   ....[15]....
        /*01ac*/ 	.word	0x00001500


	//   ....[16]....
        /*01b0*/ 	.word	0x00001560


	//   ....[17]....
        /*01b4*/ 	.word	0x00001590


	//   ....[18]....
        /*01b8*/ 	.word	0x00001610


	//   ....[19]....
        /*01bc*/ 	.word	0x00001630


	//   ....[20]....
        /*01c0*/ 	.word	0x00002c70


	//   ....[21]....
        /*01c4*/ 	.word	0x00002c80


	//   ....[22]....
        /*01c8*/ 	.word	0x00002d20


	//   ....[23]....
        /*01cc*/ 	.word	0x00002d50


	//   ....[24]....
        /*01d0*/ 	.word	0x00002db0


	//   ....[25]....
        /*01d4*/ 	.word	0x00002de0


	//   ....[26]....
        /*01d8*/ 	.word	0x00002e30


	//   ....[27]....
        /*01dc*/ 	.word	0x00002e50


	//   ....[28]....
        /*01e0*/ 	.word	0x00002ea0


	//   ....[29]....
        /*01e4*/ 	.word	0x00002ec0


	//   ....[30]....
        /*01e8*/ 	.word	0x00003f90


	//   ....[31]....
        /*01ec*/ 	.word	0x00003fa0


	//   ....[32]....
        /*01f0*/ 	.word	0x00004030


	//   ....[33]....
        /*01f4*/ 	.word	0x00004060


	//   ....[34]....
        /*01f8*/ 	.word	0x000040d0


	//   ....[35]....
        /*01fc*/ 	.word	0x000040f0


	//   ....[36]....
        /*0200*/ 	.word	0x00004150


	//   ....[37]....
        /*0204*/ 	.word	0x00004160


	//   ....[38]....
        /*0208*/ 	.word	0x000041b0


	//   ....[39]....
        /*020c*/ 	.word	0x000041c0


	//   ....[40]....
        /*0210*/ 	.word	0x000044a0


	//   ....[41]....
        /*0214*/ 	.word	0x000044b0


	//   ....[42]....
        /*0218*/ 	.word	0x00004540


	//   ....[43]....
        /*021c*/ 	.word	0x00004560


	//   ....[44]....
        /*0220*/ 	.word	0x000045c0


	//   ....[45]....
        /*0224*/ 	.word	0x000045e0


	//   ....[46]....
        /*0228*/ 	.word	0x00004640


	//   ....[47]....
        /*022c*/ 	.word	0x00004680


	//   ....[48]....
        /*0230*/ 	.word	0x00004700


	//   ....[49]....
        /*0234*/ 	.word	0x00004720


	//   ....[50]....
        /*0238*/ 	.word	0x00005db0


	//   ....[51]....
        /*023c*/ 	.word	0x00005dc0


	//   ....[52]....
        /*0240*/ 	.word	0x00005e60


	//   ....[53]....
        /*0244*/ 	.word	0x00005e90


	//   ....[54]....
        /*0248*/ 	.word	0x00005ef0


	//   ....[55]....
        /*024c*/ 	.word	0x00005f20


	//   ....[56]....
        /*0250*/ 	.word	0x00005f70


	//   ....[57]....
        /*0254*/ 	.word	0x00005f90


	//   ....[58]....
        /*0258*/ 	.word	0x00005fe0


	//   ....[59]....
        /*025c*/ 	.word	0x00006000


	//----- nvinfo : EIATTR_VRC_CTA_INIT_COUNT
	.align		4
.L_121:
        /*0260*/ 	.byte	0x02, 0x4a
	.zero		1
	.zero		1


	//----- nvinfo : EIATTR_EXIT_INSTR_OFFSETS
	.align		4
        /*0264*/ 	.byte	0x04, 0x1c
        /*0266*/ 	.short	(.L_123 - .L_122)


	//   ....[0]....
.L_122:
        /*0268*/ 	.word	0x000062c0


	//   ....[1]....
        /*026c*/ 	.word	0x00006320


	//----- nvinfo : EIATTR_MAX_THREADS
	.align		4
.L_123:
        /*0270*/ 	.byte	0x04, 0x05
        /*0272*/ 	.short	(.L_125 - .L_124)
.L_124:
        /*0274*/ 	.word	0x00000100
        /*0278*/ 	.word	0x00000001
        /*027c*/ 	.word	0x00000001


	//----- nvinfo : EIATTR_CRS_STACK_SIZE
	.align		4
.L_125:
        /*0280*/ 	.byte	0x04, 0x1e
        /*0282*/ 	.short	(.L_127 - .L_126)
.L_126:
        /*0284*/ 	.word	0x00000000


	//----- nvinfo : EIATTR_CBANK_PARAM_SIZE
	.align		4
.L_127:
        /*0288*/ 	.byte	0x03, 0x19
        /*028a*/ 	.short	0x0062


	//----- nvinfo : EIATTR_PARAM_CBANK
	.align		4
        /*028c*/ 	.byte	0x04, 0x0a
        /*028e*/ 	.short	(.L_129 - .L_128)
	.align		4
.L_128:
        /*0290*/ 	.word	index@(.nv.constant0._ZN3cub18CUB_300001_SM_10006detail6reduce18DeviceReduceKernelINS2_10policy_hubIdyN4cuda3__47maximumIvEEE10Policy1000EPdyS8_dNS5_3std3__410__identityEEEvT0_PT3_T1_NS0_13GridEvenShareISI_EET2_T4_)
        /*0294*/ 	.short	0x0380
        /*0296*/ 	.short	0x0062


	//----- nvinfo : EIATTR_SW_WAR
	.align		4
.L_129:
        /*0298*/ 	.byte	0x04, 0x36
        /*029a*/ 	.short	(.L_131 - .L_130)
.L_130:
        /*029c*/ 	.word	0x00000008
.L_131:


//--------------------- .nv.info._ZN3cub18CUB_300001_SM_10006detail6reduce28DeviceReduceSingleTileKernelINS2_10policy_hubIdyN4cuda3__47maximumIvEEE10Policy1000EPdSB_yS8_ddNS5_3std3__410__identityEEEvT0_T1_T2_T3_T4_T6_ --------------------------
	.section	.nv.info._ZN3cub18CUB_300001_SM_10006detail6reduce28DeviceReduceSingleTileKernelINS2_10policy_hubIdyN4cuda3__47maximumIvEEE10Policy1000EPdSB_yS8_ddNS5_3std3__410__identityEEEvT0_T1_T2_T3_T4_T6_,"",@"SHT_CUDA_INFO"
	.sectionflags	@""
	.align	4


	//----- nvinfo : EIATTR_CUDA_API_VERSION
	.align		4
        /*0000*/ 	.byte	0x04, 0x37
        /*0002*/ 	.short	(.L_133 - .L_132)
.L_132:
        /*0004*/ 	.word	0x00000082


	//----- nvinfo : EIATTR_KPARAM_INFO
	.align		4
.L_133:
        /*0008*/ 	.byte	0x04, 0x17
        /*000a*/ 	.short	(.L_135 - .L_134)
.L_134:
        /*000c*/ 	.word	0x00000000
        /*0010*/ 	.short	0x0005
        /*0012*/ 	.short	0x0028
        /*0014*/ 	.byte	0x00, 0xf0, 0x05, 0x00


	//----- nvinfo : EIATTR_KPARAM_INFO
	.align		4
.L_135:
        /*0018*/ 	.byte	0x04, 0x17
        /*001a*/ 	.short	(.L_137 - .L_136)
.L_136:
        /*001c*/ 	.word	0x00000000
        /*0020*/ 	.short	0x0004
        /*0022*/ 	.short	0x0020
        /*0024*/ 	.byte	0x00, 0xf0, 0x21, 0x00


	//----- nvinfo : EIATTR_KPARAM_INFO
	.align		4
.L_137:
        /*0028*/ 	.byte	0x04, 0x17
        /*002a*/ 	.short	(.L_139 - .L_138)
.L_138:
        /*002c*/ 	.word	0x00000000
        /*0030*/ 	.short	0x0003
        /*0032*/ 	.short	0x0018
        /*0034*/ 	.byte	0x00, 0xf0, 0x05, 0x00


	//----- nvinfo : EIATTR_KPARAM_INFO
	.align		4
.L_139:
        /*0038*/ 	.byte	0x04, 0x17
        /*003a*/ 	.short	(.L_141 - .L_140)
.L_140:
        /*003c*/ 	.word	0x00000000
        /*0040*/ 	.short	0x0002
        /*0042*/ 	.short	0x0010
        /*0044*/ 	.byte	0x00, 0xf0, 0x21, 0x00


	//----- nvinfo : EIATTR_KPARAM_INFO
	.align		4
.L_141:
        /*0048*/ 	.byte	0x04, 0x17
        /*004a*/ 	.short	(.L_143 - .L_142)
.L_142:
        /*004c*/ 	.word	0x00000000
        /*0050*/ 	.short	0x0001
        /*0052*/ 	.short	0x0008
        /*0054*/ 	.byte	0x00, 0xf5, 0x21, 0x00


	//----- nvinfo : EIATTR_KPARAM_INFO
	.align		4
.L_143:
        /*0058*/ 	.byte	0x04, 0x17
        /*005a*/ 	.short	(.L_145 - .L_144)
.L_144:
        /*005c*/ 	.word	0x00000000
        /*0060*/ 	.short	0x0000
        /*0062*/ 	.short	0x0000
        /*0064*/ 	.byte	0x00, 0xf5, 0x21, 0x00


	//----- nvinfo : EIATTR_SPARSE_MMA_MASK
	.align		4
.L_145:
        /*0068*/ 	.byte	0x03, 0x50
        /*006a*/ 	.short	0x0000


	//----- nvinfo : EIATTR_MAXREG_COUNT
	.align		4
        /*006c*/ 	.byte	0x03, 0x1b
        /*006e*/ 	.short	0x00ff


	//----- nvinfo : EIATTR_NUM_BARRIERS
	.align		4
        /*0070*/ 	.byte	0x02, 0x4c
        /*0072*/ 	.byte	0x01
	.zero		1


	//----- nvinfo : EIATTR_MERCURY_ISA_VERSION
	.align		4
        /*0074*/ 	.byte	0x03, 0x5f
        /*0076*/ 	.short	0x0101


	//----- nvinfo : EIATTR_COOP_GROUP_MASK_REGIDS
	.align		4
        /*0078*/ 	.byte	0x04, 0x29
        /*007a*/ 	.short	(.L_147 - .L_146)


	//   ....[0]....
.L_146:
        /*007c*/ 	.word	0xffffffff


	//   ....[1]....
        /*0080*/ 	.word	0xffffffff


	//   ....[2]....
        /*0084*/ 	.word	0xffffffff


	//   ....[3]....
        /*0088*/ 	.word	0xffffffff


	//   ....[4]....
        /*008c*/ 	.word	0xffffffff


	//   ....[5]....
        /*0090*/ 	.word	0xffffffff


	//   ....[6]....
        /*0094*/ 	.word	0xffffffff


	//   ....[7]....
        /*0098*/ 	.word	0xffffffff


	//   ....[8]....
        /*009c*/ 	.word	0xffffffff


	//   ....[9]....
        /*00a0*/ 	.word	0xffffffff


	//   ....[10]....
        /*00a4*/ 	.word	0xffffffff


	//   ....[11]....
        /*00a8*/ 	.word	0xffffffff


	//   ....[12]....
        /*00ac*/ 	.word	0xffffffff


	//   ....[13]....
        /*00b0*/ 	.word	0xffffffff


	//   ....[14]....
        /*00b4*/ 	.word	0xffffffff


	//   ....[15]....
        /*00b8*/ 	.word	0xffffffff


	//   ....[16]....
        /*00bc*/ 	.word	0xffffffff


	//   ....[17]....
        /*00c0*/ 	.word	0xffffffff


	//   ....[18]....
        /*00c4*/ 	.word	0xffffffff


	//   ....[19]....
        /*00c8*/ 	.word	0xffffffff


	//   ....[20]....
        /*00cc*/ 	.word	0xffffffff


	//   ....[21]....
        /*00d0*/ 	.word	0xffffffff


	//   ....[22]....
        /*00d4*/ 	.word	0xffffffff


	//   ....[23]....
        /*00d8*/ 	.word	0xffffffff


	//   ....[24]....
        /*00dc*/ 	.word	0xffffffff


	//   ....[25]....
        /*00e0*/ 	.word	0xffffffff


	//   ....[26]....
        /*00e4*/ 	.word	0xffffffff


	//   ....[27]....
        /*00e8*/ 	.word	0xffffffff


	//   ....[28]....
        /*00ec*/ 	.word	0xffffffff


	//   ....[29]....
        /*00f0*/ 	.word	0xffffffff


	//   ....[30]....
        /*00f4*/ 	.word	0xffffffff


	//   ....[31]....
        /*00f8*/ 	.word	0xffffffff


	//   ....[32]....
        /*00fc*/ 	.word	0xffffffff


	//   ....[33]....
        /*0100*/ 	.word	0xffffffff


	//   ....[34]....
        /*0104*/ 	.word	0xffffffff


	//   ....[35]....
        /*0108*/ 	.word	0xffffffff


	//   ....[36]....
        /*010c*/ 	.word	0xffffffff


	//   ....[37]....
        /*0110*/ 	.word	0xffffffff


	//   ....[38]....
        /*0114*/ 	.word	0xffffffff


	//   ....[39]....
        /*0118*/ 	.word	0xffffffff


	//   ....[40]....
        /*011c*/ 	.word	0xffffffff


	//   ....[41]....
        /*0120*/ 	.word	0xffffffff


	//   ....[42]....
        /*0124*/ 	.word	0xffffffff


	//   ....[43]....
        /*0128*/ 	.word	0xffffffff


	//   ....[44]....
        /*012c*/ 	.word	0xffffffff


	//   ....[45]....
        /*0130*/ 	.word	0xffffffff


	//   ....[46]....
        /*0134*/ 	.word	0xffffffff


	//   ....[47]....
        /*0138*/ 	.word	0xffffffff


	//   ....[48]....
        /*013c*/ 	.word	0xffffffff


	//   ....[49]....
        /*0140*/ 	.word	0xffffffff


	//   ....[50]....
        /*0144*/ 	.word	0xffffffff


	//   ....[51]....
        /*0148*/ 	.word	0xffffffff


	//   ....[52]....
        /*014c*/ 	.word	0xffffffff


	//   ....[53]....
        /*0150*/ 	.word	0xffffffff


	//   ....[54]....
        /*0154*/ 	.word	0xffffffff


	//   ....[55]....
        /*0158*/ 	.word	0xffffffff


	//   ....[56]....
        /*015c*/ 	.word	0xffffffff


	//   ....[57]....
        /*0160*/ 	.word	0xffffffff


	//   ....[58]....
        /*0164*/ 	.word	0xffffffff


	//   ....[59]....
        /*0168*/ 	.word	0xffffffff


	//----- nvinfo : EIATTR_COOP_GROUP_INSTR_OFFSETS
	.align		4
.L_147:
        /*016c*/ 	.byte	0x04, 0x28
        /*016e*/ 	.short	(.L_149 - .L_148)


	//   ....[0]....
.L_148:
        /*0170*/ 	.word	0x00000d70


	//   ....[1]....
        /*0174*/ 	.word	0x00000d80


	//   ....[2]....
        /*0178*/ 	.word	0x00000e10


	//   ....[3]....
        /*017c*/ 	.word	0x00000e50


	//   ....[4]....
        /*0180*/ 	.word	0x00000ed0


	//   ....[5]....
        /*0184*/ 	.word	0x00000f10


	//   ....[6]....
        /*0188*/ 	.word	0x00000f70


	//   ....[7]....
        /*018c*/ 	.word	0x00000fa0


	//   ....[8]....
        /*0190*/ 	.word	0x00000fe0


	//   ....[9]....
        /*0194*/ 	.word	0x00001010


	//   ....[10]....
        /*0198*/ 	.word	0x00001300


	//   ....[11]....
        /*019c*/ 	.word	0x00001310


	//   ....[12]....
        /*01a0*/ 	.word	0x000013a0


	//   ....[13]....
        /*01a4*/ 	.word	0x000013d0


	//   ....[14]....
        /*01a8*/ 	.word	0x00001420


	//   ....[15]....
        /*01ac*/ 	.word	0x00001450


	//   ....[16]....
        /*01b0*/ 	.word	0x000014c0


	//   ....[17]....
        /*01b4*/ 	.word	0x00001500


	//   ....[18]....
        /*01b8*/ 	.word	0x00001570


	//   ....[19]....
        /*01bc*/ 	.word	0x000015a0


	//   ....[20]....
        /*01c0*/ 	.word	0x00002a40


	//   ....[21]....
        /*01c4*/ 	.word	0x00002a50


	//   ....[22]....
        /*01c8*/ 	.word	0x00002ae0


	//   ....[23]....
        /*01cc*/ 	.word	0x00002b10


	//   ....[24]....
        /*01d0*/ 	.word	0x00002b80


	//   ....[25]....
        /*01d4*/ 	.word	0x00002ba0


	//   ....[26]....
        /*01d8*/ 	.word	0x00002c00


	//   ....[27]....
        /*01dc*/ 	.word	0x00002c10


	//   ....[28]....
        /*01e0*/ 	.word	0x00002c50


	//   ....[29]....
        /*01e4*/ 	.word	0x00002c60


	//   ....[30]....
        /*01e8*/ 	.word	0x00003b40


	//   ....[31]....
        /*01ec*/ 	.word	0x00003b50


	//   ....[32]....
        /*01f0*/ 	.word	0x00003be0


	//   ....[33]....
        /*01f4*/ 	.word	0x00003c20


	//   ....[34]....
        /*01f8*/ 	.word	0x00003ca0


	//   ....[35]....
        /*01fc*/ 	.word	0x00003ce0


	//   ....[36]....
        /*0200*/ 	.word	0x00003d40


	//   ....[37]....
        /*0204*/ 	.word	0x00003d70


	//   ....[38]....
        /*0208*/ 	.word	0x00003db0


	//   ....[39]....
        /*020c*/ 	.word	0x00003de0


	//   ....[40]....
        /*0210*/ 	.word	0x000040f0


	//   ....[41]....
        /*0214*/ 	.word	0x00004100


	//   ....[42]....
        /*0218*/ 	.word	0x00004190


	//   ....[43]....
        /*021c*/ 	.word	0x000041c0


	//   ....[44]....
        /*0220*/ 	.word	0x00004210


	//   ....[45]....
        /*0224*/ 	.word	0x00004240


	//   ....[46]....
        /*0228*/ 	.word	0x000042b0


	//   ....[47]....
        /*022c*/ 	.word	0x000042f0


	//   ....[48]....
        /*0230*/ 	.word	0x00004360


	//   ....[49]....
        /*0234*/ 	.word	0x00004390


	//   ....[50]....
        /*0238*/ 	.word	0x000058a0


	//   ....[51]....
        /*023c*/ 	.word	0x000058b0


	//   ....[52]....
        /*0240*/ 	.word	0x00005940


	//   ....[53]....
        /*0244*/ 	.word	0x00005980


	//   ....[54]....
        /*0248*/ 	.word	0x00005a00


	//   ....[55]....
        /*024c*/ 	.word	0x00005a40


	//   ....[56]....
        /*0250*/ 	.word	0x00005aa0


	//   ....[57]....
        /*0254*/ 	.word	0x00005ad0


	//   ....[58]....
        /*0258*/ 	.word	0x00005b10


	//   ....[59]....
        /*025c*/ 	.word	0x00005b40


	//----- nvinfo : EIATTR_VRC_CTA_INIT_COUNT
	.align		4
.L_149:
        /*0260*/ 	.byte	0x02, 0x4a
	.zero		1
	.zero		1


	//----- nvinfo : EIATTR_EXIT_INSTR_OFFSETS
	.align		4
        /*0264*/ 	.byte	0x04, 0x1c
        /*0266*/ 	.short	(.L_151 - .L_150)


	//   ....[0]....
.L_150:
        /*0268*/ 	.word	0x000000a0


	//   ....[1]....
        /*026c*/ 	.word	0x000000e0


	//   ....[2]....
        /*0270*/ 	.word	0x00005de0


	//   ....[3]....
        /*0274*/ 	.word	0x00005e60


	//----- nvinfo : EIATTR_MAX_THREADS
	.align		4
.L_151:
        /*0278*/ 	.byte	0x04, 0x05
        /*027a*/ 	.short	(.L_153 - .L_152)
.L_152:
        /*027c*/ 	.word	0x00000100
        /*0280*/ 	.word	0x00000001
        /*0284*/ 	.word	0x00000001


	//----- nvinfo : EIATTR_CRS_STACK_SIZE
	.align		4
.L_153:
        /*0288*/ 	.byte	0x04, 0x1e
        /*028a*/ 	.short	(.L_155 - .L_154)
.L_154:
        /*028c*/ 	.word	0x00000000


	//----- nvinfo : EIATTR_CBANK_PARAM_SIZE
	.align		4
.L_155:
        /*0290*/ 	.byte	0x03, 0x19
        /*0292*/ 	.short	0x0029


	//----- nvinfo : EIATTR_PARAM_CBANK
	.align		4
        /*0294*/ 	.byte	0x04, 0x0a
        /*0296*/ 	.short	(.L_157 - .L_156)
	.align		4
.L_156:
        /*0298*/ 	.word	index@(.nv.constant0._ZN3cub18CUB_300001_SM_10006detail6reduce28DeviceReduceSingleTileKernelINS2_10policy_hubIdyN4cuda3__47maximumIvEEE10Policy1000EPdSB_yS8_ddNS5_3std3__410__identityEEEvT0_T1_T2_T3_T4_T6_)
        /*029c*/ 	.short	0x0380
        /*029e*/ 	.short	0x0029


	//----- nvinfo : EIATTR_SW_WAR
	.align		4
.L_157:
        /*02a0*/ 	.byte	0x04, 0x36
        /*02a2*/ 	.short	(.L_159 - .L_158)
.L_158:
        /*02a4*/ 	.word	0x00000008
.L_159:


//--------------------- .nv.info._ZN3cub18CUB_300001_SM_10006detail11EmptyKernelIvEEvv --------------------------
	.section	.nv.info._ZN3cub18CUB_300001_SM_10006detail11EmptyKernelIvEEvv,"",@"SHT_CUDA_INFO"
	.sectionflags	@""
	.align	4


	//----- nvinfo : EIATTR_CUDA_API_VERSION
	.align		4
        /*0000*/ 	.byte	0x04, 0x37
        /*0002*/ 	.short	(.L_161 - .L_160)
.L_160:
        /*0004*/ 	.word	0x00000082


	//----- nvinfo : EIATTR_SPARSE_MMA_MASK
	.align		4
.L_161:
        /*0008*/ 	.byte	0x03, 0x50
        /*000a*/ 	.short	0x0000


	//----- nvinfo : EIATTR_MAXREG_COUNT
	.align		4
        /*000c*/ 	.byte	0x03, 0x1b
        /*000e*/ 	.short	0x00ff


	//----- nvinfo : EIATTR_MERCURY_ISA_VERSION
	.align		4
        /*0010*/ 	.byte	0x03, 0x5f
        /*0012*/ 	.short	0x0101


	//----- nvinfo : EIATTR_VRC_CTA_INIT_COUNT
	.align		4
        /*0014*/ 	.byte	0x02, 0x4a
	.zero		1
	.zero		1


	//----- nvinfo : EIATTR_EXIT_INSTR_OFFSETS
	.align		4
        /*0018*/ 	.byte	0x04, 0x1c
        /*001a*/ 	.short	(.L_163 - .L_162)


	//   ....[0]....
.L_162:
        /*001c*/ 	.word	0x00000010


	//----- nvinfo : EIATTR_SW_WAR
	.align		4
.L_163:
        /*0020*/ 	.byte	0x04, 0x36
        /*0022*/ 	.short	(.L_165 - .L_164)
.L_164:
        /*0024*/ 	.word	0x00000008
.L_165:


//--------------------- .nv.info._Z23count_matrix_differencePdS_S_j --------------------------
	.section	.nv.info._Z23count_matrix_differencePdS_S_j,"",@"SHT_CUDA_INFO"
	.sectionflags	@""
	.align	4


	//----- nvinfo : EIATTR_CUDA_API_VERSION
	.align		4
        /*0000*/ 	.byte	0x04, 0x37
        /*0002*/ 	.short	(.L_167 - .L_166)
.L_166:
        /*0004*/ 	.word	0x00000082


	//----- nvinfo : EIATTR_KPARAM_INFO
	.align		4
.L_167:
        /*0008*/ 	.byte	0x04, 0x17
        /*000a*/ 	.short	(.L_169 - .L_168)
.L_168:
        /*000c*/ 	.word	0x00000000
        /*0010*/ 	.short	0x0003
        /*0012*/ 	.short	0x0018
        /*0014*/ 	.byte	0x00, 0xf0, 0x11, 0x00


	//----- nvinfo : EIATTR_KPARAM_INFO
	.align		4
.L_169:
        /*0018*/ 	.byte	0x04, 0x17
        /*001a*/ 	.short	(.L_171 - .L_170)
.L_170:
        /*001c*/ 	.word	0x00000000
        /*0020*/ 	.short	0x0002
        /*0022*/ 	.short	0x0010
        /*0024*/ 	.byte	0x00, 0xf5, 0x21, 0x00


	//----- nvinfo : EIATTR_KPARAM_INFO
	.align		4
.L_171:
        /*0028*/ 	.byte	0x04, 0x17
        /*002a*/ 	.short	(.L_173 - .L_172)
.L_172:
        /*002c*/ 	.word	0x00000000
        /*0030*/ 	.short	0x0001
        /*0032*/ 	.short	0x0008
        /*0034*/ 	.byte	0x00, 0xf5, 0x21, 0x00


	//----- nvinfo : EIATTR_KPARAM_INFO
	.align		4
.L_173:
        /*0038*/ 	.byte	0x04, 0x17
        /*003a*/ 	.short	(.L_175 - .L_174)
.L_174:
        /*003c*/ 	.word	0x00000000
        /*0040*/ 	.short	0x0000
        /*0042*/ 	.short	0x0000
        /*0044*/ 	.byte	0x00, 0xf5, 0x21, 0x00


	//----- nvinfo : EIATTR_SPARSE_MMA_MASK
	.align		4
.L_175:
        /*0048*/ 	.byte	0x03, 0x50
        /*004a*/ 	.short	0x0000


	//----- nvinfo : EIATTR_MAXREG_COUNT
	.align		4
        /*004c*/ 	.byte	0x03, 0x1b
        /*004e*/ 	.short	0x00ff


	//----- nvinfo : EIATTR_MERCURY_ISA_VERSION
	.align		4
        /*0050*/ 	.byte	0x03, 0x5f
        /*0052*/ 	.short	0x0101


	//----- nvinfo : EIATTR_VRC_CTA_INIT_COUNT
	.align		4
        /*0054*/ 	.byte	0x02, 0x4a
	.zero		1
	.zero		1


	//----- nvinfo : EIATTR_EXIT_INSTR_OFFSETS
	.align		4
        /*0058*/ 	.byte	0x04, 0x1c
        /*005a*/ 	.short	(.L_177 - .L_176)


	//   ....[0]....
.L_176:
        /*005c*/ 	.word	0x000000f0


	//   ....[1]....
        /*0060*/ 	.word	0x000001d0


	//----- nvinfo : EIATTR_CBANK_PARAM_SIZE
	.align		4
.L_177:
        /*0064*/ 	.byte	0x03, 0x19
        /*0066*/ 	.short	0x001c


	//----- nvinfo : EIATTR_PARAM_CBANK
	.align		4
        /*0068*/ 	.byte	0x04, 0x0a
        /*006a*/ 	.short	(.L_179 - .L_178)
	.align		4
.L_178:
        /*006c*/ 	.word	index@(.nv.constant0._Z23count_matrix_differencePdS_S_j)
        /*0070*/ 	.short	0x0380
        /*0072*/ 	.short	0x001c


	//----- nvinfo : EIATTR_SW_WAR
	.align		4
.L_179:
        /*0074*/ 	.byte	0x04, 0x36
        /*0076*/ 	.short	(.L_181 - .L_180)
.L_180:
        /*0078*/ 	.word	0x00000008
.L_181:


//--------------------- .nv.info._Z16calculate_matrixPdS_j --------------------------
	.section	.nv.info._Z16calculate_matrixPdS_j,"",@"SHT_CUDA_INFO"
	.sectionflags	@""
	.align	4


	//----- nvinfo : EIATTR_CUDA_API_VERSION
	.align		4
        /*0000*/ 	.byte	0x04, 0x37
        /*0002*/ 	.short	(.L_183 - .L_182)
.L_182:
        /*0004*/ 	.word	0x00000082


	//----- nvinfo : EIATTR_KPARAM_INFO
	.align		4
.L_183:
        /*0008*/ 	.byte	0x04, 0x17
        /*000a*/ 	.short	(.L_185 - .L_184)
.L_184:
        /*000c*/ 	.word	0x00000000
        /*0010*/ 	.short	0x0002
        /*0012*/ 	.short	0x0010
        /*0014*/ 	.byte	0x00, 0xf0, 0x11, 0x00


	//----- nvinfo : EIATTR_KPARAM_INFO
	.align		4
.L_185:
        /*0018*/ 	.byte	0x04, 0x17
        /*001a*/ 	.short	(.L_187 - .L_186)
.L_186:
        /*001c*/ 	.word	0x00000000
        /*0020*/ 	.short	0x0001
        /*0022*/ 	.short	0x0008
        /*0024*/ 	.byte	0x00, 0xf5, 0x21, 0x00


	//----- nvinfo : EIATTR_KPARAM_INFO
	.align		4
.L_187:
        /*0028*/ 	.byte	0x04, 0x17
        /*002a*/ 	.short	(.L_189 - .L_188)
.L_188:
        /*002c*/ 	.word	0x00000000
        /*0030*/ 	.short	0x0000
        /*0032*/ 	.short	0x0000
        /*0034*/ 	.byte	0x00, 0xf5, 0x21, 0x00


	//----- nvinfo : EIATTR_SPARSE_MMA_MASK
	.align		4
.L_189:
        /*0038*/ 	.byte	0x03, 0x50
        /*003a*/ 	.short	0x0000


	//----- nvinfo : EIATTR_MAXREG_COUNT
	.align		4
        /*003c*/ 	.byte	0x03, 0x1b
        /*003e*/ 	.short	0x00ff


	//----- nvinfo : EIATTR_MERCURY_ISA_VERSION
	.align		4
        /*0040*/ 	.byte	0x03, 0x5f
        /*0042*/ 	.short	0x0101


	//----- nvinfo : EIATTR_VRC_CTA_INIT_COUNT
	.align		4
        /*0044*/ 	.byte	0x02, 0x4a
	.zero		1
	.zero		1


	//----- nvinfo : EIATTR_EXIT_INSTR_OFFSETS
	.align		4
        /*0048*/ 	.byte	0x04, 0x1c
        /*004a*/ 	.short	(.L_191 - .L_190)


	//   ....[0]....
.L_190:
        /*004c*/ 	.word	0x000000f0


	//   ....[1]....
        /*0050*/ 	.word	0x00000270


	//----- nvinfo : EIATTR_CBANK_PARAM_SIZE
	.align		4
.L_191:
        /*0054*/ 	.byte	0x03, 0x19
        /*0056*/ 	.short	0x0014


	//----- nvinfo : EIATTR_PARAM_CBANK
	.align		4
        /*0058*/ 	.byte	0x04, 0x0a
        /*005a*/ 	.short	(.L_193 - .L_192)
	.align		4
.L_192:
        /*005c*/ 	.word	index@(.nv.constant0._Z16calculate_matrixPdS_j)
        /*0060*/ 	.short	0x0380
        /*0062*/ 	.short	0x0014


	//----- nvinfo : EIATTR_SW_WAR
	.align		4
.L_193:
        /*0064*/ 	.byte	0x04, 0x36
        /*0066*/ 	.short	(.L_195 - .L_194)
.L_194:
        /*0068*/ 	.word	0x00000008
.L_195:


//--------------------- .nv.callgraph             --------------------------
	.section	.nv.callgraph,"",@"SHT_CUDA_CALLGRAPH"
	.align	4
	.sectionentsize	8
	.align		4
        /*0000*/ 	.word	0x00000000
	.align		4
        /*0004*/ 	.word	0xffffffff
	.align		4
        /*0008*/ 	.word	0x00000000
	.align		4
        /*000c*/ 	.word	0xfffffffe
	.align		4
        /*0010*/ 	.word	0x00000000
	.align		4
        /*0014*/ 	.word	0xfffffffd
	.align		4
        /*0018*/ 	.word	0x00000000
	.align		4
        /*001c*/ 	.word	0xfffffffc


//--------------------- .nv.constant4             --------------------------
	.section	.nv.constant4,"a",@progbits
	.align	8
	.align		8
.nv.constant4:
        /*0000*/ 	.dword	_ZN34_INTERNAL_ee0bfd3f_4_k_cu_2911a21a4cuda3std3__45__cpo5beginE
	.align		8
        /*0008*/ 	.dword	_ZN34_INTERNAL_ee0bfd3f_4_k_cu_2911a21a4cuda3std3__45__cpo3endE
	.align		8
        /*0010*/ 	.dword	_ZN34_INTERNAL_ee0bfd3f_4_k_cu_2911a21a4cuda3std3__45__cpo6cbeginE
	.align		8
        /*0018*/ 	.dword	_ZN34_INTERNAL_ee0bfd3f_4_k_cu_2911a21a4cuda3std3__45__cpo4cendE
	.align		8
        /*0020*/ 	.dword	_ZN34_INTERNAL_ee0bfd3f_4_k_cu_2911a21a4cuda3std3__45__cpo6rbeginE
	.align		8
        /*0028*/ 	.dword	_ZN34_INTERNAL_ee0bfd3f_4_k_cu_2911a21a4cuda3std3__45__cpo4rendE
	.align		8
        /*0030*/ 	.dword	_ZN34_INTERNAL_ee0bfd3f_4_k_cu_2911a21a4cuda3std3__45__cpo7crbeginE
	.align		8
        /*0038*/ 	.dword	_ZN34_INTERNAL_ee0bfd3f_4_k_cu_2911a21a4cuda3std3__45__cpo5crendE
	.align		8
        /*0040*/ 	.dword	_ZN34_INTERNAL_ee0bfd3f_4_k_cu_2911a21a4cuda3std3__436_GLOBAL__N__ee0bfd3f_4_k_cu_2911a21a6ignoreE
	.align		8
        /*0048*/ 	.dword	_ZN34_INTERNAL_ee0bfd3f_4_k_cu_2911a21a4cuda3std3__419piecewise_constructE
	.align		8
        /*0050*/ 	.dword	_ZN34_INTERNAL_ee0bfd3f_4_k_cu_2911a21a4cuda3std3__48in_placeE
	.align		8
        /*0058*/ 	.dword	_ZN34_INTERNAL_ee0bfd3f_4_k_cu_2911a21a4cuda3std3__420unreachable_sentinelE
	.align		8
        /*0060*/ 	.dword	_ZN34_INTERNAL_ee0bfd3f_4_k_cu_2911a21a4cuda3std3__47nulloptE
	.align		8
        /*0068*/ 	.dword	_ZN34_INTERNAL_ee0bfd3f_4_k_cu_2911a21a4cuda3std3__48unexpectE
	.align		8
        /*0070*/ 	.dword	_ZN34_INTERNAL_ee0bfd3f_4_k_cu_2911a21a4cuda3std6ranges3__45__cpo4swapE
	.align		8
        /*0078*/ 	.dword	_ZN34_INTERNAL_ee0bfd3f_4_k_cu_2911a21a4cuda3std6ranges3__45__cpo9iter_moveE
	.align		8
        /*0080*/ 	.dword	_ZN34_INTERNAL_ee0bfd3f_4_k_cu_2911a21a4cuda3std6ranges3__45__cpo5beginE
	.align		8
        /*0088*/ 	.dword	_ZN34_INTERNAL_ee0bfd3f_4_k_cu_2911a21a4cuda3std6ranges3__45__cpo3endE
	.align		8
        /*0090*/ 	.dword	_ZN34_INTERNAL_ee0bfd3f_4_k_cu_2911a21a4cuda3std6ranges3__45__cpo6cbeginE
	.align		8
        /*0098*/ 	.dword	_ZN34_INTERNAL_ee0bfd3f_4_k_cu_2911a21a4cuda3std6ranges3__45__cpo4cendE
	.align		8
        /*00a0*/ 	.dword	_ZN34_INTERNAL_ee0bfd3f_4_k_cu_2911a21a4cuda3std6ranges3__45__cpo7advanceE
	.align		8
        /*00a8*/ 	.dword	_ZN34_INTERNAL_ee0bfd3f_4_k_cu_2911a21a4cuda3std6ranges3__45__cpo9iter_swapE
	.align		8
        /*00b0*/ 	.dword	_ZN34_INTERNAL_ee0bfd3f_4_k_cu_2911a21a4cuda3std6ranges3__45__cpo4nextE
	.align		8
        /*00b8*/ 	.dword	_ZN34_INTERNAL_ee0bfd3f_4_k_cu_2911a21a4cuda3std6ranges3__45__cpo4prevE
	.align		8
        /*00c0*/ 	.dword	_ZN34_INTERNAL_ee0bfd3f_4_k_cu_2911a21a4cuda3std6ranges3__45__cpo4dataE
	.align		8
        /*00c8*/ 	.dword	_ZN34_INTERNAL_ee0bfd3f_4_k_cu_2911a21a4cuda3std6ranges3__45__cpo5cdataE
	.align		8
        /*00d0*/ 	.dword	_ZN34_INTERNAL_ee0bfd3f_4_k_cu_2911a21a4cuda3std6ranges3__45__cpo4sizeE
	.align		8
        /*00d8*/ 	.dword	_ZN34_INTERNAL_ee0bfd3f_4_k_cu_2911a21a4cuda3std6ranges3__45__cpo5ssizeE
	.align		8
        /*00e0*/ 	.dword	_ZN34_INTERNAL_ee0bfd3f_4_k_cu_2911a21a4cuda3std6ranges3__45__cpo8distanceE
	.align		8
        /*00e8*/ 	.dword	_ZN34_INTERNAL_ee0bfd3f_4_k_cu_2911a21a6thrust24THRUST_300001_SM_1000_NS6system6detail10sequential3seqE
	.align		8
        /*00f0*/ 	.dword	_ZN34_INTERNAL_ee0bfd3f_4_k_cu_2911a21a6thrust24THRUST_300001_SM_1000_NS12placeholders2_1E
	.align		8
        /*00f8*/ 	.dword	_ZN34_INTERNAL_ee0bfd3f_4_k_cu_2911a21a6thrust24THRUST_300001_SM_1000_NS12placeholders2_2E
	.align		8
        /*0100*/ 	.dword	_ZN34_INTERNAL_ee0bfd3f_4_k_cu_2911a21a6thrust24THRUST_300001_SM_1000_NS12placeholders2_3E
	.align		8
        /*0108*/ 	.dword	_ZN34_INTERNAL_ee0bfd3f_4_k_cu_2911a21a6thrust24THRUST_300001_SM_1000_NS12placeholders2_4E
	.align		8
        /*0110*/ 	.dword	_ZN34_INTERNAL_ee0bfd3f_4_k_cu_2911a21a6thrust24THRUST_300001_SM_1000_NS12placeholders2_5E
	.align		8
        /*0118*/ 	.dword	_ZN34_INTERNAL_ee0bfd3f_4_k_cu_2911a21a6thrust24THRUST_300001_SM_1000_NS12placeholders2_6E
	.align		8
        /*0120*/ 	.dword	_ZN34_INTERNAL_ee0bfd3f_4_k_cu_2911a21a6thrust24THRUST_300001_SM_1000_NS12placeholders2_7E
	.align		8
        /*0128*/ 	.dword	_ZN34_INTERNAL_ee0bfd3f_4_k_cu_2911a21a6thrust24THRUST_300001_SM_1000_NS12placeholders2_8E
	.align		8
        /*0130*/ 	.dword	_ZN34_INTERNAL_ee0bfd3f_4_k_cu_2911a21a6thrust24THRUST_300001_SM_1000_NS12placeholders2_9E
	.align		8
        /*0138*/ 	.dword	_ZN34_INTERNAL_ee0bfd3f_4_k_cu_2911a21a6thrust24THRUST_300001_SM_1000_NS12placeholders3_10E


//--------------------- .text._ZN3cub18CUB_300001_SM_10006detail6reduce28DeviceReduceSingleTileKernelINS2_10policy_hubIdyN4cuda3__47maximumIvEEE10Policy1000EPdSB_iS8_ddNS5_3std3__410__identityEEEvT0_T1_T2_T3_T4_T6_ --------------------------
	.section	.text._ZN3cub18CUB_300001_SM_10006detail6reduce28DeviceReduceSingleTileKernelINS2_10policy_hubIdyN4cuda3__47maximumIvEEE10Policy1000EPdSB_iS8_ddNS5_3std3__410__identityEEEvT0_T1_T2_T3_T4_T6_,"ax",@progbits
	.align	128
        .global         _ZN3cub18CUB_300001_SM_10006detail6reduce28DeviceReduceSingleTileKernelINS2_10policy_hubIdyN4cuda3__47maximumIvEEE10Policy1000EPdSB_iS8_ddNS5_3std3__410__identityEEEvT0_T1_T2_T3_T4_T6_
        .type           _ZN3cub18CUB_300001_SM_10006detail6reduce28DeviceReduceSingleTileKernelINS2_10policy_hubIdyN4cuda3__47maximumIvEEE10Policy1000EPdSB_iS8_ddNS5_3std3__410__identityEEEvT0_T1_T2_T3_T4_T6_,@function
        .size           _ZN3cub18CUB_300001_SM_10006detail6reduce28DeviceReduceSingleTileKernelINS2_10policy_hubIdyN4cuda3__47maximumIvEEE10Policy1000EPdSB_iS8_ddNS5_3std3__410__identityEEEvT0_T1_T2_T3_T4_T6_,(.L_x_173 - _ZN3cub18CUB_300001_SM_10006detail6reduce28DeviceReduceSingleTileKernelINS2_10policy_hubIdyN4cuda3__47maximumIvEEE10Policy1000EPdSB_iS8_ddNS5_3std3__410__identityEEEvT0_T1_T2_T3_T4_T6_)
        .other          _ZN3cub18CUB_300001_SM_10006detail6reduce28DeviceReduceSingleTileKernelINS2_10policy_hubIdyN4cuda3__47maximumIvEEE10Policy1000EPdSB_iS8_ddNS5_3std3__410__identityEEEvT0_T1_T2_T3_T4_T6_,@"STO_CUDA_ENTRY STV_DEFAULT"
_ZN3cub18CUB_300001_SM_10006detail6reduce28DeviceReduceSingleTileKernelINS2_10policy_hubIdyN4cuda3__47maximumIvEEE10Policy1000EPdSB_iS8_ddNS5_3std3__410__identityEEEvT0_T1_T2_T3_T4_T6_:
.text._ZN3cub18CUB_300001_SM_10006detail6reduce28DeviceReduceSingleTileKernelINS2_10policy_hubIdyN4cuda3__47maximumIvEEE10Policy1000EPdSB_iS8_ddNS5_3std3__410__identityEEEvT0_T1_T2_T3_T4_T6_:
[----:B------:R-:W-:Y:S01]  /*0000*/  LDC R1, c[0x0][0x37c] ;  /* 0x0000df00ff017b82 */ /* 0x000fe20000000800 */
[----:B------:R-:W0:Y:S01]  /*0010*/  LDCU UR4, c[0x0][0x390] ;  /* 0x00007200ff0477ac */ /* 0x000e220008000800 */
[----:B------:R-:W1:Y:S01]  /*0020*/  LDCU.64 UR6, c[0x0][0x358] ;  /* 0x00006b00ff0677ac */ /* 0x000e620008000a00 */
[----:B0-----:R-:W-:-:S05]  /*0030*/  IMAD.U32 R4, RZ, RZ, UR4 ;  /* 0x00000004ff047e24 */ /* 0x001fca000f8e00ff */
[----:B------:R-:W-:-:S13]  /*0040*/  ISETP.NE.AND P0, PT, R4, RZ, PT ;  /* 0x000000ff0400720c */ /* 0x000fda0003f05270 */
[----:B-1----:R-:W-:Y:S05]  /*0050*/  @P0 BRA `(.L_x_0) ;  /* 0x00000000001c0947 */ /* 0x002fea0003800000 */
[----:B------:R-:W0:Y:S02]  /*0060*/  S2R R0, SR_TID.X ;  /* 0x0000000000007919 */ /* 0x000e240000002100 */
[----:B0-----:R-:W-:-:S13]  /*0070*/  ISETP.NE.AND P0, PT, R0, RZ, PT ;  /* 0x000000ff0000720c */ /* 0x001fda0003f05270 */
[----:B------:R-:W-:Y:S05]  /*0080*/  @P0 EXIT ;  /* 0x000000000000094d */ /* 0x000fea0003800000 */
[----:B------:R-:W0:Y:S08]  /*0090*/  LDC.64 R2, c[0x0][0x388] ;  /* 0x0000e200ff027b82 */ /* 0x000e300000000a00 */
[----:B------:R-:W0:Y:S02]  /*00a0*/  LDC.64 R4, c[0x0][0x398] ;  /* 0x0000e600ff047b82 */ /* 0x000e240000000a00 */
[----:B0-----:R-:W-:Y:S01]  /*00b0*/  STG.E.64 desc[UR6][R2.64], R4 ;  /* 0x0000000402007986 */ /* 0x001fe2000c101b06 */
[----:B------:R-:W-:Y:S05]  /*00c0*/  EXIT ;  /* 0x000000000000794d */ /* 0x000fea0003800000 */
.L_x_0:
[----:B------:R-:W0:Y:S01]  /*00d0*/  LDCU UR4, c[0x0][0x380] ;  /* 0x00007000ff0477ac */ /* 0x000e220008000800 */
[----:B------:R-:W-:Y:S01]  /*00e0*/  BSSY.RECONVERGENT B0, `(.L_x_1) ;  /* 0x00005b3000007945 */ /* 0x000fe20003800200 */
[----:B0-----:R-:W-:-:S09]  /*00f0*/  ULOP3.LUT UP0, URZ, UR4, 0x1f, URZ, 0xc0, !UPT ;  /* 0x0000001f04ff7892 */ /* 0x001fd2000f80c0ff */
[----:B------:R-:W-:Y:S05]  /*0100*/  BRA.U UP0, `(.L_x_2) ;  /* 0x0000002d003c7547 */ /* 0x000fea000b800000 */
[----:B------:R-:W-:-:S13]  /*0110*/  ISETP.GT.AND P0, PT, R4, 0x7ff, PT ;  /* 0x000007ff0400780c */ /* 0x000fda0003f04270 */
[----:B------:R-:W-:Y:S05]  /*0120*/  @P0 BRA `(.L_x_3) ;  /* 0x0000001400e80947 */ /* 0x000fea0003800000 */
[----:B------:R-:W0:Y:S01]  /*0130*/  S2R R3, SR_TID.X ;  /* 0x0000000000037919 */ /* 0x000e220000002100 */
[----:B------:R-:W-:Y:S01]  /*0140*/  BSSY.RECONVERGENT B1, `(.L_x_4) ;  /* 0x0000009000017945 */ /* 0x000fe20003800200 */
[----:B------:R-:W-:Y:S02]  /*0150*/  CS2R R6, SRZ ;  /* 0x0000000000067805 */ /* 0x000fe4000001ff00 */
[----:B0-----:R-:W-:Y:S01]  /*0160*/  ISETP.GE.AND P0, PT, R3, R4, PT ;  /* 0x000000040300720c */ /* 0x001fe20003f06270 */
[----:B------:R-:W-:-:S12]  /*0170*/  IMAD.MOV.U32 R5, RZ, RZ, R3 ;  /* 0x000000ffff057224 */ /* 0x000fd800078e0003 */
[----:B------:R-:W-:Y:S05]  /*0180*/  @P0 BRA `(.L_x_5) ;  /* 0x0000000000100947 */ /* 0x000fea0003800000 */
[----:B------:R-:W0:Y:S02]  /*0190*/  LDC.64 R6, c[0x0][0x380] ;  /* 0x0000e000ff067b82 */ /* 0x000e240000000a00 */
[----:B0-----:R-:W-:-:S06]  /*01a0*/  IMAD.WIDE.U32 R6, R3, 0x8, R6 ;  /* 0x0000000803067825 */ /* 0x001fcc00078e0006 */
[----:B------:R-:W5:Y:S01]  /*01b0*/  LDG.E.64.CONSTANT R6, desc[UR6][R6.64] ;  /* 0x0000000606067981 */ /* 0x000f62000c1e9b00 */
[----:B------:R-:W-:-:S07]  /*01c0*/  VIADD R5, R3, 0x100 ;  /* 0x0000010003057836 */ /* 0x000fce0000000000 */
.L_x_5:
[----:B------:R-:W-:Y:S05]  /*01d0*/  BSYNC.RECONVERGENT B1 ;  /* 0x0000000000017941 */ /* 0x000fea0003800200 */
.L_x_4:
[----:B------:R-:W-:Y:S01]  /*01e0*/  ISETP.GE.AND P0, PT, R5, R4, PT ;  /* 0x000000040500720c */ /* 0x000fe20003f06270 */
[----:B------:R-:W-:-:S12]  /*01f0*/  BSSY.RECONVERGENT B1, `(.L_x_6) ;  /* 0x00000b0000017945 */ /* 0x000fd80003800200 */
[----:B------:R-:W-:Y:S05]  /*0200*/  @P0 BRA `(.L_x_7) ;  /* 0x0000000800b80947 */ /* 0x000fea0003800000 */
[----:B------:R-:W-:Y:S01]  /*0210*/  LOP3.LUT R9, RZ, R5, RZ, 0x33, !PT ;  /* 0x00000005ff097212 */ /* 0x000fe200078e33ff */
[----:B------:R-:W-:Y:S04]  /*0220*/  BSSY.RECONVERGENT B2, `(.L_x_8) ;  /* 0x0000019000027945 */ /* 0x000fe80003800200 */
[----:B------:R-:W-:-:S05]  /*0230*/  IMAD.IADD R0, R9, 0x1, R4 ;  /* 0x0000000109007824 */ /* 0x000fca00078e0204 */
[C---:B------:R-:W-:Y:S02]  /*0240*/  LOP3.LUT R2, R0.reuse, 0x300, RZ, 0xc0, !PT ;  /* 0x0000030000027812 */ /* 0x040fe400078ec0ff */
[----:B------:R-:W-:Y:S02]  /*0250*/  ISETP.GE.U32.AND P0, PT, R0, 0x300, PT ;  /* 0x000003000000780c */ /* 0x000fe40003f06070 */
[----:B------:R-:W-:-:S13]  /*0260*/  ISETP.NE.AND P1, PT, R2, 0x300, PT ;  /* 0x000003000200780c */ /* 0x000fda0003f25270 */
[----:B------:R-:W-:Y:S05]  /*0270*/  @!P1 BRA `(.L_x_9) ;  /* 0x00000000004c9947 */ /* 0x000fea0003800000 */
[----:B------:R-:W0:Y:S01]  /*0280*/  LDC.64 R8, c[0x0][0x380] ;  /* 0x0000e000ff087b82 */ /* 0x000e220000000a00 */
[----:B------:R-:W-:-:S04]  /*0290*/  LEA.HI R0, R0, 0x1, RZ, 0x18 ;  /* 0x0000000100007811 */ /* 0x000fc800078fc0ff */
[----:B------:R-:W-:-:S05]  /*02a0*/  LOP3.LUT R0, R0, 0x3, RZ, 0xc0, !PT ;  /* 0x0000000300007812 */ /* 0x000fca00078ec0ff */
[----:B------:R-:W-:Y:S02]  /*02b0*/  IMAD.MOV R0, RZ, RZ, -R0 ;  /* 0x000000ffff007224 */ /* 0x000fe400078e0a00 */
[----:B0-----:R-:W-:-:S04]  /*02c0*/  IMAD.WIDE.U32 R8, R5, 0x8, R8 ;  /* 0x0000000805087825 */ /* 0x001fc800078e0008 */
[----:B------:R-:W-:Y:S02]  /*02d0*/  IMAD.MOV.U32 R2, RZ, RZ, R8 ;  /* 0x000000ffff027224 */ /* 0x000fe400078e0008 */
[----:B------:R-:W-:-:S07]  /*02e0*/  IMAD.MOV.U32 R11, RZ, RZ, R9 ;  /* 0x000000ffff0b7224 */ /* 0x000fce00078e0009 */
.L_x_10:
[----:B------:R-:W-:Y:S02]  /*02f0*/  IMAD.MOV.U32 R8, RZ, RZ, R2 ;  /* 0x000000ffff087224 */ /* 0x000fe400078e0002 */
[----:B------:R-:W-:-:S06]  /*0300*/  IMAD.MOV.U32 R9, RZ, RZ, R11 ;  /* 0x000000ffff097224 */ /* 0x000fcc00078e000b */
[----:B------:R-:W2:Y:S01]  /*0310*/  LDG.E.64.CONSTANT R8, desc[UR6][R8.64] ;  /* 0x0000000608087981 */ /* 0x000ea2000c1e9b00 */
[----:B------:R-:W-:Y:S01]  /*0320*/  VIADD R0, R0, 0x1 ;  /* 0x0000000100007836 */ /* 0x000fe20000000000 */
[----:B------:R-:W-:Y:S01]  /*0330*/  IADD3 R2, P3, PT, R2, 0x800, RZ ;  /* 0x0000080002027810 */ /* 0x000fe20007f7e0ff */
[----:B------:R-:W-:-:S03]  /*0340*/  VIADD R5, R5, 0x100 ;  /* 0x0000010005057836 */ /* 0x000fc60000000000 */
[----:B------:R-:W-:Y:S01]  /*0350*/  ISETP.NE.AND P2, PT, R0, RZ, PT ;  /* 0x000000ff0000720c */ /* 0x000fe20003f45270 */
[----:B------:R-:W-:Y:S01]  /*0360*/  IMAD.X R11, RZ, RZ, R11, P3 ;  /* 0x000000ffff0b7224 */ /* 0x000fe200018e060b */
[----:B--2--5:R-:W-:-:S06]  /*0370*/  DSETP.GEU.AND P1, PT, R6, R8, PT ;  /* 0x000000080600722a */ /* 0x024fcc0003f2e000 */
[----:B------:R-:W-:Y:S02]  /*0380*/  FSEL R6, R8, R6, !P1 ;  /* 0x0000000608067208 */ /* 0x000fe40004800000 */
[----:B------:R-:W-:-:S03]  /*0390*/  FSEL R7, R9, R7, !P1 ;  /* 0x0000000709077208 */ /* 0x000fc60004800000 */
[----:B------:R-:W-:Y:S05]  /*03a0*/  @P2 BRA `(.L_x_10) ;  /* 0xfffffffc00d02947 */ /* 0x000fea000383ffff */
.L_x_9:
[----:B------:R-:W-:Y:S05]  /*03b0*/  BSYNC.RECONVERGENT B2 ;  /* 0x0000000000027941 */ /* 0x000fea0003800200 */
.L_x_8:
[----:B------:R-:W-:Y:S05]  /*03c0*/  @!P0 BRA `(.L_x_7) ;  /* 0x0000000800488947 */ /* 0x000fea0003800000 */
[----:B------:R-:W-:Y:S01]  /*03d0*/  IMAD.IADD R0, R4, 0x1, -R5 ;  /* 0x0000000104007824 */ /* 0x000fe200078e0a05 */
[----:B------:R-:W-:Y:S01]  /*03e0*/  BSSY.RECONVERGENT B2, `(.L_x_11) ;  /* 0x0000051000027945 */ /* 0x000fe20003800200 */
[----:B------:R-:W-:-:S03]  /*03f0*/  PLOP3.LUT P0, PT, PT, PT, PT, 0x80, 0x8 ;  /* 0x000000000008781c */ /* 0x000fc60003f0f070 */
[----:B------:R-:W-:-:S13]  /*0400*/  ISETP.GT.AND P1, PT, R0, 0xc00, PT ;  /* 0x00000c000000780c */ /* 0x000fda0003f24270 */
[----:B------:R-:W-:Y:S05]  /*0410*/  @!P1 BRA `(.L_x_12) ;  /* 0x0000000400349947 */ /* 0x000fea0003800000 */
[----:B------:R-:W0:Y:S01]  /*0420*/  LDC.64 R8, c[0x0][0x380] ;  /* 0x0000e000ff087b82 */ /* 0x000e220000000a00 */
[----:B------:R-:W-:Y:S01]  /*0430*/  PLOP3.LUT P0, PT, PT, PT, PT, 0x8, 0x80 ;  /* 0x000000000080781c */ /* 0x000fe20003f0e170 */
[----:B------:R-:W-:-:S12]  /*0440*/  VIADD R0, R4, 0xfffff400 ;  /* 0xfffff40004007836 */ /* 0x000fd80000000000 */
.L_x_13:
[----:B0-----:R-:W-:-:S05]  /*0450*/  IMAD.WIDE R30, R5, 0x8, R8 ;  /* 0x00000008051e7825 */ /* 0x001fca00078e0208 */
[----:B------:R-:W2:Y:S04]  /*0460*/  LDG.E.64.CONSTANT R10, desc[UR6][R30.64] ;  /* 0x000000061e0a7981 */ /* 0x000ea8000c1e9b00 */
[----:B------:R-:W3:Y:S04]  /*0470*/  LDG.E.64.CONSTANT R12, desc[UR6][R30.64+0x800] ;  /* 0x000800061e0c7981 */ /* 0x000ee8000c1e9b00 */
[----:B------:R-:W4:Y:S01]  /*0480*/  LDG.E.64.CONSTANT R14, desc[UR6][R30.64+0x1000] ;  /* 0x001000061e0e7981 */ /* 0x000f22000c1e9b00 */
[----:B------:R-:W-:-:S03]  /*0490*/  VIADD R39, R5, 0x400 ;  /* 0x0000040005277836 */ /* 0x000fc60000000000 */
[----:B------:R-:W4:Y:S01]  /*04a0*/  LDG.E.64.CONSTANT R16, desc[UR6][R30.64+0x1800] ;  /* 0x001800061e107981 */ /* 0x000f22000c1e9b00 */
[----:B------:R-:W-:-:S05]  /*04b0*/  IMAD.WIDE R38, R39, 0x8, R8 ;  /* 0x0000000827267825 */ /* 0x000fca00078e0208 */
[----:B------:R-:W4:Y:S04]  /*04c0*/  LDG.E.64.CONSTANT R18, desc[UR6][R38.64] ;  /* 0x0000000626127981 */ /* 0x000f28000c1e9b00 */
[----:B------:R-:W4:Y:S04]  /*04d0*/  LDG.E.64.CONSTANT R20, desc[UR6][R38.64+0x800] ;  /* 0x0008000626147981 */ /* 0x000f28000c1e9b00 */
        /* <DEDUP_REMOVED lines=12> */
[----:B------:R-:W4:Y:S04]  /*05a0*/  LDG.E.64.CONSTANT R38, desc[UR6][R44.64+0x1000] ;  /* 0x001000062c267981 */ /* 0x000f28000c1e9b00 */
[----:B------:R-:W4:Y:S01]  /*05b0*/  LDG.E.64.CONSTANT R40, desc[UR6][R44.64+0x1800] ;  /* 0x001800062c287981 */ /* 0x000f22000c1e9b00 */
[----:B------:R-:W-:-:S05]  /*05c0*/  VIADD R5, R5, 0x1000 ;  /* 0x0000100005057836 */ /* 0x000fca0000000000 */
[----:B------:R-:W-:Y:S01]  /*05d0*/  ISETP.GE.AND P2, PT, R5, R0, PT ;  /* 0x000000000500720c */ /* 0x000fe20003f46270 */
[----:B--2--5:R-:W-:-:S06]  /*05e0*/  DSETP.GEU.AND P1, PT, R6, R10, PT ;  /* 0x0000000a0600722a */ /* 0x024fcc0003f2e000 */
[----:B------:R-:W-:Y:S02]  /*05f0*/  FSEL R6, R10, R6, !P1 ;  /* 0x000000060a067208 */ /* 0x000fe40004800000 */
[----:B------:R-:W-:-:S06]  /*0600*/  FSEL R7, R11, R7, !P1 ;  /* 0x000000070b077208 */ /* 0x000fcc0004800000 */
[----:B---3--:R-:W-:-:S06]  /*0610*/  DSETP.GEU.AND P1, PT, R6, R12, PT ;  /* 0x0000000c0600722a */ /* 0x008fcc0003f2e000 */
[----:B------:R-:W-:Y:S02]  /*0620*/  FSEL R6, R12, R6, !P1 ;  /* 0x000000060c067208 */ /* 0x000fe40004800000 */
[----:B------:R-:W-:-:S06]  /*0630*/  FSEL R7, R13, R7, !P1 ;  /* 0x000000070d077208 */ /* 0x000fcc0004800000 */
[----:B----4-:R-:W-:-:S06]  /*0640*/  DSETP.GEU.AND P1, PT, R6, R14, PT ;  /* 0x0000000e0600722a */ /* 0x010fcc0003f2e000 */
[----:B------:R-:W-:Y:S02]  /*0650*/  FSEL R6, R14, R6, !P1 ;  /* 0x000000060e067208 */ /* 0x000fe40004800000 */
[----:B------:R-:W-:-:S06]  /*0660*/  FSEL R7, R15, R7, !P1 ;  /* 0x000000070f077208 */ /* 0x000fcc0004800000 */
[----:B------:R-:W-:-:S06]  /*0670*/  DSETP.GEU.AND P1, PT, R6, R16, PT ;  /* 0x000000100600722a */ /* 0x000fcc0003f2e000 */
        /* <DEDUP_REMOVED lines=37> */
[----:B------:R-:W-:Y:S01]  /*08d0*/  FSEL R7, R41, R7, !P1 ;  /* 0x0000000729077208 */ /* 0x000fe20004800000 */
[----:B------:R-:W-:Y:S06]  /*08e0*/  @!P2 BRA `(.L_x_13) ;  /* 0xfffffff800d8a947 */ /* 0x000fec000383ffff */
.L_x_12:
[----:B------:R-:W-:Y:S05]  /*08f0*/  BSYNC.RECONVERGENT B2 ;  /* 0x0000000000027941 */ /* 0x000fea0003800200 */
.L_x_11:
[----:B------:R-:W-:Y:S01]  /*0900*/  IMAD.IADD R0, R4, 0x1, -R5 ;  /* 0x0000000104007824 */ /* 0x000fe200078e0a05 */
[----:B------:R-:W-:Y:S04]  /*0910*/  BSSY.RECONVERGENT B2, `(.L_x_14) ;  /* 0x0000029000027945 */ /* 0x000fe80003800200 */
[----:B------:R-:W-:-:S13]  /*0920*/  ISETP.GT.AND P1, PT, R0, 0x400, PT ;  /* 0x000004000000780c */ /* 0x000fda0003f24270 */
[----:B------:R-:W-:Y:S05]  /*0930*/  @!P1 BRA `(.L_x_15) ;  /* 0x0000000000989947 */ /* 0x000fea0003800000 */
[----:B------:R-:W0:Y:S02]  /*0940*/  LDC.64 R18, c[0x0][0x380] ;  /* 0x0000e000ff127b82 */ /* 0x000e240000000a00 */
        /* <DEDUP_REMOVED lines=11> */
[----:B------:R-:W-:Y:S01]  /*0a00*/  VIADD R5, R5, 0x800 ;  /* 0x0000080005057836 */ /* 0x000fe20000000000 */
        /* <DEDUP_REMOVED lines=20> */
[----:B------:R-:W-:Y:S02]  /*0b50*/  FSEL R7, R25, R7, !P0 ;  /* 0x0000000719077208 */ /* 0x000fe40004000000 */
[----:B------:R-:W-:-:S04]  /*0b60*/  PLOP3.LUT P0, PT, PT, PT, PT, 0x8, 0x80 ;  /* 0x000000000080781c */ /* 0x000fc80003f0e170 */
[----:B------:R-:W-:-:S06]  /*0b70*/  DSETP.GEU.AND P1, PT, R6, R26, PT ;  /* 0x0000001a0600722a */ /* 0x000fcc0003f2e000 */
[----:B------:R-:W-:Y:S02]  /*0b80*/  FSEL R6, R26, R6, !P1 ;  /* 0x000000061a067208 */ /* 0x000fe40004800000 */
[----:B------:R-:W-:-:S07]  /*0b90*/  FSEL R7, R27, R7, !P1 ;  /* 0x000000071b077208 */ /* 0x000fce0004800000 */
.L_x_15:
[----:B------:R-:W-:Y:S05]  /*0ba0*/  BSYNC.RECONVERGENT B2 ;  /* 0x0000000000027941 */ /* 0x000fea0003800200 */
.L_x_14:
[----:B------:R-:W-:-:S13]  /*0bb0*/  ISETP.LT.OR P0, PT, R5, R4, P0 ;  /* 0x000000040500720c */ /* 0x000fda0000701670 */
[----:B------:R-:W-:Y:S05]  /*0bc0*/  @!P0 BRA `(.L_x_7) ;  /* 0x0000000000488947 */ /* 0x000fea0003800000 */
[----:B------:R-:W0:Y:S02]  /*0bd0*/  LDC.64 R8, c[0x0][0x380] ;  /* 0x0000e000ff087b82 */ /* 0x000e240000000a00 */
[----:B0-----:R-:W-:-:S05]  /*0be0*/  IMAD.WIDE R8, R5, 0x8, R8 ;  /* 0x0000000805087825 */ /* 0x001fca00078e0208 */
[----:B------:R-:W2:Y:S04]  /*0bf0*/  LDG.E.64.CONSTANT R10, desc[UR6][R8.64] ;  /* 0x00000006080a7981 */ /* 0x000ea8000c1e9b00 */
[----:B------:R-:W3:Y:S04]  /*0c00*/  LDG.E.64.CONSTANT R12, desc[UR6][R8.64+0x800] ;  /* 0x00080006080c7981 */ /* 0x000ee8000c1e9b00 */
[----:B------:R-:W4:Y:S04]  /*0c10*/  LDG.E.64.CONSTANT R14, desc[UR6][R8.64+0x1000] ;  /* 0x00100006080e7981 */ /* 0x000f28000c1e9b00 */
[----:B------:R-:W4:Y:S01]  /*0c20*/  LDG.E.64.CONSTANT R16, desc[UR6][R8.64+0x1800] ;  /* 0x0018000608107981 */ /* 0x000f22000c1e9b00 */
        /* <DEDUP_REMOVED lines=11> */
[----:B------:R-:W-:-:S07]  /*0ce0*/  FSEL R7, R17, R7, !P0 ;  /* 0x0000000711077208 */ /* 0x000fce0004000000 */
.L_x_7:
[----:B------:R-:W-:Y:S05]  /*0cf0*/  BSYNC.RECONVERGENT B1 ;  /* 0x0000000000017941 */ /* 0x000fea0003800200 */
.L_x_6:
[----:B------:R-:W-:-:S13]  /*0d00*/  ISETP.GE.AND P0, PT, R4, 0x100, PT ;  /* 0x000001000400780c */ /* 0x000fda0003f06270 */
[----:B------:R-:W-:Y:S05]  /*0d10*/  @!P0 BRA `(.L_x_16) ;  /* 0x00000004003c8947 */ /* 0x000fea0003800000 */
[----:B------:R-:W0:Y:S01]  /*0d20*/  S2R R8, SR_LANEID ;  /* 0x0000000000087919 */ /* 0x000e220000000000 */
[----:B-----5:R-:W-:Y:S04]  /*0d30*/  SHFL.DOWN PT, R4, R6, 0x1, 0x1f ;  /* 0x08201f0006047f89 */ /* 0x020fe800000e0000 */
[----:B------:R-:W1:Y:S02]  /*0d40*/  SHFL.DOWN PT, R5, R7, 0x1, 0x1f ;  /* 0x08201f0007057f89 */ /* 0x000e6400000e0000 */
[----:B-1----:R-:W-:Y:S01]  /*0d50*/  DSETP.GEU.AND P1, PT, R6, R4, PT ;  /* 0x000000040600722a */ /* 0x002fe20003f2e000 */
[C---:B0-----:R-:W-:Y:S02]  /*0d60*/  ISETP.GT.AND P0, PT, R8.reuse, 0x1e, PT ;  /* 0x0000001e0800780c */ /* 0x041fe40003f04270 */
[----:B------:R-:W-:-:S03]  /*0d70*/  ISETP.NE.AND P2, PT, R8, RZ, PT ;  /* 0x000000ff0800720c */ /* 0x000fc60003f45270 */
[----:B------:R-:W-:Y:S02]  /*0d80*/  FSEL R9, R4, R6, !P1 ;  /* 0x0000000604097208 */ /* 0x000fe40004800000 */
[----:B------:R-:W-:Y:S02]  /*0d90*/  FSEL R5, R5, R7, !P1 ;  /* 0x0000000705057208 */ /* 0x000fe40004800000 */
[----:B------:R-:W-:Y:S02]  /*0da0*/  FSEL R6, R6, R9, P0 ;  /* 0x0000000906067208 */ /* 0x000fe40000000000 */
[----:B------:R-:W-:Y:S02]  /*0db0*/  FSEL R11, R7, R5, P0 ;  /* 0x00000005070b7208 */ /* 0x000fe40000000000 */
[----:B------:R-:W-:Y:S01]  /*0dc0*/  ISETP.GT.AND P0, PT, R8, 0x1d, PT ;  /* 0x0000001d0800780c */ /* 0x000fe20003f04270 */
[----:B------:R-:W-:Y:S01]  /*0dd0*/  SHFL.DOWN PT, R4, R6, 0x2, 0x1f ;  /* 0x08401f0006047f89 */ /* 0x000fe200000e0000 */
[----:B------:R-:W-:Y:S01]  /*0de0*/  @!P2 MOV R2, 0x400 ;  /* 0x000004000002a802 */ /* 0x000fe20000000f00 */
[----:B------:R-:W-:Y:S01]  /*0df0*/  IMAD.MOV.U32 R7, RZ, RZ, R11 ;  /* 0x000000ffff077224 */ /* 0x000fe200078e000b */
[----:B------:R-:W-:Y:S01]  /*0e00*/  @!P2 SHF.R.U32.HI R0, RZ, 0x2, R3 ;  /* 0x00000002ff00a819 */ /* 0x000fe20000011603 */
[----:B------:R-:W0:Y:S03]  /*0e10*/  SHFL.DOWN PT, R5, R11, 0x2, 0x1f ;  /* 0x08401f000b057f89 */ /* 0x000e2600000e0000 */
[----:B------:R-:W-:Y:S01]  /*0e20*/  @!P2 LOP3.LUT R0, R0, 0xf8, RZ, 0xc0, !PT ;  /* 0x000000f80000a812 */ /* 0x000fe200078ec0ff */
[----:B------:R-:W1:Y:S01]  /*0e30*/  @!P2 S2R R9, SR_CgaCtaId ;  /* 0x000000000009a919 */ /* 0x000e620000008800 */
[----:B0-----:R-:W-:-:S06]  /*0e40*/  DSETP.GEU.AND P1, PT, R6, R4, PT ;  /* 0x000000040600722a */ /* 0x001fcc0003f2e000 */
[----:B------:R-:W-:Y:S02]  /*0e50*/  @!P0 FSEL R6, R4, R6, !P1 ;  /* 0x0000000604068208 */ /* 0x000fe40004800000 */
[----:B------:R-:W-:Y:S02]  /*0e60*/  @!P0 FSEL R11, R5, R11, !P1 ;  /* 0x0000000b050b8208 */ /* 0x000fe40004800000 */
[----:B------:R-:W-:Y:S01]  /*0e70*/  ISETP.GT.AND P0, PT, R8, 0x1b, PT ;  /* 0x0000001b0800780c */ /* 0x000fe20003f04270 */
[----:B------:R-:W-:Y:S02]  /*0e80*/  SHFL.DOWN PT, R4, R6, 0x4, 0x1f ;  /* 0x08801f0006047f89 */ /* 0x000fe400000e0000 */
[----:B------:R-:W-:Y:S02]  /*0e90*/  IMAD.MOV.U32 R7, RZ, RZ, R11 ;  /* 0x000000ffff077224 */ /* 0x000fe400078e000b */
[----:B------:R-:W0:Y:S04]  /*0ea0*/  SHFL.DOWN PT, R5, R11, 0x4, 0x1f ;  /* 0x08801f000b057f89 */ /* 0x000e2800000e0000 */
        /* <DEDUP_REMOVED lines=14> */
[----:B0-----:R-:W-:Y:S01]  /*0f90*/  DSETP.GEU.AND P0, PT, R6, R4, PT ;  /* 0x000000040600722a */ /* 0x001fe20003f0e000 */
[----:B-1----:R-:W-:-:S05]  /*0fa0*/  @!P2 LEA R7, R9, R2, 0x18 ;  /* 0x000000020907a211 */ /* 0x002fca00078ec0ff */
[----:B------:R-:W-:Y:S01]  /*0fb0*/  FSEL R4, R4, R6, !P0 ;  /* 0x0000000604047208 */ /* 0x000fe20004000000 */
[----:B------:R-:W-:Y:S01]  /*0fc0*/  @!P2 IMAD.IADD R9, R0, 0x1, R7 ;  /* 0x000000010009a824 */ /* 0x000fe200078e0207 */
[----:B------:R-:W-:Y:S02]  /*0fd0*/  FSEL R5, R5, R11, !P0 ;  /* 0x0000000b05057208 */ /* 0x000fe40004000000 */
[----:B------:R-:W-:Y:S02]  /*0fe0*/  ISETP.NE.AND P0, PT, R3, RZ, PT ;  /* 0x000000ff0300720c */ /* 0x000fe40003f05270 */
[----:B------:R-:W-:Y:S01]  /*0ff0*/  FSEL R6, R6, R4, P1 ;  /* 0x0000000406067208 */ /* 0x000fe20000800000 */
[----:B------:R3:W-:Y:S01]  /*1000*/  @!P2 STS.64 [R9+0x8], R4 ;  /* 0x000008040900a388 */ /* 0x0007e20000000a00 */
[----:B------:R-:W-:Y:S01]  /*1010*/  FSEL R7, R11, R5, P1 ;  /* 0x000000050b077208 */ /* 0x000fe20000800000 */
[----:B------:R-:W-:Y:S08]  /*1020*/  BAR.SYNC.DEFER_BLOCKING 0x0 ;  /* 0x0000000000007b1d */ /* 0x000ff00000010000 */
[----:B------:R-:W-:Y:S05]  /*1030*/  @P0 BRA `(.L_x_17) ;  /* 0x0000004800f40947 */ /* 0x000fea0003800000 */
[----:B------:R-:W0:Y:S01]  /*1040*/  S2UR UR5, SR_CgaCtaId ;  /* 0x00000000000579c3 */ /* 0x000e220000008800 */
[----:B------:R-:W-:Y:S02]  /*1050*/  UMOV UR4, 0x400 ;  /* 0x0000040000047882 */ /* 0x000fe40000000000 */
[----:B0-----:R-:W-:-:S09]  /*1060*/  ULEA UR4, UR5, UR4, 0x18 ;  /* 0x0000000405047291 */ /* 0x001fd2000f8ec0ff */
[----:B---3--:R-:W0:Y:S04]  /*1070*/  LDS.128 R8, [UR4+0x10] ;  /* 0x00001004ff087984 */ /* 0x008e280008000c00 */
[----:B------:R-:W1:Y:S01]  /*1080*/  LDS.128 R12, [UR4+0x20] ;  /* 0x00002004ff0c7984 */ /* 0x000e620008000c00 */
[----:B0-----:R-:W-:-:S06]  /*1090*/  DSETP.GEU.AND P1, PT, R6, R8, PT ;  /* 0x000000080600722a */ /* 0x001fcc0003f2e000 */
[----:B------:R-:W-:Y:S02]  /*10a0*/  FSEL R2, R8, R6, !P1 ;  /* 0x0000000608027208 */ /* 0x000fe40004800000 */
[----:B------:R-:W-:Y:S02]  /*10b0*/  FSEL R3, R9, R7, !P1 ;  /* 0x0000000709037208 */ /* 0x000fe40004800000 */
[----:B------:R-:W0:Y:S04]  /*10c0*/  LDS.128 R4, [UR4+0x30] ;  /* 0x00003004ff047984 */ /* 0x000e280008000c00 */
[----:B------:R-:W-:-:S06]  /*10d0*/  DSETP.GEU.AND P1, PT, R2, R10, PT ;  /* 0x0000000a0200722a */ /* 0x000fcc0003f2e000 */
[----:B------:R-:W-:Y:S02]  /*10e0*/  FSEL R2, R10, R2, !P1 ;  /* 0x000000020a027208 */ /* 0x000fe40004800000 */
[----:B------:R-:W-:-:S06]  /*10f0*/  FSEL R3, R11, R3, !P1 ;  /* 0x000000030b037208 */ /* 0x000fcc0004800000 */
[----:B-1----:R-:W-:-:S06]  /*1100*/  DSETP.GEU.AND P1, PT, R2, R12, PT ;  /* 0x0000000c0200722a */ /* 0x002fcc0003f2e000 */
[----:B------:R-:W-:Y:S02]  /*1110*/  FSEL R8, R12, R2, !P1 ;  /* 0x000000020c087208 */ /* 0x000fe40004800000 */
[----:B------:R-:W-:Y:S02]  /*1120*/  FSEL R9, R13, R3, !P1 ;  /* 0x000000030d097208 */ /* 0x000fe40004800000 */
[----:B------:R-:W1:Y:S04]  /*1130*/  LDS.64 R2, [UR4+0x40] ;  /* 0x00004004ff027984 */ /* 0x000e680008000a00 */
[----:B------:R-:W-:-:S06]  /*1140*/  DSETP.GEU.AND P1, PT, R8, R14, PT ;  /* 0x0000000e0800722a */ /* 0x000fcc0003f2e000 */
[----:B------:R-:W-:Y:S02]  /*1150*/  FSEL R8, R14, R8, !P1 ;  /* 0x000000080e087208 */ /* 0x000fe40004800000 */
[----:B------:R-:W-:-:S06]  /*1160*/  FSEL R9, R15, R9, !P1 ;  /* 0x000000090f097208 */ /* 0x000fcc0004800000 */
[----:B0-----:R-:W-:-:S06]  /*1170*/  DSETP.GEU.AND P1, PT, R8, R4, PT ;  /* 0x000000040800722a */ /* 0x001fcc0003f2e000 */
[----:B------:R-:W-:Y:S02]  /*1180*/  FSEL R4, R4, R8, !P1 ;  /* 0x0000000804047208 */ /* 0x000fe40004800000 */
[----:B------:R-:W-:-:S06]  /*1190*/  FSEL R5, R5, R9, !P1 ;  /* 0x0000000905057208 */ /* 0x000fcc0004800000 */
[----:B------:R-:W-:-:S06]  /*11a0*/  DSETP.GEU.AND P1, PT, R4, R6, PT ;  /* 0x000000060400722a */ /* 0x000fcc0003f2e000 */
[----:B------:R-:W-:Y:S02]  /*11b0*/  FSEL R4, R6, R4, !P1 ;  /* 0x0000000406047208 */ /* 0x000fe40004800000 */
[----:B------:R-:W-:-:S06]  /*11c0*/  FSEL R5, R7, R5, !P1 ;  /* 0x0000000507057208 */ /* 0x000fcc0004800000 */
[----:B-1----:R-:W-:-:S06]  /*11d0*/  DSETP.GEU.AND P1, PT, R4, R2, PT ;  /* 0x000000020400722a */ /* 0x002fcc0003f2e000 */
[----:B------:R-:W-:Y:S02]  /*11e0*/  FSEL R6, R2, R4, !P1 ;  /* 0x0000000402067208 */ /* 0x000fe40004800000 */
[----:B------:R-:W-:Y:S01]  /*11f0*/  FSEL R7, R3, R5, !P1 ;  /* 0x0000000503077208 */ /* 0x000fe20004800000 */
[----:B------:R-:W-:Y:S06]  /*1200*/  BRA `(.L_x_17) ;  /* 0x0000004800807947 */ /* 0x000fec0003800000 */
.L_x_16:
[----:B------:R-:W-:Y:S01]  /*1210*/  LOP3.LUT R0, R3, 0x3e0, RZ, 0xc0, !PT ;  /* 0x000003e003007812 */ /* 0x000fe200078ec0ff */
[----:B------:R-:W0:Y:S03]  /*1220*/  S2R R10, SR_LANEID ;  /* 0x00000000000a7919 */ /* 0x000e260000000000 */
[----:B------:R-:W-:Y:S01]  /*1230*/  LOP3.LUT R9, RZ, R0, RZ, 0x33, !PT ;  /* 0x00000000ff097212 */ /* 0x000fe200078e33ff */
[----:B------:R-:W-:-:S04]  /*1240*/  VIADD R5, R0, 0x20 ;  /* 0x0000002000057836 */ /* 0x000fc80000000000 */
[----:B------:R-:W-:Y:S01]  /*1250*/  IMAD.IADD R9, R9, 0x1, R4 ;  /* 0x0000000109097824 */ /* 0x000fe200078e0204 */
[----:B------:R-:W-:-:S04]  /*1260*/  ISETP.GT.AND P0, PT, R5, R4, PT ;  /* 0x000000040500720c */ /* 0x000fc80003f04270 */
[----:B------:R-:W-:-:S05]  /*1270*/  SEL R5, R9, 0x1f, P0 ;  /* 0x0000001f09057807 */ /* 0x000fca0000000000 */
[----:B-----5:R-:W-:Y:S04]  /*1280*/  SHFL.DOWN PT, R8, R6, 0x1, R5 ;  /* 0x0820000006087989 */ /* 0x020fe800000e0005 */
[----:B------:R-:W1:Y:S01]  /*1290*/  SHFL.DOWN PT, R9, R7, 0x1, R5 ;  /* 0x0820000007097989 */ /* 0x000e6200000e0005 */
[C---:B0-----:R-:W-:Y:S01]  /*12a0*/  ISETP.GE.AND P0, PT, R10.reuse, R5, PT ;  /* 0x000000050a00720c */ /* 0x041fe20003f06270 */
[----:B------:R-:W-:Y:S01]  /*12b0*/  VIADD R0, R10, 0x2 ;  /* 0x000000020a007836 */ /* 0x000fe20000000000 */
[----:B-1----:R-:W-:-:S06]  /*12c0*/  DSETP.GEU.AND P1, PT, R6, R8, PT ;  /* 0x000000080600722a */ /* 0x002fcc0003f2e000 */
[-C--:B------:R-:W-:Y:S02]  /*12d0*/  FSEL R11, R8, R6.reuse, !P1 ;  /* 0x00000006080b7208 */ /* 0x080fe40004800000 */
[-C--:B------:R-:W-:Y:S02]  /*12e0*/  FSEL R9, R9, R7.reuse, !P1 ;  /* 0x0000000709097208 */ /* 0x080fe40004800000 */
[----:B------:R-:W-:Y:S02]  /*12f0*/  FSEL R2, R11, R6, !P0 ;  /* 0x000000060b027208 */ /* 0x000fe40004000000 */
[----:B------:R-:W-:Y:S02]  /*1300*/  FSEL R11, R9, R7, !P0 ;  /* 0x00000007090b7208 */ /* 0x000fe40004000000 */
[----:B------:R-:W-:Y:S01]  /*1310*/  ISETP.GT.AND P0, PT, R0, R5, PT ;  /* 0x000000050000720c */ /* 0x000fe20003f04270 */
[----:B------:R-:W-:Y:S01]  /*1320*/  SHFL.DOWN PT, R8, R2, 0x2, R5 ;  /* 0x0840000002087989 */ /* 0x000fe200000e0005 */
[----:B------:R-:W-:-:S02]  /*1330*/  IMAD.MOV.U32 R6, RZ, RZ, R2 ;  /* 0x000000ffff067224 */ /* 0x000fc400078e0002 */
[----:B------:R-:W-:Y:S01]  /*1340*/  IMAD.MOV.U32 R7, RZ, RZ, R11 ;  /* 0x000000ffff077224 */ /* 0x000fe200078e000b */
[----:B------:R-:W0:Y:S01]  /*1350*/  SHFL.DOWN PT, R9, R11, 0x2, R5 ;  /* 0x084000000b097989 */ /* 0x000e2200000e0005 */
[----:B------:R-:W-:-:S04]  /*1360*/  VIADD R0, R10, 0x4 ;  /* 0x000000040a007836 */ /* 0x000fc80000000000 */
[----:B0-----:R-:W-:-:S06]  /*1370*/  DSETP.GEU.AND P1, PT, R6, R8, PT ;  /* 0x000000080600722a */ /* 0x001fcc0003f2e000 */
[----:B------:R-:W-:Y:S02]  /*1380*/  @!P0 FSEL R2, R8, R2, !P1 ;  /* 0x0000000208028208 */ /* 0x000fe40004800000 */
[----:B------:R-:W-:Y:S02]  /*1390*/  @!P0 FSEL R11, R9, R11, !P1 ;  /* 0x0000000b090b8208 */ /* 0x000fe40004800000 */
[----:B------:R-:W-:Y:S01]  /*13a0*/  ISETP.GT.AND P0, PT, R0, R5, PT ;  /* 0x000000050000720c */ /* 0x000fe20003f04270 */
[----:B------:R-:W-:Y:S01]  /*13b0*/  SHFL.DOWN PT, R6, R2, 0x4, R5 ;  /* 0x0880000002067989 */ /* 0x000fe200000e0005 */
[----:B------:R-:W-:Y:S02]  /*13c0*/  IMAD.MOV.U32 R8, RZ, RZ, R2 ;  /* 0x000000ffff087224 */ /* 0x000fe400078e0002 */
        /* <DEDUP_REMOVED lines=8> */
[----:B------:R-:W-:Y:S01]  /*1450*/  IMAD.MOV.U32 R8, RZ, RZ, R2 ;  /* 0x000000ffff087224 */ /* 0x000fe200078e0002 */
[C---:B------:R-:W-:Y:S01]  /*1460*/  ISETP.NE.AND P0, PT, R10.reuse, RZ, PT ;  /* 0x000000ff0a00720c */ /* 0x040fe20003f05270 */
[----:B------:R-:W-:Y:S01]  /*1470*/  IMAD.MOV.U32 R9, RZ, RZ, R11 ;  /* 0x000000ffff097224 */ /* 0x000fe200078e000b */
[----:B------:R-:W0:Y:S01]  /*1480*/  SHFL.DOWN PT, R7, R11, 0x8, R5 ;  /* 0x090000000b077989 */ /* 0x000e2200000e0005 */
[----:B------:R-:W-:-:S10]  /*1490*/  VIADD R0, R10, 0x10 ;  /* 0x000000100a007836 */ /* 0x000fd40000000000 */
[----:B------:R-:W1:Y:S01]  /*14a0*/  @!P0 S2R R13, SR_CgaCtaId ;  /* 0x00000000000d8919 */ /* 0x000e620000008800 */
[----:B0-----:R-:W-:-:S06]  /*14b0*/  DSETP.GEU.AND P2, PT, R8, R6, PT ;  /* 0x000000060800722a */ /* 0x001fcc0003f4e000 */
[----:B------:R-:W-:Y:S02]  /*14c0*/  @!P1 FSEL R2, R6, R2, !P2 ;  /* 0x0000000206029208 */ /* 0x000fe40005000000 */
[----:B------:R-:W-:Y:S02]  /*14d0*/  @!P1 FSEL R11, R7, R11, !P2 ;  /* 0x0000000b070b9208 */ /* 0x000fe40005000000 */
[----:B------:R-:W-:Y:S01]  /*14e0*/  ISETP.GT.AND P1, PT, R0, R5, PT ;  /* 0x000000050000720c */ /* 0x000fe20003f24270 */
[----:B------:R-:W-:Y:S01]  /*14f0*/  SHFL.DOWN PT, R6, R2, 0x10, R5 ;  /* 0x0a00000002067989 */ /* 0x000fe200000e0005 */
[----:B------:R-:W-:Y:S01]  /*1500*/  IMAD.MOV.U32 R8, RZ, RZ, R2 ;  /* 0x000000ffff087224 */ /* 0x000fe200078e0002 */
[----:B------:R-:W-:Y:S01]  /*1510*/  @!P0 SHF.R.U32.HI R0, RZ, 0x2, R3 ;  /* 0x00000002ff008819 */ /* 0x000fe20000011603 */
[----:B------:R-:W-:Y:S01]  /*1520*/  IMAD.MOV.U32 R9, RZ, RZ, R11 ;  /* 0x000000ffff097224 */ /* 0x000fe200078e000b */
[----:B------:R-:W0:Y:S02]  /*1530*/  SHFL.DOWN PT, R7, R11, 0x10, R5 ;  /* 0x0a0000000b077989 */ /* 0x000e2400000e0005 */
[----:B------:R-:W-:-:S03]  /*1540*/  @!P0 LOP3.LUT R0, R0, 0xf8, RZ, 0xc0, !PT ;  /* 0x000000f800008812 */ /* 0x000fc600078ec0ff */
[----:B0-----:R-:W-:Y:S01]  /*1550*/  DSETP.GEU.AND P2, PT, R8, R6, PT ;  /* 0x000000060800722a */ /* 0x001fe20003f4e000 */
[----:B------:R-:W-:-:S04]  /*1560*/  @!P0 MOV R8, 0x400 ;  /* 0x0000040000088802 */ /* 0x000fc80000000f00 */
[----:B-1----:R-:W-:Y:S02]  /*1570*/  @!P0 LEA R13, R13, R8, 0x18 ;  /* 0x000000080d0d8211 */ /* 0x002fe400078ec0ff */
[----:B------:R-:W-:Y:S02]  /*1580*/  @!P1 FSEL R2, R6, R2, !P2 ;  /* 0x0000000206029208 */ /* 0x000fe40005000000 */
[----:B------:R-:W-:Y:S01]  /*1590*/  @!P1 FSEL R11, R7, R11, !P2 ;  /* 0x0000000b070b9208 */ /* 0x000fe20005000000 */
[----:B------:R-:W-:Y:S02]  /*15a0*/  @!P0 IMAD.IADD R13, R0, 0x1, R13 ;  /* 0x00000001000d8824 */ /* 0x000fe400078e020d */
[----:B------:R-:W-:Y:S02]  /*15b0*/  IMAD.MOV.U32 R6, RZ, RZ, R2 ;  /* 0x000000ffff067224 */ /* 0x000fe400078e0002 */
[----:B------:R-:W-:-:S05]  /*15c0*/  IMAD.MOV.U32 R7, RZ, RZ, R11 ;  /* 0x000000ffff077224 */ /* 0x000fca00078e000b */
[----:B------:R3:W-:Y:S01]  /*15d0*/  @!P0 STS.64 [R13+0x8], R6 ;  /* 0x000008060d008388 */ /* 0x0007e20000000a00 */
[----:B------:R-:W-:Y:S01]  /*15e0*/  BAR.SYNC.DEFER_BLOCKING 0x0 ;  /* 0x0000000000007b1d */ /* 0x000fe20000010000 */
[----:B------:R-:W-:-:S13]  /*15f0*/  ISETP.NE.AND P0, PT, R3, RZ, PT ;  /* 0x000000ff0300720c */ /* 0x000fda0003f05270 */
[----:B---3--:R-:W-:Y:S05]  /*1600*/  @P0 BRA `(.L_x_17) ;  /* 0x0000004400800947 */ /* 0x008fea0003800000 */
[----:B------:R-:W0:Y:S01]  /*1610*/  S2UR UR5, SR_CgaCtaId ;  /* 0x00000000000579c3 */ /* 0x000e220000008800 */
[----:B------:R-:W-:Y:S01]  /*1620*/  UMOV UR4, 0x400 ;  /* 0x0000040000047882 */ /* 0x000fe20000000000 */
[----:B------:R-:W-:Y:S01]  /*1630*/  ISETP.GT.AND P2, PT, R4, 0x20, PT ;  /* 0x000000200400780c */ /* 0x000fe20003f44270 */
[----:B0-----:R-:W-:-:S09]  /*1640*/  ULEA UR4, UR5, UR4, 0x18 ;  /* 0x0000000405047291 */ /* 0x001fd2000f8ec0ff */
[----:B------:R-:W0:Y:S04]  /*1650*/  LDS.128 R16, [UR4+0x10] ;  /* 0x00001004ff107984 */ /* 0x000e280008000c00 */
[----:B------:R-:W1:Y:S04]  /*1660*/  LDS.128 R12, [UR4+0x20] ;  /* 0x00002004ff0c7984 */ /* 0x000e680008000c00 */
[----:B------:R-:W2:Y:S01]  /*1670*/  LDS.128 R8, [UR4+0x30] ;  /* 0x00003004ff087984 */ /* 0x000ea20008000c00 */
[----:B0-----:R-:W-:-:S06]  /*1680*/  DSETP.GEU.AND P1, PT, R6, R16, PT ;  /* 0x000000100600722a */ /* 0x001fcc0003f2e000 */
[-C--:B------:R-:W-:Y:S02]  /*1690*/  FSEL R3, R16, R6.reuse, !P1 ;  /* 0x0000000610037208 */ /* 0x080fe40004800000 */
[-C--:B------:R-:W-:Y:S02]  /*16a0*/  FSEL R17, R17, R7.reuse, !P1 ;  /* 0x0000000711117208 */ /* 0x080fe40004800000 */
[----:B------:R-:W-:Y:S02]  /*16b0*/  FSEL R6, R3, R6, P2 ;  /* 0x0000000603067208 */ /* 0x000fe40001000000 */
[----:B------:R-:W-:Y:S02]  /*16c0*/  FSEL R7, R17, R7, P2 ;  /* 0x0000000711077208 */ /* 0x000fe40001000000 */
[C---:B------:R-:W-:Y:S01]  /*16d0*/  ISETP.GT.AND P1, PT, R4.reuse, 0x40, PT ;  /* 0x000000400400780c */ /* 0x040fe20003f24270 */
[----:B------:R-:W-:Y:S01]  /*16e0*/  IMAD.MOV.U32 R2, RZ, RZ, R6 ;  /* 0x000000ffff027224 */ /* 0x000fe200078e0006 */
[----:B------:R-:W-:Y:S01]  /*16f0*/  ISETP.GT.AND P2, PT, R4, 0x60, PT ;  /* 0x000000600400780c */ /* 0x000fe20003f44270 */
[----:B------:R-:W-:-:S06]  /*1700*/  IMAD.MOV.U32 R3, RZ, RZ, R7 ;  /* 0x000000ffff037224 */ /* 0x000fcc00078e0007 */
[----:B------:R-:W-:-:S06]  /*1710*/  DSETP.GEU.AND P3, PT, R2, R18, PT ;  /* 0x000000120200722a */ /* 0x000fcc0003f6e000 */
[----:B------:R-:W-:Y:S02]  /*1720*/  @P1 FSEL R6, R18, R6, !P3 ;  /* 0x0000000612061208 */ /* 0x000fe40005800000 */
[----:B------:R-:W-:Y:S02]  /*1730*/  @P1 FSEL R7, R19, R7, !P3 ;  /* 0x0000000713071208 */ /* 0x000fe40005800000 */
[----:B------:R-:W-:Y:S01]  /*1740*/  ISETP.GT.AND P1, PT, R4, 0x80, PT ;  /* 0x000000800400780c */ /* 0x000fe20003f24270 */
[----:B------:R-:W-:Y:S02]  /*1750*/  IMAD.MOV.U32 R2, RZ, RZ, R6 ;  /* 0x000000ffff027224 */ /* 0x000fe400078e0006 */
[----:B------:R-:W-:-:S06]  /*1760*/  IMAD.MOV.U32 R3, RZ, RZ, R7 ;  /* 0x000000ffff037224 */ /* 0x000fcc00078e0007 */
[----:B-1----:R-:W-:Y:S01]  /*1770*/  DSETP.GEU.AND P3, PT, R2, R12, PT ;  /* 0x0000000c0200722a */ /* 0x002fe20003f6e000 */
[----:B------:R-:W0:Y:S05]  /*1780*/  LDS.64 R2, [UR4+0x40] ;  /* 0x00004004ff027984 */ /* 0x000e2a0008000a00 */
[----:B------:R-:W-:Y:S02]  /*1790*/  @P2 FSEL R6, R12, R6, !P3 ;  /* 0x000000060c062208 */ /* 0x000fe40005800000 */
[----:B------:R-:W-:Y:S02]  /*17a0*/  @P2 FSEL R7, R13, R7, !P3 ;  /* 0x000000070d072208 */ /* 0x000fe40005800000 */
[----:B------:R-:W-:-:S04]  /*17b0*/  ISETP.GT.AND P2, PT, R4, 0xa0, PT ;  /* 0x000000a00400780c */ /* 0x000fc80003f44270 */
[----:B------:R-:W-:-:S06]  /*17c0*/  DSETP.GEU.AND P3, PT, R6, R14, PT ;  /* 0x0000000e0600722a */ /* 0x000fcc0003f6e000 */
[----:B------:R-:W-:Y:S02]  /*17d0*/  @P1 FSEL R6, R14, R6, !P3 ;  /* 0x000000060e061208 */ /* 0x000fe40005800000 */
[----:B------:R-:W-:Y:S02]  /*17e0*/  @P1 FSEL R7, R15, R7, !P3 ;  /* 0x000000070f071208 */ /* 0x000fe40005800000 */
[----:B------:R-:W-:-:S04]  /*17f0*/  ISETP.GT.AND P1, PT, R4, 0xc0, PT ;  /* 0x000000c00400780c */ /* 0x000fc80003f24270 */
[----:B--2---:R-:W-:-:S06]  /*1800*/  DSETP.GEU.AND P3, PT, R6, R8, PT ;  /* 0x000000080600722a */ /* 0x004fcc0003f6e000 */
[----:B------:R-:W-:Y:S02]  /*1810*/  @P2 FSEL R6, R8, R6, !P3 ;  /* 0x0000000608062208 */ /* 0x000fe40005800000 */
[----:B------:R-:W-:Y:S02]  /*1820*/  @P2 FSEL R7, R9, R7, !P3 ;  /* 0x0000000709072208 */ /* 0x000fe40005800000 */
[----:B------:R-:W-:-:S04]  /*1830*/  ISETP.GT.AND P2, PT, R4, 0xe0, PT ;  /* 0x000000e00400780c */ /* 0x000fc80003f44270 */
[----:B------:R-:W-:-:S06]  /*1840*/  DSETP.GEU.AND P3, PT, R6, R10, PT ;  /* 0x0000000a0600722a */ /* 0x000fcc0003f6e000 */
[----:B------:R-:W-:Y:S02]  /*1850*/  @P1 FSEL R6, R10, R6, !P3 ;  /* 0x000000060a061208 */ /* 0x000fe40005800000 */
[----:B------:R-:W-:-:S03]  /*1860*/  @P1 FSEL R7, R11, R7, !P3 ;  /* 0x000000070b071208 */ /* 0x000fc60005800000 */
[----:B------:R-:W-:Y:S02]  /*1870*/  IMAD.MOV.U32 R4, RZ, RZ, R6 ;  /* 0x000000ffff047224 */ /* 0x000fe400078e0006 */
[----:B------:R-:W-:-:S06]  /*1880*/  IMAD.MOV.U32 R5, RZ, RZ, R7 ;  /* 0x000000ffff057224 */ /* 0x000fcc00078e0007 */
[----:B0-----:R-:W-:-:S06]  /*1890*/  DSETP.GEU.AND P1, PT, R4, R2, PT ;  /* 0x000000020400722a */ /* 0x001fcc0003f2e000 */
[----:B------:R-:W-:Y:S02]  /*18a0*/  @P2 FSEL R6, R2, R6, !P1 ;  /* 0x0000000602062208 */ /* 0x000fe40004800000 */
[----:B------:R-:W-:Y:S01]  /*18b0*/  @P2 FSEL R7, R3, R7, !P1 ;  /* 0x0000000703072208 */ /* 0x000fe20004800000 */
[----:B------:R-:W-:Y:S06]  /*18c0*/  BRA `(.L_x_17) ;  /* 0x0000004000d07947 */ /* 0x000fec0003800000 */
.L_x_3:
[----:B------:R-:W0:Y:S01]  /*18d0*/  S2R R0, SR_TID.X ;  /* 0x0000000000007919 */ /* 0x000e220000002100 */
[----:B------:R-:W1:Y:S02]  /*18e0*/  LDCU.64 UR4, c[0x0][0x380] ;  /* 0x00007000ff0477ac */ /* 0x000e640008000a00 */
[----:B-1----:R-:W-:Y:S02]  /*18f0*/  IMAD.U32 R2, RZ, RZ, UR4 ;  /* 0x00000004ff027e24 */ /* 0x002fe4000f8e00ff */
[----:B------:R-:W-:Y:S02]  /*1900*/  IMAD.U32 R3, RZ, RZ, UR5 ;  /* 0x00000005ff037e24 */ /* 0x000fe4000f8e00ff */
[----:B0-----:R-:W-:-:S04]  /*1910*/  IMAD.SHL.U32 R5, R0, 0x4, RZ ;  /* 0x0000000400057824 */ /* 0x001fc800078e00ff */
[----:B------:R-:W-:-:S05]  /*1920*/  IMAD.WIDE.U32 R6, R5, 0x8, R2 ;  /* 0x0000000805067825 */ /* 0x000fca00078e0002 */
[----:B------:R-:W2:Y:S04]  /*1930*/  LDG.E.128.CONSTANT R20, desc[UR6][R6.64] ;  /* 0x0000000606147981 */ /* 0x000ea8000c1e9d00 */
[----:B------:R-:W3:Y:S04]  /*1940*/  LDG.E.128.CONSTANT R12, desc[UR6][R6.64+0x10] ;  /* 0x00001006060c7981 */ /* 0x000ee8000c1e9d00 */
[----:B------:R-:W4:Y:S04]  /*1950*/  LDG.E.128.CONSTANT R8, desc[UR6][R6.64+0x2000] ;  /* 0x0020000606087981 */ /* 0x000f28000c1e9d00 */
[----:B------:R0:W5:Y:S01]  /*1960*/  LDG.E.128.CONSTANT R16, desc[UR6][R6.64+0x2010] ;  /* 0x0020100606107981 */ /* 0x000162000c1e9d00 */
[----:B------:R-:W-:Y:S01]  /*1970*/  ISETP.GE.U32.AND P1, PT, R4, 0x1000, PT ;  /* 0x000010000400780c */ /* 0x000fe20003f26070 */
[----:B------:R-:W-:Y:S01]  /*1980*/  UMOV UR4, 0x800 ;  /* 0x0000080000047882 */ /* 0x000fe20000000000 */
[----:B--2---:R-:W-:-:S06]  /*1990*/  DSETP.GEU.AND P0, PT, R20, R22, PT ;  /* 0x000000161400722a */ /* 0x004fcc0003f0e000 */
[----:B------:R-:W-:Y:S02]  /*19a0*/  FSEL R20, R22, R20, !P0 ;  /* 0x0000001416147208 */ /* 0x000fe40004000000 */
[----:B------:R-:W-:-:S06]  /*19b0*/  FSEL R21, R23, R21, !P0 ;  /* 0x0000001517157208 */ /* 0x000fcc0004000000 */
[----:B---3--:R-:W-:-:S06]  /*19c0*/  DSETP.GEU.AND P0, PT, R20, R12, PT ;  /* 0x0000000c1400722a */ /* 0x008fcc0003f0e000 */
[----:B------:R-:W-:Y:S02]  /*19d0*/  FSEL R12, R12, R20, !P0 ;  /* 0x000000140c0c7208 */ /* 0x000fe40004000000 */
[----:B------:R-:W-:-:S06]  /*19e0*/  FSEL R13, R13, R21, !P0 ;  /* 0x000000150d0d7208 */ /* 0x000fcc0004000000 */
[----:B------:R-:W-:-:S06]  /*19f0*/  DSETP.GEU.AND P0, PT, R12, R14, PT ;  /* 0x0000000e0c00722a */ /* 0x000fcc0003f0e000 */
[----:B------:R-:W-:Y:S02]  /*1a00*/  FSEL R12, R14, R12, !P0 ;  /* 0x0000000c0e0c7208 */ /* 0x000fe40004000000 */
[----:B------:R-:W-:-:S06]  /*1a10*/  FSEL R13, R15, R13, !P0 ;  /* 0x0000000d0f0d7208 */ /* 0x000fcc0004000000 */
[----:B----4-:R-:W-:-:S06]  /*1a20*/  DSETP.GEU.AND P0, PT, R12, R8, PT ;  /* 0x000000080c00722a */ /* 0x010fcc0003f0e000 */
[----:B0-----:R-:W-:Y:S02]  /*1a30*/  FSEL R6, R8, R12, !P0 ;  /* 0x0000000c08067208 */ /* 0x001fe40004000000 */
[----:B------:R-:W-:-:S06]  /*1a40*/  FSEL R7, R9, R13, !P0 ;  /* 0x0000000d09077208 */ /* 0x000fcc0004000000 */
[----:B------:R-:W-:-:S06]  /*1a50*/  DSETP.GEU.AND P0, PT, R6, R10, PT ;  /* 0x0000000a0600722a */ /* 0x000fcc0003f0e000 */
[----:B------:R-:W-:Y:S02]  /*1a60*/  FSEL R6, R10, R6, !P0 ;  /* 0x000000060a067208 */ /* 0x000fe40004000000 */
[----:B------:R-:W-:-:S06]  /*1a70*/  FSEL R7, R11, R7, !P0 ;  /* 0x000000070b077208 */ /* 0x000fcc0004000000 */
[----:B-----5:R-:W-:-:S06]  /*1a80*/  DSETP.GEU.AND P0, PT, R6, R16, PT ;  /* 0x000000100600722a */ /* 0x020fcc0003f0e000 */
[----:B------:R-:W-:Y:S02]  /*1a90*/  FSEL R6, R16, R6, !P0 ;  /* 0x0000000610067208 */ /* 0x000fe40004000000 */
[----:B------:R-:W-:-:S06]  /*1aa0*/  FSEL R7, R17, R7, !P0 ;  /* 0x0000000711077208 */ /* 0x000fcc0004000000 */
[----:B------:R-:W-:-:S06]  /*1ab0*/  DSETP.GEU.AND P0, PT, R6, R18, PT ;  /* 0x000000120600722a */ /* 0x000fcc0003f0e000 */
[----:B------:R-:W-:Y:S02]  /*1ac0*/  FSEL R6, R18, R6, !P0 ;  /* 0x0000000612067208 */ /* 0x000fe40004000000 */
[----:B------:R-:W-:Y:S01]  /*1ad0*/  FSEL R7, R19, R7, !P0 ;  /* 0x0000000713077208 */ /* 0x000fe20004000000 */
[----:B------:R-:W-:Y:S06]  /*1ae0*/  @!P1 BRA `(.L_x_18) ;  /* 0x0000000000a49947 */ /* 0x000fec0003800000 */
[----:B------:R-:W0:Y:S01]  /*1af0*/  LDC R24, c[0x0][0x390] ;  /* 0x0000e400ff187b82 */ /* 0x000e220000000800 */
[----:B------:R-:W-:Y:S01]  /*1b00*/  VIADD R25, R4, 0xfffff800 ;  /* 0xfffff80004197836 */ /* 0x000fe20000000000 */
[----:B------:R-:W-:-:S06]  /*1b10*/  UMOV UR4, 0x800 ;  /* 0x0000080000047882 */ /* 0x000fcc0000000000 */
[----:B------:R-:W1:Y:S02]  /*1b20*/  LDC.64 R2, c[0x0][0x380] ;  /* 0x0000e000ff027b82 */ /* 0x000e640000000a00 */
.L_x_20:
[----:B------:R-:W-:-:S04]  /*1b30*/  VIADD R27, R5, UR4 ;  /* 0x00000004051b7c36 */ /* 0x000fc80008000000 */
[----:B-1----:R-:W-:-:S05]  /*1b40*/  IMAD.WIDE.U32 R26, R27, 0x8, R2 ;  /* 0x000000081b1a7825 */ /* 0x002fca00078e0002 */
[----:B------:R-:W2:Y:S04]  /*1b50*/  LDG.E.128.CONSTANT R12, desc[UR6][R26.64] ;  /* 0x000000061a0c7981 */ /* 0x000ea8000c1e9d00 */
[----:B------:R-:W3:Y:S04]  /*1b60*/  LDG.E.128.CONSTANT R16, desc[UR6][R26.64+0x10] ;  /* 0x000010061a107981 */ /* 0x000ee8000c1e9d00 */
[----:B------:R-:W4:Y:S04]  /*1b70*/  LDG.E.128.CONSTANT R20, desc[UR6][R26.64+0x2000] ;  /* 0x002000061a147981 */ /* 0x000f28000c1e9d00 */
[----:B------:R-:W5:Y:S01]  /*1b80*/  LDG.E.128.CONSTANT R8, desc[UR6][R26.64+0x2010] ;  /* 0x002010061a087981 */ /* 0x000f62000c1e9d00 */
[----:B0-----:R-:W-:Y:S01]  /*1b90*/  IMAD.MOV.U32 R4, RZ, RZ, R24 ;  /* 0x000000ffff047224 */ /* 0x001fe200078e0018 */
[----:B--2---:R-:W-:-:S06]  /*1ba0*/  DSETP.GEU.AND P0, PT, R6, R12, PT ;  /* 0x0000000c0600722a */ /* 0x004fcc0003f0e000 */
[----:B------:R-:W-:Y:S02]  /*1bb0*/  FSEL R6, R12, R6, !P0 ;  /* 0x000000060c067208 */ /* 0x000fe40004000000 */
[----:B------:R-:W-:-:S06]  /*1bc0*/  FSEL R7, R13, R7, !P0 ;  /* 0x000000070d077208 */ /* 0x000fcc0004000000 */
[----:B------:R-:W-:-:S06]  /*1bd0*/  DSETP.GEU.AND P0, PT, R6, R14, PT ;  /* 0x0000000e0600722a */ /* 0x000fcc0003f0e000 */
        /* <DEDUP_REMOVED lines=14> */
[----:B-----5:R-:W-:-:S06]  /*1cc0*/  DSETP.GEU.AND P0, PT, R6, R8, PT ;  /* 0x000000080600722a */ /* 0x020fcc0003f0e000 */
[----:B------:R-:W-:Y:S01]  /*1cd0*/  FSEL R6, R8, R6, !P0 ;  /* 0x0000000608067208 */ /* 0x000fe20004000000 */
[----:B------:R-:W-:Y:S01]  /*1ce0*/  VIADD R8, R4, -UR4 ;  /* 0x8000000404087c36 */ /* 0x000fe20008000000 */
[----:B------:R-:W-:-:S04]  /*1cf0*/  FSEL R7, R9, R7, !P0 ;  /* 0x0000000709077208 */ /* 0x000fc80004000000 */
[----:B------:R-:W-:Y:S02]  /*1d00*/  ISETP.GE.AND P1, PT, R8, 0x800, PT ;  /* 0x000008000800780c */ /* 0x000fe40003f26270 */
[----:B------:R-:W-:-:S06]  /*1d10*/  DSETP.GEU.AND P0, PT, R6, R10, PT ;  /* 0x0000000a0600722a */ /* 0x000fcc0003f0e000 */
[----:B------:R-:W-:Y:S02]  /*1d20*/  FSEL R6, R10, R6, !P0 ;  /* 0x000000060a067208 */ /* 0x000fe40004000000 */
[----:B------:R-:W-:-:S03]  /*1d30*/  FSEL R7, R11, R7, !P0 ;  /* 0x000000070b077208 */ /* 0x000fc60004000000 */
[----:B------:R-:W-:Y:S05]  /*1d40*/  @!P1 BRA `(.L_x_19) ;  /* 0x0000000c00009947 */ /* 0x000fea0003800000 */
[----:B------:R-:W-:-:S06]  /*1d50*/  UIADD3 UR4, UPT, UPT, UR4, 0x800, URZ ;  /* 0x0000080004047890 */ /* 0x000fcc000fffe0ff */
[----:B------:R-:W-:-:S13]  /*1d60*/  ISETP.LT.AND P0, PT, R25, UR4, PT ;  /* 0x0000000419007c0c */ /* 0x000fda000bf01270 */
[----:B------:R-:W-:Y:S05]  /*1d70*/  @!P0 BRA `(.L_x_20) ;  /* 0xfffffffc006c8947 */ /* 0x000fea000383ffff */
.L_x_18:
[----:B------:R-:W-:-:S13]  /*1d80*/  ISETP.LE.AND P0, PT, R4, UR4, PT ;  /* 0x0000000404007c0c */ /* 0x000fda000bf03270 */
[----:B------:R-:W-:Y:S05]  /*1d90*/  @P0 BRA `(.L_x_19) ;  /* 0x0000000800ec0947 */ /* 0x000fea0003800000 */
[----:B------:R-:W-:Y:S01]  /*1da0*/  VIADD R41, R4, -UR4 ;  /* 0x8000000404297c36 */ /* 0x000fe20008000000 */
[----:B------:R-:W-:Y:S04]  /*1db0*/  BSSY.RECONVERGENT B1, `(.L_x_19) ;  /* 0x00000b9000017945 */ /* 0x000fe80003800200 */
[----:B------:R-:W-:-:S13]  /*1dc0*/  ISETP.GE.AND P0, PT, R0, R41, PT ;  /* 0x000000290000720c */ /* 0x000fda0003f06270 */
[----:B------:R-:W-:Y:S05]  /*1dd0*/  @P0 BRA `(.L_x_21) ;  /* 0x0000000800d80947 */ /* 0x000fea0003800000 */
[----:B------:R-:W-:Y:S01]  /*1de0*/  LOP3.LUT R5, RZ, R0, RZ, 0x33, !PT ;  /* 0x00000000ff057212 */ /* 0x000fe200078e33ff */
[----:B------:R-:W-:Y:S01]  /*1df0*/  BSSY.RECONVERGENT B2, `(.L_x_22) ;  /* 0x0000016000027945 */ /* 0x000fe20003800200 */
[----:B------:R-:W-:Y:S02]  /*1e00*/  IMAD.MOV.U32 R40, RZ, RZ, R0 ;  /* 0x000000ffff287224 */ /* 0x000fe400078e0000 */
[----:B------:R-:W-:-:S04]  /*1e10*/  IADD3 R4, PT, PT, R4, -UR4, R5 ;  /* 0x8000000404047c10 */ /* 0x000fc8000fffe005 */
[C---:B------:R-:W-:Y:S02]  /*1e20*/  LOP3.LUT R5, R4.reuse, 0x300, RZ, 0xc0, !PT ;  /* 0x0000030004057812 */ /* 0x040fe400078ec0ff */
[----:B------:R-:W-:Y:S02]  /*1e30*/  ISETP.GE.U32.AND P2, PT, R4, 0x300, PT ;  /* 0x000003000400780c */ /* 0x000fe40003f46070 */
[----:B------:R-:W-:-:S13]  /*1e40*/  ISETP.NE.AND P0, PT, R5, 0x300, PT ;  /* 0x000003000500780c */ /* 0x000fda0003f05270 */
[----:B------:R-:W-:Y:S05]  /*1e50*/  @!P0 BRA `(.L_x_23) ;  /* 0x00000000003c8947 */ /* 0x000fea0003800000 */
[----:B------:R-:W-:Y:S01]  /*1e60*/  LEA.HI R4, R4, 0x1, RZ, 0x18 ;  /* 0x0000000104047811 */ /* 0x000fe200078fc0ff */
[----:B------:R-:W-:Y:S02]  /*1e70*/  VIADD R9, R0, UR4 ;  /* 0x0000000400097c36 */ /* 0x000fe40008000000 */
[----:B------:R-:W-:Y:S01]  /*1e80*/  IMAD.MOV.U32 R40, RZ, RZ, R0 ;  /* 0x000000ffff287224 */ /* 0x000fe200078e0000 */
[----:B------:R-:W-:-:S05]  /*1e90*/  LOP3.LUT R4, R4, 0x3, RZ, 0xc0, !PT ;  /* 0x0000000304047812 */ /* 0x000fca00078ec0ff */
[----:B------:R-:W-:-:S07]  /*1ea0*/  IMAD.MOV R8, RZ, RZ, -R4 ;  /* 0x000000ffff087224 */ /* 0x000fce00078e0a04 */
.L_x_24:
[----:B------:R-:W-:-:S06]  /*1eb0*/  IMAD.WIDE.U32 R4, R9, 0x8, R2 ;  /* 0x0000000809047825 */ /* 0x000fcc00078e0002 */
[----:B------:R-:W2:Y:S01]  /*1ec0*/  LDG.E.64.CONSTANT R4, desc[UR6][R4.64] ;  /* 0x0000000604047981 */ /* 0x000ea2000c1e9b00 */
[----:B------:R-:W-:Y:S02]  /*1ed0*/  VIADD R8, R8, 0x1 ;  /* 0x0000000108087836 */ /* 0x000fe40000000000 */
[----:B------:R-:W-:Y:S02]  /*1ee0*/  VIADD R40, R40, 0x100 ;  /* 0x0000010028287836 */ /* 0x000fe40000000000 */
[----:B------:R-:W-:Y:S01]  /*1ef0*/  VIADD R9, R9, 0x100 ;  /* 0x0000010009097836 */ /* 0x000fe20000000000 */
[----:B------:R-:W-:Y:S01]  /*1f00*/  ISETP.NE.AND P1, PT, R8, RZ, PT ;  /* 0x000000ff0800720c */ /* 0x000fe20003f25270 */
[----:B--2---:R-:W-:-:S06]  /*1f10*/  DSETP.GEU.AND P0, PT, R6, R4, PT ;  /* 0x000000040600722a */ /* 0x004fcc0003f0e000 */
[----:B------:R-:W-:Y:S02]  /*1f20*/  FSEL R6, R4, R6, !P0 ;  /* 0x0000000604067208 */ /* 0x000fe40004000000 */
[----:B------:R-:W-:-:S04]  /*1f30*/  FSEL R7, R5, R7, !P0 ;  /* 0x0000000705077208 */ /* 0x000fc80004000000 */
[----:B------:R-:W-:Y:S05]  /*1f40*/  @P1 BRA `(.L_x_24) ;  /* 0xfffffffc00d81947 */ /* 0x000fea000383ffff */
.L_x_23:
[----:B------:R-:W-:Y:S05]  /*1f50*/  BSYNC.RECONVERGENT B2 ;  /* 0x0000000000027941 */ /* 0x000fea0003800200 */
.L_x_22:
[----:B------:R-:W-:Y:S05]  /*1f60*/  @!P2 BRA `(.L_x_21) ;  /* 0x000000080074a947 */ /* 0x000fea0003800000 */
[----:B------:R-:W0:Y:S01]  /*1f70*/  LDCU.64 UR8, c[0x0][0x380] ;  /* 0x00007000ff0877ac */ /* 0x000e220008000a00 */
[----:B------:R-:W-:Y:S01]  /*1f80*/  IMAD.IADD R9, R41, 0x1, -R40 ;  /* 0x0000000129097824 */ /* 0x000fe200078e0a28 */
[C---:B------:R-:W-:Y:S01]  /*1f90*/  IADD3 R5, P0, PT, R40.reuse, UR4, RZ ;  /* 0x0000000428057c10 */ /* 0x040fe2000ff1e0ff */
[----:B------:R-:W-:Y:S01]  /*1fa0*/  BSSY.RECONVERGENT B2, `(.L_x_25) ;  /* 0x0000059000027945 */ /* 0x000fe20003800200 */
[----:B------:R-:W-:Y:S02]  /*1fb0*/  VIADD R43, R40, UR4 ;  /* 0x00000004282b7c36 */ /* 0x000fe40008000000 */
[----:B------:R-:W-:Y:S01]  /*1fc0*/  ISETP.GT.AND P1, PT, R9, 0xc00, PT ;  /* 0x00000c000900780c */ /* 0x000fe20003f24270 */
[----:B------:R-:W-:Y:S01]  /*1fd0*/  IMAD.X R8, RZ, RZ, RZ, P0 ;  /* 0x000000ffff087224 */ /* 0x000fe200000e06ff */
[----:B0-----:R-:W-:-:S04]  /*1fe0*/  LEA R4, P0, R5, UR8, 0x3 ;  /* 0x0000000805047c11 */ /* 0x001fc8000f8018ff */
[----:B------:R-:W-:Y:S02]  /*1ff0*/  LEA.HI.X R5, R5, UR9, R8, 0x3, P0 ;  /* 0x0000000905057c11 */ /* 0x000fe400080f1c08 */
[----:B------:R-:W-:-:S05]  /*2000*/  IADD3 R4, P0, PT, R4, 0x1000, RZ ;  /* 0x0000100004047810 */ /* 0x000fca0007f1e0ff */
[----:B------:R-:W-:Y:S01]  /*2010*/  IMAD.X R5, RZ, RZ, R5, P0 ;  /* 0x000000ffff057224 */ /* 0x000fe200000e0605 */
[----:B------:R-:W-:Y:S01]  /*2020*/  PLOP3.LUT P0, PT, PT, PT, PT, 0x80, 0x8 ;  /* 0x000000000008781c */ /* 0x000fe20003f0f070 */
[----:B------:R-:W-:-:S12]  /*2030*/  @!P1 BRA `(.L_x_26) ;  /* 0x00000004003c9947 */ /* 0x000fd80003800000 */
[----:B------:R-:W-:Y:S01]  /*2040*/  PLOP3.LUT P0, PT, PT, PT, PT, 0x8, 0x80 ;  /* 0x000000000080781c */ /* 0x000fe20003f0e170 */
[----:B------:R-:W-:-:S12]  /*2050*/  VIADD R45, R41, 0xfffff400 ;  /* 0xfffff400292d7836 */ /* 0x000fd80000000000 */
.L_x_27:
[C---:B------:R-:W-:Y:S01]  /*2060*/  IMAD.WIDE.U32 R38, R43.reuse, 0x8, R2 ;  /* 0x000000082b267825 */ /* 0x040fe200078e0002 */
[----:B------:R-:W2:Y:S04]  /*2070*/  LDG.E.64.CONSTANT R8, desc[UR6][R4.64+-0x800] ;  /* 0xfff8000604087981 */ /* 0x000ea8000c1e9b00 */
[----:B------:R-:W3:Y:S04]  /*2080*/  LDG.E.64.CONSTANT R10, desc[UR6][R4.64] ;  /* 0x00000006040a7981 */ /* 0x000ee8000c1e9b00 */
[----:B------:R-:W4:Y:S01]  /*2090*/  LDG.E.64.CONSTANT R38, desc[UR6][R38.64] ;  /* 0x0000000626267981 */ /* 0x000f22000c1e9b00 */
[----:B------:R-:W-:-:S03]  /*20a0*/  VIADD R15, R43, 0x400 ;  /* 0x000004002b0f7836 */ /* 0x000fc60000000000 */
[----:B------:R-:W5:Y:S01]  /*20b0*/  LDG.E.64.CONSTANT R12, desc[UR6][R4.64+0x800] ;  /* 0x00080006040c7981 */ /* 0x000f62000c1e9b00 */
[----:B------:R-:W-:-:S03]  /*20c0*/  IMAD.WIDE.U32 R14, R15, 0x8, R2 ;  /* 0x000000080f0e7825 */ /* 0x000fc600078e0002 */
[----:B------:R-:W5:Y:S04]  /*20d0*/  LDG.E.64.CONSTANT R16, desc[UR6][R4.64+0x1800] ;  /* 0x0018000604107981 */ /* 0x000f68000c1e9b00 */
[----:B------:R-:W5:Y:S04]  /*20e0*/  LDG.E.64.CONSTANT R14, desc[UR6][R14.64] ;  /* 0x000000060e0e7981 */ /* 0x000f68000c1e9b00 */
[----:B------:R-:W5:Y:S01]  /*20f0*/  LDG.E.64.CONSTANT R18, desc[UR6][R4.64+0x2000] ;  /* 0x0020000604127981 */ /* 0x000f62000c1e9b00 */
        /* <DEDUP_REMOVED lines=11> */
[----:B------:R-:W5:Y:S04]  /*21b0*/  LDG.E.64.CONSTANT R34, desc[UR6][R4.64+0x6000] ;  /* 0x0060000604227981 */ /* 0x000f68000c1e9b00 */
[----:B------:R0:W5:Y:S01]  /*21c0*/  LDG.E.64.CONSTANT R36, desc[UR6][R4.64+0x6800] ;  /* 0x0068000604247981 */ /* 0x000162000c1e9b00 */
[----:B------:R-:W-:-:S05]  /*21d0*/  VIADD R40, R40, 0x1000 ;  /* 0x0000100028287836 */ /* 0x000fca0000000000 */
[----:B------:R-:W-:Y:S02]  /*21e0*/  ISETP.GE.AND P2, PT, R40, R45, PT ;  /* 0x0000002d2800720c */ /* 0x000fe40003f46270 */
[----:B0-----:R-:W-:Y:S01]  /*21f0*/  IADD3 R4, P3, PT, R4, 0x8000, RZ ;  /* 0x0000800004047810 */ /* 0x001fe20007f7e0ff */
[----:B------:R-:W-:-:S04]  /*2200*/  VIADD R43, R43, 0x1000 ;  /* 0x000010002b2b7836 */ /* 0x000fc80000000000 */
[----:B------:R-:W-:Y:S01]  /*2210*/  IMAD.X R5, RZ, RZ, R5, P3 ;  /* 0x000000ffff057224 */ /* 0x000fe200018e0605 */
[----:B----4-:R-:W-:-:S06]  /*2220*/  DSETP.GEU.AND P1, PT, R6, R38, PT ;  /* 0x000000260600722a */ /* 0x010fcc0003f2e000 */
[----:B------:R-:W-:Y:S02]  /*2230*/  FSEL R6, R38, R6, !P1 ;  /* 0x0000000626067208 */ /* 0x000fe40004800000 */
[----:B------:R-:W-:-:S06]  /*2240*/  FSEL R7, R39, R7, !P1 ;  /* 0x0000000727077208 */ /* 0x000fcc0004800000 */
[----:B--2---:R-:W-:-:S06]  /*2250*/  DSETP.GEU.AND P1, PT, R6, R8, PT ;  /* 0x000000080600722a */ /* 0x004fcc0003f2e000 */
[----:B------:R-:W-:Y:S02]  /*2260*/  FSEL R6, R8, R6, !P1 ;  /* 0x0000000608067208 */ /* 0x000fe40004800000 */
[----:B------:R-:W-:-:S06]  /*2270*/  FSEL R7, R9, R7, !P1 ;  /* 0x0000000709077208 */ /* 0x000fcc0004800000 */
[----:B---3--:R-:W-:-:S06]  /*2280*/  DSETP.GEU.AND P1, PT, R6, R10, PT ;  /* 0x0000000a0600722a */ /* 0x008fcc0003f2e000 */
[----:B------:R-:W-:Y:S02]  /*2290*/  FSEL R6, R10, R6, !P1 ;  /* 0x000000060a067208 */ /* 0x000fe40004800000 */
[----:B------:R-:W-:-:S06]  /*22a0*/  FSEL R7, R11, R7, !P1 ;  /* 0x000000070b077208 */ /* 0x000fcc0004800000 */
[----:B-----5:R-:W-:-:S06]  /*22b0*/  DSETP.GEU.AND P1, PT, R6, R12, PT ;  /* 0x0000000c0600722a */ /* 0x020fcc0003f2e000 */
        /* <DEDUP_REMOVED lines=39> */
.L_x_26:
[----:B------:R-:W-:Y:S05]  /*2530*/  BSYNC.RECONVERGENT B2 ;  /* 0x0000000000027941 */ /* 0x000fea0003800200 */
.L_x_25:
[----:B------:R-:W-:Y:S01]  /*2540*/  IMAD.IADD R8, R41, 0x1, -R40 ;  /* 0x0000000129087824 */ /* 0x000fe200078e0a28 */
[----:B------:R-:W-:Y:S04]  /*2550*/  BSSY.RECONVERGENT B2, `(.L_x_28) ;  /* 0x000002b000027945 */ /* 0x000fe80003800200 */
[----:B------:R-:W-:-:S13]  /*2560*/  ISETP.GT.AND P1, PT, R8, 0x400, PT ;  /* 0x000004000800780c */ /* 0x000fda0003f24270 */
[----:B------:R-:W-:Y:S05]  /*2570*/  @!P1 BRA `(.L_x_29) ;  /* 0x0000000000a09947 */ /* 0x000fea0003800000 */
        /* <DEDUP_REMOVED lines=9> */
[----:B------:R-:W5:Y:S04]  /*2610*/  LDG.E.64.CONSTANT R22, desc[UR6][R4.64+0x2000] ;  /* 0x0020000604167981 */ /* 0x000f68000c1e9b00 */
[----:B------:R0:W5:Y:S01]  /*2620*/  LDG.E.64.CONSTANT R8, desc[UR6][R4.64+0x2800] ;  /* 0x0028000604087981 */ /* 0x000162000c1e9b00 */
[----:B------:R-:W-:-:S02]  /*2630*/  VIADD R40, R40, 0x800 ;  /* 0x0000080028287836 */ /* 0x000fc40000000000 */
[----:B------:R-:W-:Y:S01]  /*2640*/  VIADD R43, R43, 0x800 ;  /* 0x000008002b2b7836 */ /* 0x000fe20000000000 */
[----:B0-----:R-:W-:-:S05]  /*2650*/  IADD3 R4, P2, PT, R4, 0x4000, RZ ;  /* 0x0000400004047810 */ /* 0x001fca0007f5e0ff */
        /* <DEDUP_REMOVED lines=22> */
[----:B------:R-:W-:Y:S01]  /*27c0*/  DSETP.GEU.AND P1, PT, R6, R8, PT ;  /* 0x000000080600722a */ /* 0x000fe20003f2e000 */
[----:B------:R-:W-:-:S05]  /*27d0*/  PLOP3.LUT P0, PT, PT, PT, PT, 0x8, 0x80 ;  /* 0x000000000080781c */ /* 0x000fca0003f0e170 */
[----:B------:R-:W-:Y:S02]  /*27e0*/  FSEL R6, R8, R6, !P1 ;  /* 0x0000000608067208 */ /* 0x000fe40004800000 */
[----:B------:R-:W-:-:S07]  /*27f0*/  FSEL R7, R9, R7, !P1 ;  /* 0x0000000709077208 */ /* 0x000fce0004800000 */
.L_x_29:
[----:B------:R-:W-:Y:S05]  /*2800*/  BSYNC.RECONVERGENT B2 ;  /* 0x0000000000027941 */ /* 0x000fea0003800200 */
.L_x_28:
[----:B------:R-:W-:-:S13]  /*2810*/  ISETP.LT.OR P0, PT, R40, R41, P0 ;  /* 0x000000292800720c */ /* 0x000fda0000701670 */
[----:B------:R-:W-:Y:S05]  /*2820*/  @!P0 BRA `(.L_x_21) ;  /* 0x0000000000448947 */ /* 0x000fea0003800000 */
[----:B------:R-:W-:Y:S01]  /*2830*/  IMAD.WIDE.U32 R2, R43, 0x8, R2 ;  /* 0x000000082b027825 */ /* 0x000fe200078e0002 */
[----:B------:R-:W2:Y:S04]  /*2840*/  LDG.E.64.CONSTANT R8, desc[UR6][R4.64+-0x800] ;  /* 0xfff8000604087981 */ /* 0x000ea8000c1e9b00 */
[----:B------:R-:W3:Y:S04]  /*2850*/  LDG.E.64.CONSTANT R10, desc[UR6][R4.64] ;  /* 0x00000006040a7981 */ /* 0x000ee8000c1e9b00 */
[----:B------:R-:W4:Y:S04]  /*2860*/  LDG.E.64.CONSTANT R2, desc[UR6][R2.64] ;  /* 0x0000000602027981 */ /* 0x000f28000c1e9b00 */
[----:B------:R-:W5:Y:S01]  /*2870*/  LDG.E.64.CONSTANT R12, desc[UR6][R4.64+0x800] ;  /* 0x00080006040c7981 */ /* 0x000f62000c1e9b00 */
        /* <DEDUP_REMOVED lines=11> */
[----:B------:R-:W-:-:S07]  /*2930*/  FSEL R7, R13, R3, !P0 ;  /* 0x000000030d077208 */ /* 0x000fce0004000000 */
.L_x_21:
[----:B------:R-:W-:Y:S05]  /*2940*/  BSYNC.RECONVERGENT B1 ;  /* 0x0000000000017941 */ /* 0x000fea0003800200 */
.L_x_19:
[----:B------:R-:W0:Y:S01]  /*2950*/  S2R R10, SR_LANEID ;  /* 0x00000000000a7919 */ /* 0x000e220000000000 */
[----:B------:R-:W-:Y:S04]  /*2960*/  SHFL.DOWN PT, R2, R6, 0x1, 0x1f ;  /* 0x08201f0006027f89 */ /* 0x000fe800000e0000 */
        /* <DEDUP_REMOVED lines=10> */
[----:B------:R-:W-:-:S02]  /*2a10*/  @!P2 MOV R7, 0x400 ;  /* 0x000004000007a802 */ /* 0x000fc40000000f00 */
        /* <DEDUP_REMOVED lines=8> */
[----:B------:R-:W-:Y:S01]  /*2aa0*/  SHFL.DOWN PT, R2, R4, 0x4, 0x1f ;  /* 0x08801f0004027f89 */ /* 0x000fe200000e0000 */
[----:B-1----:R-:W-:-:S03]  /*2ab0*/  @!P2 LEA R7, R8, R7, 0x18 ;  /* 0x000000070807a211 */ /* 0x002fc600078ec0ff */
[----:B------:R-:W0:Y:S02]  /*2ac0*/  SHFL.DOWN PT, R3, R5, 0x4, 0x1f ;  /* 0x08801f0005037f89 */ /* 0x000e2400000e0000 */
[----:B------:R-:W-:Y:S01]  /*2ad0*/  @!P2 IMAD.IADD R9, R6, 0x1, R7 ;  /* 0x000000010609a824 */ /* 0x000fe200078e0207 */
[----:B0-----:R-:W-:-:S06]  /*2ae0*/  DSETP.GEU.AND P0, PT, R4, R2, PT ;  /* 0x000000020400722a */ /* 0x001fcc0003f0e000 */
[----:B------:R-:W-:Y:S02]  /*2af0*/  @!P1 FSEL R4, R2, R4, !P0 ;  /* 0x0000000402049208 */ /* 0x000fe40004000000 */
[----:B------:R-:W-:Y:S02]  /*2b00*/  @!P1 FSEL R5, R3, R5, !P0 ;  /* 0x0000000503059208 */ /* 0x000fe40004000000 */
[----:B------:R-:W-:Y:S01]  /*2b10*/  ISETP.GT.AND P1, PT, R10, 0x17, PT ;  /* 0x000000170a00780c */ /* 0x000fe20003f24270 */
[----:B------:R-:W-:Y:S04]  /*2b20*/  SHFL.DOWN PT, R2, R4, 0x8, 0x1f ;  /* 0x09001f0004027f89 */ /* 0x000fe800000e0000 */
[----:B------:R-:W0:Y:S02]  /*2b30*/  SHFL.DOWN PT, R3, R5, 0x8, 0x1f ;  /* 0x09001f0005037f89 */ /* 0x000e2400000e0000 */
[----:B0-----:R-:W-:-:S06]  /*2b40*/  DSETP.GEU.AND P0, PT, R4, R2, PT ;  /* 0x000000020400722a */ /* 0x001fcc0003f0e000 */
[----:B------:R-:W-:Y:S02]  /*2b50*/  @!P1 FSEL R4, R2, R4, !P0 ;  /* 0x0000000402049208 */ /* 0x000fe40004000000 */
[----:B------:R-:W-:Y:S02]  /*2b60*/  @!P1 FSEL R5, R3, R5, !P0 ;  /* 0x0000000503059208 */ /* 0x000fe40004000000 */
[----:B------:R-:W-:Y:S01]  /*2b70*/  ISETP.GT.AND P1, PT, R10, 0xf, PT ;  /* 0x0000000f0a00780c */ /* 0x000fe20003f24270 */
[----:B------:R-:W-:Y:S04]  /*2b80*/  SHFL.DOWN PT, R2, R4, 0x10, 0x1f ;  /* 0x0a001f0004027f89 */ /* 0x000fe800000e0000 */
[----:B------:R-:W0:Y:S02]  /*2b90*/  SHFL.DOWN PT, R3, R5, 0x10, 0x1f ;  /* 0x0a001f0005037f89 */ /* 0x000e2400000e0000 */
[----:B0-----:R-:W-:-:S06]  /*2ba0*/  DSETP.GEU.AND P0, PT, R4, R2, PT ;  /* 0x000000020400722a */ /* 0x001fcc0003f0e000 */
[----:B------:R-:W-:Y:S02]  /*2bb0*/  FSEL R2, R2, R4, !P0 ;  /* 0x0000000402027208 */ /* 0x000fe40004000000 */
        /* <DEDUP_REMOVED lines=10> */
[----:B--2---:R-:W0:Y:S04]  /*2c60*/  LDS.128 R8, [UR4+0x10] ;  /* 0x00001004ff087984 */ /* 0x004e280008000c00 */
        /* <DEDUP_REMOVED lines=25> */
.L_x_2:
        /* <DEDUP_REMOVED lines=12> */
.L_x_32:
[----:B------:R-:W-:Y:S05]  /*2ec0*/  BSYNC.RECONVERGENT B1 ;  /* 0x0000000000017941 */ /* 0x000fea0003800200 */
.L_x_31:
        /* <DEDUP_REMOVED lines=17> */
.L_x_37:
        /* <DEDUP_REMOVED lines=12> */
.L_x_36:
[----:B------:R-:W-:Y:S05]  /*30a0*/  BSYNC.RECONVERGENT B2 ;  /* 0x0000000000027941 */ /* 0x000fea0003800200 */
.L_x_35:
        /* <DEDUP_REMOVED lines=9> */
.L_x_40:
        /* <DEDUP_REMOVED lines=74> */
.L_x_39:
[----:B------:R-:W-:Y:S05]  /*35e0*/  BSYNC.RECONVERGENT B2 ;  /* 0x0000000000027941 */ /* 0x000fea0003800200 */
.L_x_38:
        /* <DEDUP_REMOVED lines=42> */
.L_x_42:
[----:B------:R-:W-:Y:S05]  /*3890*/  BSYNC.RECONVERGENT B2 ;  /* 0x0000000000027941 */ /* 0x000fea0003800200 */
.L_x_41:
        /* <DEDUP_REMOVED lines=20> */
.L_x_34:
[----:B------:R-:W-:Y:S05]  /*39e0*/  BSYNC.RECONVERGENT B1 ;  /* 0x0000000000017941 */ /* 0x000fea0003800200 */
.L_x_33:
        /* <DEDUP_REMOVED lines=14> */
[----:B------:R-:W-:Y:S01]  /*3ad0*/  IMAD.MOV.U32 R2, RZ, RZ, R9 ;  /* 0x000000ffff027224 */ /* 0x000fe200078e0009 */
[----:B------:R-:W-:Y:S01]  /*3ae0*/  @!P2 MOV R4, 0x400 ;  /* 0x000004000004a802 */ /* 0x000fe20000000f00 */
[----:B------:R-:W-:Y:S01]  /*3af0*/  IMAD.MOV.U32 R3, RZ, RZ, R11 ;  /* 0x000000ffff037224 */ /* 0x000fe200078e000b */
[----:B------:R-:W0:Y:S01]  /*3b00*/  SHFL.DOWN PT, R7, R11, 0x2, 0x1f ;  /* 0x08401f000b077f89 */ /* 0x000e2200000e0000 */
[----:B------:R-:W-:Y:S01]  /*3b10*/  @!P2 SHF.R.U32.HI R0, RZ, 0x2, R5 ;  /* 0x00000002ff00a819 */ /* 0x000fe20000011605 */
[----:B------:R-:W1:Y:S03]  /*3b20*/  @!P2 S2R R13, SR_CgaCtaId ;  /* 0x00000000000da919 */ /* 0x000e660000008800 */
[----:B------:R-:W-:Y:S01]  /*3b30*/  @!P2 LOP3.LUT R0, R0, 0xf8, RZ, 0xc0, !PT ;  /* 0x000000f80000a812 */ /* 0x000fe200078ec0ff */
[----:B0-----:R-:W-:-:S06]  /*3b40*/  DSETP.GEU.AND P0, PT, R2, R6, PT ;  /* 0x000000060200722a */ /* 0x001fcc0003f0e000 */
[----:B------:R-:W-:Y:S02]  /*3b50*/  @!P1 FSEL R9, R6, R9, !P0 ;  /* 0x0000000906099208 */ /* 0x000fe40004000000 */
[----:B------:R-:W-:Y:S02]  /*3b60*/  @!P1 FSEL R11, R7, R11, !P0 ;  /* 0x0000000b070b9208 */ /* 0x000fe40004000000 */
[----:B------:R-:W-:Y:S01]  /*3b70*/  ISETP.GT.AND P1, PT, R8, 0x1b, PT ;  /* 0x0000001b0800780c */ /* 0x000fe20003f24270 */
[----:B------:R-:W-:Y:S01]  /*3b80*/  SHFL.DOWN PT, R2, R9, 0x4, 0x1f ;  /* 0x08801f0009027f89 */ /* 0x000fe200000e0000 */
[----:B------:R-:W-:Y:S01]  /*3b90*/  IMAD.MOV.U32 R6, RZ, RZ, R9 ;  /* 0x000000ffff067224 */ /* 0x000fe200078e0009 */
[----:B-1----:R-:W-:Y:S01]  /*3ba0*/  @!P2 LEA R13, R13, R4, 0x18 ;  /* 0x000000040d0da211 */ /* 0x002fe200078ec0ff */
[----:B------:R-:W-:Y:S01]  /*3bb0*/  IMAD.MOV.U32 R7, RZ, RZ, R11 ;  /* 0x000000ffff077224 */ /* 0x000fe200078e000b */
[----:B------:R-:W0:Y:S03]  /*3bc0*/  SHFL.DOWN PT, R3, R11, 0x4, 0x1f ;  /* 0x08801f000b037f89 */ /* 0x000e2600000e0000 */
[----:B------:R-:W-:-:S02]  /*3bd0*/  @!P2 IMAD.IADD R13, R0, 0x1, R13 ;  /* 0x00000001000da824 */ /* 0x000fc400078e020d */
[----:B0-----:R-:W-:-:S06]  /*3be0*/  DSETP.GEU.AND P0, PT, R6, R2, PT ;  /* 0x000000020600722a */ /* 0x001fcc0003f0e000 */
[----:B------:R-:W-:Y:S02]  /*3bf0*/  @!P1 FSEL R9, R2, R9, !P0 ;  /* 0x0000000902099208 */ /* 0x000fe40004000000 */
[----:B------:R-:W-:Y:S02]  /*3c00*/  @!P1 FSEL R11, R3, R11, !P0 ;  /* 0x0000000b030b9208 */ /* 0x000fe40004000000 */
[----:B------:R-:W-:Y:S01]  /*3c10*/  ISETP.GT.AND P1, PT, R8, 0x17, PT ;  /* 0x000000170800780c */ /* 0x000fe20003f24270 */
[----:B------:R-:W-:Y:S01]  /*3c20*/  SHFL.DOWN PT, R2, R9, 0x8, 0x1f ;  /* 0x09001f0009027f89 */ /* 0x000fe200000e0000 */
[----:B------:R-:W-:Y:S02]  /*3c30*/  IMAD.MOV.U32 R6, RZ, RZ, R9 ;  /* 0x000000ffff067224 */ /* 0x000fe400078e0009 */
[----:B------:R-:W-:Y:S01]  /*3c40*/  IMAD.MOV.U32 R7, RZ, RZ, R11 ;  /* 0x000000ffff077224 */ /* 0x000fe200078e000b */
[----:B------:R-:W0:Y:S05]  /*3c50*/  SHFL.DOWN PT, R3, R11, 0x8, 0x1f ;  /* 0x09001f000b037f89 */ /* 0x000e2a00000e0000 */
        /* <DEDUP_REMOVED lines=20> */
[----:B------:R-:W0:Y:S04]  /*3da0*/  LDS.128 R8, [UR4+0x10] ;  /* 0x00001004ff087984 */ /* 0x000e280008000c00 */
[----:B-1----:R-:W1:Y:S01]  /*3db0*/  LDS.128 R12, [UR4+0x20] ;  /* 0x00002004ff0c7984 */ /* 0x002e620008000c00 */
        /* <DEDUP_REMOVED lines=24> */
.L_x_43:
        /* <DEDUP_REMOVED lines=20> */
[----:B------:R-:W0:Y:S05]  /*4080*/  SHFL.DOWN PT, R7, R0, 0x2, R11 ;  /* 0x0840000000077989 */ /* 0x000e2a00000e000b */
[----:B0-----:R-:W-:-:S06]  /*4090*/  DSETP.GEU.AND P0, PT, R2, R6, PT ;  /* 0x000000060200722a */ /* 0x001fcc0003f0e000 */
[----:B------:R-:W-:Y:S01]  /*40a0*/  @!P1 FSEL R9, R6, R9, !P0 ;  /* 0x0000000906099208 */ /* 0x000fe20004000000 */
[----:B------:R-:W-:Y:S01]  /*40b0*/  VIADD R6, R8, 0x4 ;  /* 0x0000000408067836 */ /* 0x000fe20000000000 */
[----:B------:R-:W-:-:S03]  /*40c0*/  @!P1 FSEL R0, R7, R0, !P0 ;  /* 0x0000000007009208 */ /* 0x000fc60004000000 */
[----:B------:R-:W-:Y:S01]  /*40d0*/  SHFL.DOWN PT, R2, R9, 0x4, R11 ;  /* 0x0880000009027989 */ /* 0x000fe200000e000b */
[----:B------:R-:W-:Y:S01]  /*40e0*/  ISETP.GT.AND P1, PT, R6, R11, PT ;  /* 0x0000000b0600720c */ /* 0x000fe20003f24270 */
[----:B------:R-:W-:Y:S02]  /*40f0*/  IMAD.MOV.U32 R6, RZ, RZ, R9 ;  /* 0x000000ffff067224 */ /* 0x000fe400078e0009 */
[----:B------:R-:W0:Y:S01]  /*4100*/  SHFL.DOWN PT, R3, R0, 0x4, R11 ;  /* 0x0880000000037989 */ /* 0x000e2200000e000b */
[----:B------:R-:W-:-:S06]  /*4110*/  IMAD.MOV.U32 R7, RZ, RZ, R0 ;  /* 0x000000ffff077224 */ /* 0x000fcc00078e0000 */
[----:B0-----:R-:W-:Y:S01]  /*4120*/  DSETP.GEU.AND P0, PT, R6, R2, PT ;  /* 0x000000020600722a */ /* 0x001fe20003f0e000 */
[----:B------:R-:W-:-:S05]  /*4130*/  VIADD R6, R8, 0x8 ;  /* 0x0000000808067836 */ /* 0x000fca0000000000 */
        /* <DEDUP_REMOVED lines=15> */
[----:B------:R-:W-:Y:S02]  /*4230*/  IMAD.MOV.U32 R6, RZ, RZ, R9 ;  /* 0x000000ffff067224 */ /* 0x000fe400078e0009 */
[----:B------:R-:W-:Y:S01]  /*4240*/  IMAD.MOV.U32 R7, RZ, RZ, R0 ;  /* 0x000000ffff077224 */ /* 0x000fe200078e0000 */
[----:B------:R-:W0:Y:S05]  /*4250*/  SHFL.DOWN PT, R3, R0, 0x10, R11 ;  /* 0x0a00000000037989 */ /* 0x000e2a00000e000b */
[----:B0-----:R-:W-:Y:S01]  /*4260*/  DSETP.GEU.AND P1, PT, R6, R2, PT ;  /* 0x000000020600722a */ /* 0x001fe20003f2e000 */
[----:B------:R-:W-:-:S02]  /*4270*/  @!P0 MOV R7, 0x400 ;  /* 0x0000040000078802 */ /* 0x000fc40000000f00 */
[----:B------:R-:W-:Y:S02]  /*4280*/  @!P0 SHF.R.U32.HI R6, RZ, 0x2, R5 ;  /* 0x00000002ff068819 */ /* 0x000fe40000011605 */
[----:B-1----:R-:W-:Y:S02]  /*4290*/  @!P0 LEA R7, R10, R7, 0x18 ;  /* 0x000000070a078211 */ /* 0x002fe400078ec0ff */
[----:B------:R-:W-:Y:S02]  /*42a0*/  @!P0 LOP3.LUT R6, R6, 0xf8, RZ, 0xc0, !PT ;  /* 0x000000f806068812 */ /* 0x000fe400078ec0ff */
[----:B------:R-:W-:Y:S02]  /*42b0*/  @!P2 FSEL R9, R2, R9, !P1 ;  /* 0x000000090209a208 */ /* 0x000fe40004800000 */
[----:B------:R-:W-:Y:S01]  /*42c0*/  @!P2 FSEL R0, R3, R0, !P1 ;  /* 0x000000000300a208 */ /* 0x000fe20004800000 */
[----:B------:R-:W-:Y:S02]  /*42d0*/  @!P0 IMAD.IADD R3, R6, 0x1, R7 ;  /* 0x0000000106038824 */ /* 0x000fe400078e0207 */
[----:B------:R-:W-:-:S02]  /*42e0*/  IMAD.MOV.U32 R6, RZ, RZ, R9 ;  /* 0x000000ffff067224 */ /* 0x000fc400078e0009 */
[----:B------:R-:W-:-:S05]  /*42f0*/  IMAD.MOV.U32 R7, RZ, RZ, R0 ;  /* 0x000000ffff077224 */ /* 0x000fca00078e0000 */
[----:B------:R1:W-:Y:S01]  /*4300*/  @!P0 STS.64 [R3+0x8], R6 ;  /* 0x0000080603008388 */ /* 0x0003e20000000a00 */
[----:B------:R-:W-:Y:S01]  /*4310*/  BAR.SYNC.DEFER_BLOCKING 0x0 ;  /* 0x0000000000007b1d */ /* 0x000fe20000010000 */
[----:B------:R-:W-:-:S13]  /*4320*/  ISETP.NE.AND P0, PT, R5, RZ, PT ;  /* 0x000000ff0500720c */ /* 0x000fda0003f05270 */
[----:B-1----:R-:W-:Y:S05]  /*4330*/  @P0 BRA `(.L_x_17) ;  /* 0x0000001800340947 */ /* 0x002fea0003800000 */
[----:B------:R-:W0:Y:S01]  /*4340*/  S2UR UR5, SR_CgaCtaId ;  /* 0x00000000000579c3 */ /* 0x000e220000008800 */
[----:B------:R-:W-:Y:S01]  /*4350*/  UMOV UR4, 0x400 ;  /* 0x0000040000047882 */ /* 0x000fe20000000000 */
[C---:B------:R-:W-:Y:S02]  /*4360*/  ISETP.GT.AND P3, PT, R4.reuse, 0x20, PT ;  /* 0x000000200400780c */ /* 0x040fe40003f64270 */
        /* <DEDUP_REMOVED lines=10> */
[----:B------:R-:W-:Y:S01]  /*4410*/  ISETP.GT.AND P1, PT, R4, 0x60, PT ;  /* 0x000000600400780c */ /* 0x000fe20003f24270 */
[----:B------:R-:W-:Y:S02]  /*4420*/  IMAD.MOV.U32 R2, RZ, RZ, R6 ;  /* 0x000000ffff027224 */ /* 0x000fe400078e0006 */
        /* <DEDUP_REMOVED lines=29> */
.L_x_30:
[----:B------:R-:W0:Y:S01]  /*4600*/  S2R R41, SR_TID.X ;  /* 0x0000000000297919 */ /* 0x000e220000002100 */
[----:B------:R-:W0:Y:S02]  /*4610*/  LDC.64 R6, c[0x0][0x380] ;  /* 0x0000e000ff067b82 */ /* 0x000e240000000a00 */
[----:B0-----:R-:W-:-:S05]  /*4620*/  IMAD.WIDE.U32 R6, R41, 0x8, R6 ;  /* 0x0000000829067825 */ /* 0x001fca00078e0006 */
[----:B------:R-:W2:Y:S04]  /*4630*/  LDG.E.64.CONSTANT R20, desc[UR6][R6.64] ;  /* 0x0000000606147981 */ /* 0x000ea8000c1e9b00 */
[----:B------:R-:W2:Y:S04]  /*4640*/  LDG.E.64.CONSTANT R2, desc[UR6][R6.64+0x800] ;  /* 0x0008000606027981 */ /* 0x000ea8000c1e9b00 */
[----:B------:R-:W3:Y:S04]  /*4650*/  LDG.E.64.CONSTANT R8, desc[UR6][R6.64+0x1000] ;  /* 0x0010000606087981 */ /* 0x000ee8000c1e9b00 */
[----:B------:R-:W4:Y:S04]  /*4660*/  LDG.E.64.CONSTANT R10, desc[UR6][R6.64+0x1800] ;  /* 0x00180006060a7981 */ /* 0x000f28000c1e9b00 */
[----:B------:R-:W5:Y:S04]  /*4670*/  LDG.E.64.CONSTANT R12, desc[UR6][R6.64+0x2000] ;  /* 0x00200006060c7981 */ /* 0x000f68000c1e9b00 */
[----:B------:R-:W5:Y:S04]  /*4680*/  LDG.E.64.CONSTANT R14, desc[UR6][R6.64+0x2800] ;  /* 0x00280006060e7981 */ /* 0x000f68000c1e9b00 */
[----:B------:R-:W5:Y:S04]  /*4690*/  LDG.E.64.CONSTANT R16, desc[UR6][R6.64+0x3000] ;  /* 0x0030000606107981 */ /* 0x000f68000c1e9b00 */
[----:B------:R-:W5:Y:S01]  /*46a0*/  LDG.E.64.CONSTANT R18, desc[UR6][R6.64+0x3800] ;  /* 0x0038000606127981 */ /* 0x000f62000c1e9b00 */
[----:B------:R-:W-:Y:S01]  /*46b0*/  ISETP.GE.U32.AND P1, PT, R4, 0x1000, PT ;  /* 0x000010000400780c */ /* 0x000fe20003f26070 */
[----:B------:R-:W-:Y:S01]  /*46c0*/  IMAD.MOV.U32 R45, RZ, RZ, 0x800 ;  /* 0x00000800ff2d7424 */ /* 0x000fe200078e00ff */
[----:B--2---:R-:W-:-:S06]  /*46d0*/  DSETP.GEU.AND P0, PT, R20, R2, PT ;  /* 0x000000021400722a */ /* 0x004fcc0003f0e000 */
        /* <DEDUP_REMOVED lines=21> */
[----:B------:R-:W0:Y:S01]  /*4830*/  LDC R24, c[0x0][0x390] ;  /* 0x0000e400ff187b82 */ /* 0x000e220000000800 */
[----:B------:R-:W-:Y:S02]  /*4840*/  VIADD R0, R4, 0xfffff800 ;  /* 0xfffff80004007836 */ /* 0x000fe40000000000 */
[----:B------:R-:W-:-:S07]  /*4850*/  IMAD.MOV.U32 R45, RZ, RZ, 0x800 ;  /* 0x00000800ff2d7424 */ /* 0x000fce00078e00ff */
.L_x_46:
[----:B------:R-:W-:-:S05]  /*4860*/  IMAD.WIDE R4, R45, 0x8, R6 ;  /* 0x000000082d047825 */ /* 0x000fca00078e0206 */
[----:B------:R-:W2:Y:S04]  /*4870*/  LDG.E.64.CONSTANT R10, desc[UR6][R4.64] ;  /* 0x00000006040a7981 */ /* 0x000ea8000c1e9b00 */
[----:B------:R-:W3:Y:S04]  /*4880*/  LDG.E.64.CONSTANT R12, desc[UR6][R4.64+0x800] ;  /* 0x00080006040c7981 */ /* 0x000ee8000c1e9b00 */
[----:B------:R-:W4:Y:S04]  /*4890*/  LDG.E.64.CONSTANT R14, desc[UR6][R4.64+0x1000] ;  /* 0x00100006040e7981 */ /* 0x000f28000c1e9b00 */
[----:B------:R-:W5:Y:S04]  /*48a0*/  LDG.E.64.CONSTANT R16, desc[UR6][R4.64+0x1800] ;  /* 0x0018000604107981 */ /* 0x000f68000c1e9b00 */
[----:B------:R-:W5:Y:S04]  /*48b0*/  LDG.E.64.CONSTANT R18, desc[UR6][R4.64+0x2000] ;  /* 0x0020000604127981 */ /* 0x000f68000c1e9b00 */
[----:B------:R-:W5:Y:S04]  /*48c0*/  LDG.E.64.CONSTANT R20, desc[UR6][R4.64+0x2800] ;  /* 0x0028000604147981 */ /* 0x000f68000c1e9b00 */
[----:B------:R-:W5:Y:S04]  /*48d0*/  LDG.E.64.CONSTANT R22, desc[UR6][R4.64+0x3000] ;  /* 0x0030000604167981 */ /* 0x000f68000c1e9b00 */
[----:B------:R0:W5:Y:S02]  /*48e0*/  LDG.E.64.CONSTANT R8, desc[UR6][R4.64+0x3800] ;  /* 0x0038000604087981 */ /* 0x000164000c1e9b00 */
[----:B0-----:R-:W-:-:S04]  /*48f0*/  IMAD.MOV.U32 R4, RZ, RZ, R24 ;  /* 0x000000ffff047224 */ /* 0x001fc800078e0018 */
[----:B------:R-:W-:-:S05]  /*4900*/  IMAD.IADD R5, R4, 0x1, -R45 ;  /* 0x0000000104057824 */ /* 0x000fca00078e0a2d */
[----:B------:R-:W-:Y:S01]  /*4910*/  ISETP.GE.AND P1, PT, R5, 0x800, PT ;  /* 0x000008000500780c */ /* 0x000fe20003f26270 */
        /* <DEDUP_REMOVED lines=25> */
[----:B------:R-:W-:-:S05]  /*4ab0*/  VIADD R45, R45, 0x800 ;  /* 0x000008002d2d7836 */ /* 0x000fca0000000000 */
[----:B------:R-:W-:-:S13]  /*4ac0*/  ISETP.GT.AND P0, PT, R45, R0, PT ;  /* 0x000000002d00720c */ /* 0x000fda0003f04270 */
[----:B------:R-:W-:Y:S05]  /*4ad0*/  @!P0 BRA `(.L_x_46) ;  /* 0xfffffffc00608947 */ /* 0x000fea000383ffff */
.L_x_44:
[----:B------:R-:W-:-:S13]  /*4ae0*/  ISETP.GE.AND P0, PT, R45, R4, PT ;  /* 0x000000042d00720c */ /* 0x000fda0003f06270 */
[----:B------:R-:W-:Y:S05]  /*4af0*/  @P0 BRA `(.L_x_45) ;  /* 0x0000000800fc0947 */ /* 0x000fea0003800000 */
[----:B------:R-:W-:Y:S01]  /*4b00*/  IMAD.IADD R0, R4, 0x1, -R45 ;  /* 0x0000000104007824 */ /* 0x000fe200078e0a2d */
[----:B------:R-:W-:Y:S04]  /*4b10*/  BSSY.RECONVERGENT B1, `(.L_x_45) ;  /* 0x00000bd000017945 */ /* 0x000fe80003800200 */
[----:B------:R-:W-:-:S13]  /*4b20*/  ISETP.GE.AND P0, PT, R41, R0, PT ;  /* 0x000000002900720c */ /* 0x000fda0003f06270 */
[----:B------:R-:W-:Y:S05]  /*4b30*/  @P0 BRA `(.L_x_47) ;  /* 0x0000000800e80947 */ /* 0x000fea0003800000 */
[----:B------:R-:W-:Y:S01]  /*4b40*/  LOP3.LUT R5, RZ, R41, RZ, 0x33, !PT ;  /* 0x00000029ff057212 */ /* 0x000fe200078e33ff */
[----:B------:R-:W-:Y:S01]  /*4b50*/  BSSY.RECONVERGENT B2, `(.L_x_48) ;  /* 0x0000017000027945 */ /* 0x000fe20003800200 */
[----:B------:R-:W-:Y:S02]  /*4b60*/  IMAD.MOV.U32 R43, RZ, RZ, R41 ;  /* 0x000000ffff2b7224 */ /* 0x000fe400078e0029 */
[----:B------:R-:W-:-:S04]  /*4b70*/  IADD3 R4, PT, PT, -R45, R4, R5 ;  /* 0x000000042d047210 */ /* 0x000fc80007ffe105 */
[C---:B------:R-:W-:Y:S02]  /*4b80*/  LOP3.LUT R5, R4.reuse, 0x300, RZ, 0xc0, !PT ;  /* 0x0000030004057812 */ /* 0x040fe400078ec0ff */
[----:B------:R-:W-:Y:S02]  /*4b90*/  ISETP.GE.U32.AND P2, PT, R4, 0x300, PT ;  /* 0x000003000400780c */ /* 0x000fe40003f46070 */
[----:B------:R-:W-:-:S13]  /*4ba0*/  ISETP.NE.AND P0, PT, R5, 0x300, PT ;  /* 0x000003000500780c */ /* 0x000fda0003f05270 */
[----:B------:R-:W-:Y:S05]  /*4bb0*/  @!P0 BRA `(.L_x_49) ;  /* 0x0000000000408947 */ /* 0x000fea0003800000 */
[----:B------:R-:W0:Y:S01]  /*4bc0*/  LDC.64 R6, c[0x0][0x380] ;  /* 0x0000e000ff067b82 */ /* 0x000e220000000a00 */
[----:B------:R-:W-:Y:S01]  /*4bd0*/  LEA.HI R4, R4, 0x1, RZ, 0x18 ;  /* 0x0000000104047811 */ /* 0x000fe200078fc0ff */
[----:B------:R-:W-:Y:S02]  /*4be0*/  IMAD.IADD R9, R41, 0x1, R45 ;  /* 0x0000000129097824 */ /* 0x000fe400078e022d */
[----:B------:R-:W-:Y:S01]  /*4bf0*/  IMAD.MOV.U32 R43, RZ, RZ, R41 ;  /* 0x000000ffff2b7224 */ /* 0x000fe200078e0029 */
[----:B------:R-:W-:-:S05]  /*4c00*/  LOP3.LUT R4, R4, 0x3, RZ, 0xc0, !PT ;  /* 0x0000000304047812 */ /* 0x000fca00078ec0ff */
[----:B------:R-:W-:-:S07]  /*4c10*/  IMAD.MOV R8, RZ, RZ, -R4 ;  /* 0x000000ffff087224 */ /* 0x000fce00078e0a04 */
.L_x_50:
[----:B0-----:R-:W-:-:S06]  /*4c20*/  IMAD.WIDE.U32 R4, R9, 0x8, R6 ;  /* 0x0000000809047825 */ /* 0x001fcc00078e0006 */
        /* <DEDUP_REMOVED lines=9> */
.L_x_49:
[----:B------:R-:W-:Y:S05]  /*4cc0*/  BSYNC.RECONVERGENT B2 ;  /* 0x0000000000027941 */ /* 0x000fea0003800200 */
.L_x_48:
[----:B------:R-:W-:Y:S05]  /*4cd0*/  @!P2 BRA `(.L_x_47) ;  /* 0x000000080080a947 */ /* 0x000fea0003800000 */
[----:B------:R-:W0:Y:S01]  /*4ce0*/  LDCU.64 UR4, c[0x0][0x380] ;  /* 0x00007000ff0477ac */ /* 0x000e220008000a00 */
[----:B------:R-:W-:Y:S01]  /*4cf0*/  IMAD.IADD R7, R0, 0x1, -R43 ;  /* 0x0000000100077824 */ /* 0x000fe200078e0a2b */
[C---:B------:R-:W-:Y:S01]  /*4d00*/  IADD3 R5, P0, PT, R43.reuse, R45, RZ ;  /* 0x0000002d2b057210 */ /* 0x040fe20007f1e0ff */
[----:B------:R-:W-:Y:S01]  /*4d10*/  BSSY.RECONVERGENT B2, `(.L_x_51) ;  /* 0x000005a000027945 */ /* 0x000fe20003800200 */
[----:B------:R-:W-:Y:S02]  /*4d20*/  IMAD.IADD R45, R43, 0x1, R45 ;  /* 0x000000012b2d7824 */ /* 0x000fe400078e022d */
        /* <DEDUP_REMOVED lines=8> */
[----:B------:R-:W0:Y:S01]  /*4db0*/  LDC.64 R6, c[0x0][0x380] ;  /* 0x0000e000ff067b82 */ /* 0x000e220000000a00 */
[----:B------:R-:W-:Y:S01]  /*4dc0*/  PLOP3.LUT P0, PT, PT, PT, PT, 0x8, 0x80 ;  /* 0x000000000080781c */ /* 0x000fe20003f0e170 */
[----:B------:R-:W-:-:S12]  /*4dd0*/  VIADD R40, R0, 0xfffff400 ;  /* 0xfffff40000287836 */ /* 0x000fd80000000000 */
.L_x_53:
[C---:B0-----:R-:W-:Y:S01]  /*4de0*/  IMAD.WIDE.U32 R38, R45.reuse, 0x8, R6 ;  /* 0x000000082d267825 */ /* 0x041fe200078e0006 */
        /* <DEDUP_REMOVED lines=76> */
.L_x_52:
[----:B------:R-:W-:Y:S05]  /*52b0*/  BSYNC.RECONVERGENT B2 ;  /* 0x0000000000027941 */ /* 0x000fea0003800200 */
.L_x_51:
[----:B------:R-:W-:Y:S01]  /*52c0*/  IMAD.IADD R6, R0, 0x1, -R43 ;  /* 0x0000000100067824 */ /* 0x000fe200078e0a2b */
[----:B------:R-:W-:Y:S04]  /*52d0*/  BSSY.RECONVERGENT B2, `(.L_x_54) ;  /* 0x000002c000027945 */ /* 0x000fe80003800200 */
[----:B------:R-:W-:-:S13]  /*52e0*/  ISETP.GT.AND P1, PT, R6, 0x400, PT ;  /* 0x000004000600780c */ /* 0x000fda0003f24270 */
[----:B------:R-:W-:Y:S05]  /*52f0*/  @!P1 BRA `(.L_x_55) ;  /* 0x0000000000a49947 */ /* 0x000fea0003800000 */
[----:B------:R-:W0:Y:S01]  /*5300*/  LDC.64 R16, c[0x0][0x380] ;  /* 0x0000e000ff107b82 */ /* 0x000e220000000a00 */
[----:B------:R-:W2:Y:S04]  /*5310*/  LDG.E.64.CONSTANT R10, desc[UR6][R4.64+-0x800] ;  /* 0xfff80006040a7981 */ /* 0x000ea8000c1e9b00 */
[----:B------:R-:W3:Y:S01]  /*5320*/  LDG.E.64.CONSTANT R12, desc[UR6][R4.64] ;  /* 0x00000006040c7981 */ /* 0x000ee2000c1e9b00 */
[----:B------:R-:W-:-:S03]  /*5330*/  VIADD R7, R45, 0x400 ;  /* 0x000004002d077836 */ /* 0x000fc60000000000 */
[----:B------:R-:W4:Y:S04]  /*5340*/  LDG.E.64.CONSTANT R14, desc[UR6][R4.64+0x800] ;  /* 0x00080006040e7981 */ /* 0x000f28000c1e9b00 */
[----:B------:R-:W5:Y:S04]  /*5350*/  LDG.E.64.CONSTANT R18, desc[UR6][R4.64+0x1800] ;  /* 0x0018000604127981 */ /* 0x000f68000c1e9b00 */
[----:B------:R-:W5:Y:S01]  /*5360*/  LDG.E.64.CONSTANT R20, desc[UR6][R4.64+0x2000] ;  /* 0x0020000604147981 */ /* 0x000f62000c1e9b00 */
[----:B0-----:R-:W-:-:S06]  /*5370*/  IMAD.WIDE.U32 R8, R45, 0x8, R16 ;  /* 0x000000082d087825 */ /* 0x001fcc00078e0010 */
[----:B------:R-:W2:Y:S01]  /*5380*/  LDG.E.64.CONSTANT R8, desc[UR6][R8.64] ;  /* 0x0000000608087981 */ /* 0x000ea2000c1e9b00 */
[----:B------:R-:W-:-:S03]  /*5390*/  IMAD.WIDE.U32 R16, R7, 0x8, R16 ;  /* 0x0000000807107825 */ /* 0x000fc600078e0010 */
[----:B------:R0:W5:Y:S04]  /*53a0*/  LDG.E.64.CONSTANT R6, desc[UR6][R4.64+0x2800] ;  /* 0x0028000604067981 */ /* 0x000168000c1e9b00 */
[----:B------:R-:W5:Y:S01]  /*53b0*/  LDG.E.64.CONSTANT R16, desc[UR6][R16.64] ;  /* 0x0000000610107981 */ /* 0x000f62000c1e9b00 */
[----:B------:R-:W-:Y:S01]  /*53c0*/  VIADD R43, R43, 0x800 ;  /* 0x000008002b2b7836 */ /* 0x000fe20000000000 */
[----:B0-----:R-:W-:Y:S01]  /*53d0*/  IADD3 R4, P2, PT, R4, 0x4000, RZ ;  /* 0x0000400004047810 */ /* 0x001fe20007f5e0ff */
[----:B------:R-:W-:-:S04]  /*53e0*/  VIADD R45, R45, 0x800 ;  /* 0x000008002d2d7836 */ /* 0x000fc80000000000 */
[----:B------:R-:W-:Y:S01]  /*53f0*/  IMAD.X R5, RZ, RZ, R5, P2 ;  /* 0x000000ffff057224 */ /* 0x000fe200010e0605 */
        /* <DEDUP_REMOVED lines=25> */
.L_x_55:
[----:B------:R-:W-:Y:S05]  /*5590*/  BSYNC.RECONVERGENT B2 ;  /* 0x0000000000027941 */ /* 0x000fea0003800200 */
.L_x_54:
[----:B------:R-:W-:-:S13]  /*55a0*/  ISETP.LT.OR P0, PT, R43, R0, P0 ;  /* 0x000000002b00720c */ /* 0x000fda0000701670 */
[----:B------:R-:W-:Y:S05]  /*55b0*/  @!P0 BRA `(.L_x_47) ;  /* 0x0000000000488947 */ /* 0x000fea0003800000 */
[----:B------:R-:W0:Y:S01]  /*55c0*/  LDC.64 R6, c[0x0][0x380] ;  /* 0x0000e000ff067b82 */ /* 0x000e220000000a00 */
[----:B------:R-:W2:Y:S04]  /*55d0*/  LDG.E.64.CONSTANT R8, desc[UR6][R4.64+-0x800] ;  /* 0xfff8000604087981 */ /* 0x000ea8000c1e9b00 */
[----:B------:R-:W3:Y:S04]  /*55e0*/  LDG.E.64.CONSTANT R10, desc[UR6][R4.64] ;  /* 0x00000006040a7981 */ /* 0x000ee8000c1e9b00 */
[----:B------:R-:W4:Y:S01]  /*55f0*/  LDG.E.64.CONSTANT R12, desc[UR6][R4.64+0x800] ;  /* 0x00080006040c7981 */ /* 0x000f22000c1e9b00 */
[----:B0-----:R-:W-:-:S06]  /*5600*/  IMAD.WIDE.U32 R6, R45, 0x8, R6 ;  /* 0x000000082d067825 */ /* 0x001fcc00078e0006 */
[----:B------:R-:W5:Y:S02]  /*5610*/  LDG.E.64.CONSTANT R6, desc[UR6][R6.64] ;  /* 0x0000000606067981 */ /* 0x000f64000c1e9b00 */
[----:B-----5:R-:W-:-:S06]  /*5620*/  DSETP.GEU.AND P0, PT, R2, R6, PT ;  /* 0x000000060200722a */ /* 0x020fcc0003f0e000 */
        /* <DEDUP_REMOVED lines=10> */
[----:B------:R-:W-:-:S07]  /*56d0*/  FSEL R3, R13, R3, !P0 ;  /* 0x000000030d037208 */ /* 0x000fce0004000000 */
.L_x_47:
[----:B------:R-:W-:Y:S05]  /*56e0*/  BSYNC.RECONVERGENT B1 ;  /* 0x0000000000017941 */ /* 0x000fea0003800200 */
.L_x_45:
        /* <DEDUP_REMOVED lines=54> */
[----:B------:R-:W1:Y:S01]  /*5a50*/  S2UR UR5, SR_CgaCtaId ;  /* 0x00000000000579c3 */ /* 0x000e620000008800 */
[----:B------:R-:W-:Y:S02]  /*5a60*/  UMOV UR4, 0x400 ;  /* 0x0000040000047882 */ /* 0x000fe40000000000 */
[----:B-1----:R-:W-:-:S09]  /*5a70*/  ULEA UR4, UR5, UR4, 0x18 ;  /* 0x0000000405047291 */ /* 0x002fd2000f8ec0ff */
[----:B0-----:R-:W0:Y:S04]  /*5a80*/  LDS.128 R8, [UR4+0x10] ;  /* 0x00001004ff087984 */ /* 0x001e280008000c00 */
        /* <DEDUP_REMOVED lines=23> */
[----:B------:R-:W-:-:S07]  /*5c00*/  FSEL R7, R3, R5, !P1 ;  /* 0x0000000503077208 */ /* 0x000fce0004800000 */
.L_x_17:
[----:B------:R-:W-:Y:S05]  /*5c10*/  BSYNC.RECONVERGENT B0 ;  /* 0x0000000000007941 */ /* 0x000fea0003800200 */
.L_x_1:
[----:B------:R-:W-:Y:S05]  /*5c20*/  @P0 EXIT ;  /* 0x000000000000094d */ /* 0x000fea0003800000 */
[----:B------:R-:W4:Y:S01]  /*5c30*/  LDCU.64 UR8, c[0x0][0x398] ;  /* 0x00007300ff0877ac */ /* 0x000f220008000a00 */
[----:B---3--:R-:W3:Y:S01]  /*5c40*/  LDC.64 R4, c[0x0][0x388] ;  /* 0x0000e200ff047b82 */ /* 0x008ee20000000a00 */
[----:B------:R-:W0:Y:S01]  /*5c50*/  LDCU.64 UR4, c[0x0][0x398] ;  /* 0x00007300ff0477ac */ /* 0x000e220008000a00 */
[----:B----4-:R-:W-:-:S06]  /*5c60*/  DSETP.GT.AND P0, PT, R6, UR8, PT ;  /* 0x0000000806007e2a */ /* 0x010fcc000bf04000 */
[----:B012---:R-:W-:Y:S02]  /*5c70*/  FSEL R2, R6, UR4, P0 ;  /* 0x0000000406027c08 */ /* 0x007fe40008000000 */
[----:B------:R-:W-:-:S05]  /*5c80*/  FSEL R3, R7, UR5, P0 ;  /* 0x0000000507037c08 */ /* 0x000fca0008000000 */
[----:B---3--:R-:W-:Y:S01]  /*5c90*/  STG.E.64 desc[UR6][R4.64], R2 ;  /* 0x0000000204007986 */ /* 0x008fe2000c101b06 */
[----:B------:R-:W-:Y:S05]  /*5ca0*/  EXIT ;  /* 0x000000000000794d */ /* 0x000fea0003800000 */
.L_x_56:
[----:B------:R-:W-:-:S00]  /*5cb0*/  BRA `(.L_x_56) ;  /* 0xfffffffc00fc7947 */ /* 0x000fc0000383ffff */
[----:B------:R-:W-:-:S00]  /*5cc0*/  NOP ;  /* 0x0000000000007918 */ /* 0x000fc00000000000 */
        /* <DEDUP_REMOVED lines=11> */
.L_x_173:


//--------------------- .text._ZN3cub18CUB_300001_SM_10006detail6reduce18DeviceReduceKernelINS2_10policy_hubIdyN4cuda3__47maximumIvEEE10Policy1000EPdyS8_dNS5_3std3__410__identityEEEvT0_PT3_T1_NS0_13GridEvenShareISI_EET2_T4_ --------------------------
	.section	.text._ZN3cub18CUB_300001_SM_10006detail6reduce18DeviceReduceKernelINS2_10policy_hubIdyN4cuda3__47maximumIvEEE10Policy1000EPdyS8_dNS5_3std3__410__identityEEEvT0_PT3_T1_NS0_13GridEvenShareISI_EET2_T4_,"ax",@progbits
	.align	128
        .global         _ZN3cub18CUB_300001_SM_10006detail6reduce18DeviceReduceKernelINS2_10policy_hubIdyN4cuda3__47maximumIvEEE10Policy1000EPdyS8_dNS5_3std3__410__identityEEEvT0_PT3_T1_NS0_13GridEvenShareISI_EET2_T4_
        .type           _ZN3cub18CUB_300001_SM_10006detail6reduce18DeviceReduceKernelINS2_10policy_hubIdyN4cuda3__47maximumIvEEE10Policy1000EPdyS8_dNS5_3std3__410__identityEEEvT0_PT3_T1_NS0_13GridEvenShareISI_EET2_T4_,@function
        .size           _ZN3cub18CUB_300001_SM_10006detail6reduce18DeviceReduceKernelINS2_10policy_hubIdyN4cuda3__47maximumIvEEE10Policy1000EPdyS8_dNS5_3std3__410__identityEEEvT0_PT3_T1_NS0_13GridEvenShareISI_EET2_T4_,(.L_x_174 - _ZN3cub18CUB_300001_SM_10006detail6reduce18DeviceReduceKernelINS2_10policy_hubIdyN4cuda3__47maximumIvEEE10Policy1000EPdyS8_dNS5_3std3__410__identityEEEvT0_PT3_T1_NS0_13GridEvenShareISI_EET2_T4_)
        .other          _ZN3cub18CUB_300001_SM_10006detail6reduce18DeviceReduceKernelINS2_10policy_hubIdyN4cuda3__47maximumIvEEE10Policy1000EPdyS8_dNS5_3std3__410__identityEEEvT0_PT3_T1_NS0_13GridEvenShareISI_EET2_T4_,@"STO_CUDA_ENTRY STV_DEFAULT"
_ZN3cub18CUB_300001_SM_10006detail6reduce18DeviceReduceKernelINS2_10policy_hubIdyN4cuda3__47maximumIvEEE10Policy1000EPdyS8_dNS5_3std3__410__identityEEEvT0_PT3_T1_NS0_13GridEvenShareISI_EET2_T4_:
.text._ZN3cub18CUB_300001_SM_10006detail6reduce18DeviceReduceKernelINS2_10policy_hubIdyN4cuda3__47maximumIvEEE10Policy1000EPdyS8_dNS5_3std3__410__identityEEEvT0_PT3_T1_NS0_13GridEvenShareISI_EET2_T4_:
[----:B------:R-:W-:Y:S01]  /*0000*/  LDC R1, c[0x0][0x37c] ;  /* 0x0000df00ff017b82 */ /* 0x000fe20000000800 */
[----:B------:R-:W0:Y:S07]  /*0010*/  LDCU UR10, c[0x0][0x380] ;  /* 0x00007000ff0a77ac */ /* 0x000e2e0008000800 */
[----:B------:R-:W1:Y:S01]  /*0020*/  S2UR UR17, SR_CTAID.X ;  /* 0x00000000001179c3 */ /* 0x000e620000002500 */
[----:B------:R-:W-:Y:S01]  /*0030*/  BSSY.RECONVERGENT B0, `(.L_x_57) ;  /* 0x0000628000007945 */ /* 0x000fe20003800200 */
[----:B------:R-:W2:Y:S01]  /*0040*/  LDCU UR5, c[0x0][0x3c0] ;  /* 0x00007800ff0577ac */ /* 0x000ea20008000800 */
[----:B------:R-:W3:Y:S01]  /*0050*/  LDCU.64 UR14, c[0x0][0x358] ;  /* 0x00006b00ff0e77ac */ /* 0x000ee20008000a00 */
[----:B0-----:R-:W-:-:S02]  /*0060*/  ULOP3.LUT UP0, URZ, UR10, 0x1f, URZ, 0xc0, !UPT ;  /* 0x0000001f0aff7892 */ /* 0x001fc4000f80c0ff */
[----:B--2---:R-:W-:Y:S02]  /*0070*/  USHF.L.U32 UR5, UR5, 0xb, URZ ;  /* 0x0000000b05057899 */ /* 0x004fe400080006ff */
[----:B-1----:R-:W-:Y:S02]  /*0080*/  USHF.L.U32 UR4, UR17, 0xb, URZ ;  /* 0x0000000b11047899 */ /* 0x002fe400080006ff */
[----:B------:R-:W-:-:S03]  /*0090*/  USHF.R.S32.HI UR6, URZ, 0x1f, UR5 ;  /* 0x0000001fff067899 */ /* 0x000fc60008011405 */
[----:B---3--:R-:W-:Y:S09]  /*00a0*/  BRA.U UP0, `(.L_x_58) ;  /* 0x0000003100347547 */ /* 0x008ff2000b800000 */
[----:B------:R-:W0:Y:S02]  /*00b0*/  LDCU.64 UR12, c[0x0][0x3b8] ;  /* 0x00007700ff0c77ac */ /* 0x000e240008000a00 */
[----:B0-----:R-:W-:-:S04]  /*00c0*/  UIADD3 UR7, UP0, UPT, -UR4, UR12, URZ ;  /* 0x0000000c04077290 */ /* 0x001fc8000ff1e1ff */
[----:B------:R-:W-:Y:S02]  /*00d0*/  UIADD3.X UR8, UPT, UPT, UR13, -0x1, URZ, UP0, !UPT ;  /* 0xffffffff0d087890 */ /* 0x000fe400087fe4ff */
[----:B------:R-:W-:-:S04]  /*00e0*/  UISETP.GT.U32.AND UP0, UPT, UR7, 0x7ff, UPT ;  /* 0x000007ff0700788c */ /* 0x000fc8000bf04070 */
[----:B------:R-:W-:-:S09]  /*00f0*/  UISETP.GT.U32.AND.EX UP0, UPT, UR8, URZ, UPT, UP0 ;  /* 0x000000ff0800728c */ /* 0x000fd2000bf04100 */
[----:B------:R-:W-:Y:S05]  /*0100*/  BRA.U UP0, `(.L_x_59) ;  /* 0x0000001900687547 */ /* 0x000fea000b800000 */
[----:B------:R-:W0:Y:S01]  /*0110*/  S2R R0, SR_TID.X ;  /* 0x0000000000007919 */ /* 0x000e220000002100 */
[----:B------:R-:W-:Y:S01]  /*0120*/  UIADD3 UR6, UPT, UPT, -UR4, UR12, URZ ;  /* 0x0000000c04067290 */ /* 0x000fe2000fffe1ff */
[----:B------:R-:W-:Y:S01]  /*0130*/  BSSY.RECONVERGENT B1, `(.L_x_60) ;  /* 0x000000b000017945 */ /* 0x000fe20003800200 */
[----:B------:R-:W1:Y:S01]  /*0140*/  LDCU UR7, c[0x0][0x384] ;  /* 0x00007080ff0777ac */ /* 0x000e620008000800 */
[----:B------:R-:W-:-:S03]  /*0150*/  CS2R R8, SRZ ;  /* 0x0000000000087805 */ /* 0x000fc6000001ff00 */
[----:B0-----:R-:W-:Y:S01]  /*0160*/  ISETP.GE.AND P0, PT, R0, UR6, PT ;  /* 0x0000000600007c0c */ /* 0x001fe2000bf06270 */
[----:B------:R-:W-:-:S12]  /*0170*/  IMAD.MOV.U32 R25, RZ, RZ, R0 ;  /* 0x000000ffff197224 */ /* 0x000fd800078e0000 */
[----:B-1----:R-:W-:Y:S05]  /*0180*/  @P0 BRA `(.L_x_61) ;  /* 0x0000000000140947 */ /* 0x002fea0003800000 */
[----:B------:R-:W0:Y:S01]  /*0190*/  LDC.64 R8, c[0x0][0x380] ;  /* 0x0000e000ff087b82 */ /* 0x000e220000000a00 */
[----:B------:R-:W-:-:S04]  /*01a0*/  VIADD R3, R0, UR4 ;  /* 0x0000000400037c36 */ /* 0x000fc80008000000 */
[----:B0-----:R-:W-:-:S06]  /*01b0*/  IMAD.WIDE.U32 R8, R3, 0x8, R8 ;  /* 0x0000000803087825 */ /* 0x001fcc00078e0008 */
[----:B------:R-:W5:Y:S01]  /*01c0*/  LDG.E.64.CONSTANT R8, desc[UR14][R8.64] ;  /* 0x0000000e08087981 */ /* 0x000f62000c1e9b00 */
[----:B------:R-:W-:-:S07]  /*01d0*/  VIADD R25, R0, 0x100 ;  /* 0x0000010000197836 */ /* 0x000fce0000000000 */
.L_x_61:
[----:B------:R-:W-:Y:S05]  /*01e0*/  BSYNC.RECONVERGENT B1 ;  /* 0x0000000000017941 */ /* 0x000fea0003800200 */
.L_x_60:
[----:B------:R-:W-:Y:S01]  /*01f0*/  ISETP.GE.AND P0, PT, R25, UR6, PT ;  /* 0x0000000619007c0c */ /* 0x000fe2000bf06270 */
[----:B------:R-:W-:-:S12]  /*0200*/  BSSY.RECONVERGENT B1, `(.L_x_62) ;  /* 0x00000c7000017945 */ /* 0x000fd80003800200 */
[----:B------:R-:W-:Y:S05]  /*0210*/  @P0 BRA `(.L_x_63) ;  /* 0x0000000c00140947 */ /* 0x000fea0003800000 */
[----:B------:R-:W-:Y:S01]  /*0220*/  LOP3.LUT R2, RZ, R25, RZ, 0x33, !PT ;  /* 0x00000019ff027212 */ /* 0x000fe200078e33ff */
[----:B------:R-:W-:Y:S04]  /*0230*/  BSSY.RECONVERGENT B2, `(.L_x_64) ;  /* 0x000001b000027945 */ /* 0x000fe80003800200 */
[----:B------:R-:W-:-:S04]  /*0240*/  VIADD R2, R2, UR12 ;  /* 0x0000000c02027c36 */ /* 0x000fc80008000000 */
[C---:B------:R-:W-:Y:S01]  /*0250*/  VIADD R4, R2.reuse, -UR4 ;  /* 0x8000000402047c36 */ /* 0x040fe20008000000 */
[----:B------:R-:W-:-:S04]  /*0260*/  LOP3.LUT R3, R2, 0x300, RZ, 0xc0, !PT ;  /* 0x0000030002037812 */ /* 0x000fc800078ec0ff */
[----:B------:R-:W-:Y:S02]  /*0270*/  ISETP.NE.AND P1, PT, R3, 0x300, PT ;  /* 0x000003000300780c */ /* 0x000fe40003f25270 */
[----:B------:R-:W-:-:S11]  /*0280*/  ISETP.GE.U32.AND P0, PT, R4, 0x300, PT ;  /* 0x000003000400780c */ /* 0x000fd60003f06070 */
[----:B------:R-:W-:Y:S05]  /*0290*/  @!P1 BRA `(.L_x_65) ;  /* 0x0000000000509947 */ /* 0x000fea0003800000 */
[----:B------:R-:W0:Y:S01]  /*02a0*/  LDCU UR5, c[0x0][0x384] ;  /* 0x00007080ff0577ac */ /* 0x000e220008000800 */
[----:B------:R-:W-:Y:S02]  /*02b0*/  IADD3 R6, P1, PT, R25, UR4, RZ ;  /* 0x0000000419067c10 */ /* 0x000fe4000ff3e0ff */
[----:B------:R-:W-:Y:S02]  /*02c0*/  LEA.HI R2, R2, 0x1, RZ, 0x18 ;  /* 0x0000000102027811 */ /* 0x000fe400078fc0ff */
[----:B------:R-:W-:Y:S01]  /*02d0*/  LEA R5, P2, R6, UR10, 0x3 ;  /* 0x0000000a06057c11 */ /* 0x000fe2000f8418ff */
[----:B------:R-:W-:Y:S01]  /*02e0*/  IMAD.X R3, RZ, RZ, RZ, P1 ;  /* 0x000000ffff037224 */ /* 0x000fe200008e06ff */
[----:B------:R-:W-:-:S05]  /*02f0*/  LOP3.LUT R2, R2, 0x3, RZ, 0xc0, !PT ;  /* 0x0000000302027812 */ /* 0x000fca00078ec0ff */
[----:B------:R-:W-:Y:S01]  /*0300*/  IMAD.MOV R4, RZ, RZ, -R2 ;  /* 0x000000ffff047224 */ /* 0x000fe200078e0a02 */
[----:B0-----:R-:W-:-:S07]  /*0310*/  LEA.HI.X R6, R6, UR5, R3, 0x3, P2 ;  /* 0x0000000506067c11 */ /* 0x001fce00090f1c03 */
.L_x_66:
        /* <DEDUP_REMOVED lines=12> */
.L_x_65:
[----:B------:R-:W-:Y:S05]  /*03e0*/  BSYNC.RECONVERGENT B2 ;  /* 0x0000000000027941 */ /* 0x000fea0003800200 */
.L_x_64:
[----:B------:R-:W-:Y:S05]  /*03f0*/  @!P0 BRA `(.L_x_63) ;  /* 0x00000008009c8947 */ /* 0x000fea0003800000 */
[----:B------:R-:W-:Y:S01]  /*0400*/  IADD3 R2, PT, PT, -R25, UR6, RZ ;  /* 0x0000000619027c10 */ /* 0x000fe2000fffe1ff */
[----:B------:R-:W-:Y:S01]  /*0410*/  BSSY.RECONVERGENT B2, `(.L_x_67) ;  /* 0x000005d000027945 */ /* 0x000fe20003800200 */
[----:B------:R-:W-:Y:S02]  /*0420*/  PLOP3.LUT P0, PT, PT, PT, PT, 0x80, 0x8 ;  /* 0x000000000008781c */ /* 0x000fe40003f0f070 */
[----:B------:R-:W-:-:S13]  /*0430*/  ISETP.GT.AND P1, PT, R2, 0xc00, PT ;  /* 0x00000c000200780c */ /* 0x000fda0003f24270 */
[----:B------:R-:W-:Y:S05]  /*0440*/  @!P1 BRA `(.L_x_68) ;  /* 0x0000000400649947 */ /* 0x000fea0003800000 */
[----:B------:R-:W-:Y:S01]  /*0450*/  IMAD.U32 R24, RZ, RZ, UR6 ;  /* 0x00000006ff187e24 */ /* 0x000fe2000f8e00ff */
[----:B------:R-:W-:-:S03]  /*0460*/  PLOP3.LUT P0, PT, PT, PT, PT, 0x8, 0x80 ;  /* 0x000000000080781c */ /* 0x000fc60003f0e170 */
[----:B------:R-:W-:-:S10]  /*0470*/  VIADD R24, R24, 0xfffff400 ;  /* 0xfffff40018187836 */ /* 0x000fd40000000000 */
.L_x_69:
[----:B------:R-:W-:-:S04]  /*0480*/  IADD3 R2, P1, PT, R25, UR4, RZ ;  /* 0x0000000419027c10 */ /* 0x000fc8000ff3e0ff */
[----:B------:R-:W-:Y:S02]  /*0490*/  LEA.HI.X.SX32 R3, R25, RZ, 0x1, P1 ;  /* 0x000000ff19037211 */ /* 0x000fe400008f0eff */
[----:B------:R-:W-:-:S04]  /*04a0*/  LEA R14, P1, R2, UR10, 0x3 ;  /* 0x0000000a020e7c11 */ /* 0x000fc8000f8218ff */
[----:B------:R-:W-:-:S05]  /*04b0*/  LEA.HI.X R15, R2, UR7, R3, 0x3, P1 ;  /* 0x00000007020f7c11 */ /* 0x000fca00088f1c03 */
[----:B------:R-:W2:Y:S04]  /*04c0*/  LDG.E.64.CONSTANT R12, desc[UR14][R14.64] ;  /* 0x0000000e0e0c7981 */ /* 0x000ea8000c1e9b00 */
[----:B------:R-:W3:Y:S04]  /*04d0*/  LDG.E.64.CONSTANT R10, desc[UR14][R14.64+0x800] ;  /* 0x0008000e0e0a7981 */ /* 0x000ee8000c1e9b00 */
[----:B------:R-:W4:Y:S04]  /*04e0*/  LDG.E.64.CONSTANT R6, desc[UR14][R14.64+0x1000] ;  /* 0x0010000e0e067981 */ /* 0x000f28000c1e9b00 */
[----:B------:R0:W4:Y:S01]  /*04f0*/  LDG.E.64.CONSTANT R4, desc[UR14][R14.64+0x1800] ;  /* 0x0018000e0e047981 */ /* 0x000122000c1e9b00 */
[----:B------:R-:W-:-:S05]  /*0500*/  VIADD R2, R25, 0x400 ;  /* 0x0000040019027836 */ /* 0x000fca0000000000 */
[----:B------:R-:W-:-:S04]  /*0510*/  IADD3 R3, P1, PT, R2, UR4, RZ ;  /* 0x0000000402037c10 */ /* 0x000fc8000ff3e0ff */
[----:B------:R-:W-:Y:S02]  /*0520*/  LEA.HI.X.SX32 R2, R2, RZ, 0x1, P1 ;  /* 0x000000ff02027211 */ /* 0x000fe400008f0eff */
[----:B------:R-:W-:-:S04]  /*0530*/  LEA R22, P1, R3, UR10, 0x3 ;  /* 0x0000000a03167c11 */ /* 0x000fc8000f8218ff */
[----:B------:R-:W-:-:S05]  /*0540*/  LEA.HI.X R23, R3, UR7, R2, 0x3, P1 ;  /* 0x0000000703177c11 */ /* 0x000fca00088f1c02 */
[----:B------:R-:W4:Y:S04]  /*0550*/  LDG.E.64.CONSTANT R20, desc[UR14][R22.64] ;  /* 0x0000000e16147981 */ /* 0x000f28000c1e9b00 */
[----:B------:R-:W4:Y:S01]  /*0560*/  LDG.E.64.CONSTANT R18, desc[UR14][R22.64+0x800] ;  /* 0x0008000e16127981 */ /* 0x000f22000c1e9b00 */
[----:B------:R-:W-:-:S03]  /*0570*/  VIADD R26, R25, 0x800 ;  /* 0x00000800191a7836 */ /* 0x000fc60000000000 */
[----:B------:R-:W4:Y:S02]  /*0580*/  LDG.E.64.CONSTANT R2, desc[UR14][R22.64+0x1000] ;  /* 0x0010000e16027981 */ /* 0x000f24000c1e9b00 */
[C---:B------:R-:W-:Y:S02]  /*0590*/  IADD3 R27, P1, PT, R26.reuse, UR4, RZ ;  /* 0x000000041a1b7c10 */ /* 0x040fe4000ff3e0ff */
[----:B------:R1:W4:Y:S02]  /*05a0*/  LDG.E.64.CONSTANT R16, desc[UR14][R22.64+0x1800] ;  /* 0x0018000e16107981 */ /* 0x000324000c1e9b00 */
[----:B0-----:R-:W-:Y:S02]  /*05b0*/  LEA.HI.X.SX32 R14, R26, RZ, 0x1, P1 ;  /* 0x000000ff1a0e7211 */ /* 0x001fe400008f0eff */
[----:B------:R-:W-:-:S04]  /*05c0*/  LEA R26, P2, R27, UR10, 0x3 ;  /* 0x0000000a1b1a7c11 */ /* 0x000fc8000f8418ff */
[----:B------:R-:W-:-:S05]  /*05d0*/  LEA.HI.X R27, R27, UR7, R14, 0x3, P2 ;  /* 0x000000071b1b7c11 */ /* 0x000fca00090f1c0e */
[----:B------:R-:W4:Y:S01]  /*05e0*/  LDG.E.64.CONSTANT R14, desc[UR14][R26.64] ;  /* 0x0000000e1a0e7981 */ /* 0x000f22000c1e9b00 */
[----:B------:R-:W-:Y:S01]  /*05f0*/  VIADD R28, R25, 0xc00 ;  /* 0x00000c00191c7836 */ /* 0x000fe20000000000 */
[----:B--2--5:R-:W-:-:S06]  /*0600*/  DSETP.GEU.AND P1, PT, R8, R12, PT ;  /* 0x0000000c0800722a */ /* 0x024fcc0003f2e000 */
[----:B------:R-:W-:Y:S02]  /*0610*/  FSEL R8, R12, R8, !P1 ;  /* 0x000000080c087208 */ /* 0x000fe40004800000 */
[----:B------:R-:W-:Y:S02]  /*0620*/  FSEL R9, R13, R9, !P1 ;  /* 0x000000090d097208 */ /* 0x000fe40004800000 */
[----:B------:R-:W2:Y:S04]  /*0630*/  LDG.E.64.CONSTANT R12, desc[UR14][R26.64+0x800] ;  /* 0x0008000e1a0c7981 */ /* 0x000ea8000c1e9b00 */
[----:B---3--:R-:W-:-:S06]  /*0640*/  DSETP.GEU.AND P1, PT, R8, R10, PT ;  /* 0x0000000a0800722a */ /* 0x008fcc0003f2e000 */
[----:B------:R-:W-:Y:S02]  /*0650*/  FSEL R8, R10, R8, !P1 ;  /* 0x000000080a087208 */ /* 0x000fe40004800000 */
[----:B------:R-:W-:Y:S02]  /*0660*/  FSEL R9, R11, R9, !P1 ;  /* 0x000000090b097208 */ /* 0x000fe40004800000 */
[----:B------:R-:W3:Y:S04]  /*0670*/  LDG.E.64.CONSTANT R10, desc[UR14][R26.64+0x1000] ;  /* 0x0010000e1a0a7981 */ /* 0x000ee8000c1e9b00 */
[----:B----4-:R-:W-:-:S06]  /*0680*/  DSETP.GEU.AND P1, PT, R8, R6, PT ;  /* 0x000000060800722a */ /* 0x010fcc0003f2e000 */
[----:B------:R-:W-:Y:S02]  /*0690*/  FSEL R6, R6, R8, !P1 ;  /* 0x0000000806067208 */ /* 0x000fe40004800000 */
[----:B------:R-:W-:Y:S02]  /*06a0*/  FSEL R7, R7, R9, !P1 ;  /* 0x0000000907077208 */ /* 0x000fe40004800000 */
[----:B------:R-:W4:Y:S04]  /*06b0*/  LDG.E.64.CONSTANT R8, desc[UR14][R26.64+0x1800] ;  /* 0x0018000e1a087981 */ /* 0x000f28000c1e9b00 */
[----:B------:R-:W-:-:S06]  /*06c0*/  DSETP.GEU.AND P1, PT, R6, R4, PT ;  /* 0x000000040600722a */ /* 0x000fcc0003f2e000 */
[----:B-1----:R-:W-:Y:S02]  /*06d0*/  FSEL R22, R4, R6, !P1 ;  /* 0x0000000604167208 */ /* 0x002fe40004800000 */
[----:B------:R-:W-:Y:S02]  /*06e0*/  FSEL R23, R5, R7, !P1 ;  /* 0x0000000705177208 */ /* 0x000fe40004800000 */
[----:B------:R-:W-:-:S04]  /*06f0*/  IADD3 R5, P1, PT, R28, UR4, RZ ;  /* 0x000000041c057c10 */ /* 0x000fc8000ff3e0ff */
[----:B------:R-:W-:Y:S02]  /*0700*/  LEA.HI.X.SX32 R28, R28, RZ, 0x1, P1 ;  /* 0x000000ff1c1c7211 */ /* 0x000fe400008f0eff */
[----:B------:R-:W-:-:S04]  /*0710*/  LEA R4, P1, R5, UR10, 0x3 ;  /* 0x0000000a05047c11 */ /* 0x000fc8000f8218ff */
[----:B------:R-:W-:-:S05]  /*0720*/  LEA.HI.X R5, R5, UR7, R28, 0x3, P1 ;  /* 0x0000000705057c11 */ /* 0x000fca00088f1c1c */
[----:B------:R-:W4:Y:S01]  /*0730*/  LDG.E.64.CONSTANT R6, desc[UR14][R4.64] ;  /* 0x0000000e04067981 */ /* 0x000f22000c1e9b00 */
[----:B------:R-:W-:-:S03]  /*0740*/  DSETP.GEU.AND P1, PT, R22, R20, PT ;  /* 0x000000141600722a */ /* 0x000fc60003f2e000 */
[----:B------:R-:W4:Y:S03]  /*0750*/  LDG.E.64.CONSTANT R26, desc[UR14][R4.64+0x1800] ;  /* 0x0018000e041a7981 */ /* 0x000f26000c1e9b00 */
[----:B------:R-:W-:Y:S02]  /*0760*/  FSEL R22, R20, R22, !P1 ;  /* 0x0000001614167208 */ /* 0x000fe40004800000 */
[----:B------:R-:W-:Y:S02]  /*0770*/  FSEL R23, R21, R23, !P1 ;  /* 0x0000001715177208 */ /* 0x000fe40004800000 */
[----:B------:R-:W4:Y:S04]  /*0780*/  LDG.E.64.CONSTANT R20, desc[UR14][R4.64+0x800] ;  /* 0x0008000e04147981 */ /* 0x000f28000c1e9b00 */
[----:B------:R-:W-:-:S06]  /*0790*/  DSETP.GEU.AND P1, PT, R22, R18, PT ;  /* 0x000000121600722a */ /* 0x000fcc0003f2e000 */
[----:B------:R-:W-:Y:S02]  /*07a0*/  FSEL R18, R18, R22, !P1 ;  /* 0x0000001612127208 */ /* 0x000fe40004800000 */
[----:B------:R-:W-:Y:S02]  /*07b0*/  FSEL R19, R19, R23, !P1 ;  /* 0x0000001713137208 */ /* 0x000fe40004800000 */
[----:B------:R-:W4:Y:S04]  /*07c0*/  LDG.E.64.CONSTANT R22, desc[UR14][R4.64+0x1000] ;  /* 0x0010000e04167981 */ /* 0x000f28000c1e9b00 */
        /* <DEDUP_REMOVED lines=9> */
[----:B------:R-:W-:-:S05]  /*0860*/  VIADD R25, R25, 0x1000 ;  /* 0x0000100019197836 */ /* 0x000fca0000000000 */
[----:B------:R-:W-:Y:S01]  /*0870*/  ISETP.GE.AND P2, PT, R25, R24, PT ;  /* 0x000000181900720c */ /* 0x000fe20003f46270 */
        /* <DEDUP_REMOVED lines=22> */
.L_x_68:
[----:B------:R-:W-:Y:S05]  /*09e0*/  BSYNC.RECONVERGENT B2 ;  /* 0x0000000000027941 */ /* 0x000fea0003800200 */
.L_x_67:
[----:B------:R-:W-:Y:S01]  /*09f0*/  IADD3 R2, PT, PT, -R25, UR6, RZ ;  /* 0x0000000619027c10 */ /* 0x000fe2000fffe1ff */
[----:B------:R-:W-:Y:S03]  /*0a00*/  BSSY.RECONVERGENT B2, `(.L_x_70) ;  /* 0x000002f000027945 */ /* 0x000fe60003800200 */
[----:B------:R-:W-:-:S13]  /*0a10*/  ISETP.GT.AND P1, PT, R2, 0x400, PT ;  /* 0x000004000200780c */ /* 0x000fda0003f24270 */
[----:B------:R-:W-:Y:S05]  /*0a20*/  @!P1 BRA `(.L_x_71) ;  /* 0x0000000000b09947 */ /* 0x000fea0003800000 */
[----:B------:R-:W0:Y:S01]  /*0a30*/  LDCU UR5, c[0x0][0x384] ;  /* 0x00007080ff0577ac */ /* 0x000e220008000800 */
[----:B------:R-:W-:-:S04]  /*0a40*/  IADD3 R3, P0, PT, R25, UR4, RZ ;  /* 0x0000000419037c10 */ /* 0x000fc8000ff1e0ff */
[----:B------:R-:W-:Y:S02]  /*0a50*/  LEA.HI.X.SX32 R2, R25, RZ, 0x1, P0 ;  /* 0x000000ff19027211 */ /* 0x000fe400000f0eff */
[----:B------:R-:W-:-:S04]  /*0a60*/  LEA R20, P0, R3, UR10, 0x3 ;  /* 0x0000000a03147c11 */ /* 0x000fc8000f8018ff */
[----:B0-----:R-:W-:-:S05]  /*0a70*/  LEA.HI.X R21, R3, UR5, R2, 0x3, P0 ;  /* 0x0000000503157c11 */ /* 0x001fca00080f1c02 */
[----:B------:R-:W2:Y:S04]  /*0a80*/  LDG.E.64.CONSTANT R18, desc[UR14][R20.64] ;  /* 0x0000000e14127981 */ /* 0x000ea8000c1e9b00 */
[----:B------:R-:W3:Y:S04]  /*0a90*/  LDG.E.64.CONSTANT R16, desc[UR14][R20.64+0x800] ;  /* 0x0008000e14107981 */ /* 0x000ee8000c1e9b00 */
[----:B------:R-:W4:Y:S01]  /*0aa0*/  LDG.E.64.CONSTANT R2, desc[UR14][R20.64+0x1000] ;  /* 0x0010000e14027981 */ /* 0x000f22000c1e9b00 */
[----:B------:R-:W-:-:S03]  /*0ab0*/  VIADD R4, R25, 0x400 ;  /* 0x0000040019047836 */ /* 0x000fc60000000000 */
[----:B------:R-:W4:Y:S02]  /*0ac0*/  LDG.E.64.CONSTANT R12, desc[UR14][R20.64+0x1800] ;  /* 0x0018000e140c7981 */ /* 0x000f24000c1e9b00 */
[----:B------:R-:W-:-:S04]  /*0ad0*/  IADD3 R5, P0, PT, R4, UR4, RZ ;  /* 0x0000000404057c10 */ /* 0x000fc8000ff1e0ff */
[----:B------:R-:W-:Y:S02]  /*0ae0*/  LEA.HI.X.SX32 R4, R4, RZ, 0x1, P0 ;  /* 0x000000ff04047211 */ /* 0x000fe400000f0eff */
[----:B------:R-:W-:-:S04]  /*0af0*/  LEA R22, P0, R5, UR10, 0x3 ;  /* 0x0000000a05167c11 */ /* 0x000fc8000f8018ff */
[----:B------:R-:W-:-:S05]  /*0b00*/  LEA.HI.X R23, R5, UR5, R4, 0x3, P0 ;  /* 0x0000000505177c11 */ /* 0x000fca00080f1c04 */
        /* <DEDUP_REMOVED lines=30> */
.L_x_71:
[----:B------:R-:W-:Y:S05]  /*0cf0*/  BSYNC.RECONVERGENT B2 ;  /* 0x0000000000027941 */ /* 0x000fea0003800200 */
.L_x_70:
[----:B------:R-:W-:-:S13]  /*0d00*/  ISETP.LT.OR P0, PT, R25, UR6, P0 ;  /* 0x0000000619007c0c */ /* 0x000fda0008701670 */
        /* <DEDUP_REMOVED lines=22> */
.L_x_63:
[----:B------:R-:W-:Y:S05]  /*0e70*/  BSYNC.RECONVERGENT B1 ;  /* 0x0000000000017941 */ /* 0x000fea0003800200 */
.L_x_62:
[----:B------:R-:W-:-:S09]  /*0e80*/  UISETP.GE.AND UP0, UPT, UR6, 0x100, UPT ;  /* 0x000001000600788c */ /* 0x000fd2000bf06270 */
[----:B------:R-:W-:Y:S05]  /*0e90*/  BRA.U !UP0, `(.L_x_72) ;  /* 0x00000005082c7547 */ /* 0x000fea000b800000 */
        /* <DEDUP_REMOVED lines=50> */
[----:B-1----:R-:W1:Y:S04]  /*11c0*/  LDS.128 R4, [UR4+0x20] ;  /* 0x00002004ff047984 */ /* 0x002e680008000c00 */
[----:B------:R-:W2:Y:S01]  /*11d0*/  LDS.128 R8, [UR4+0x30] ;  /* 0x00003004ff087984 */ /* 0x000ea20008000c00 */
        /* <DEDUP_REMOVED lines=8> */
[----:B------:R-:W-:Y:S02]  /*1260*/  FSEL R5, R5, R3, !P1 ;  /* 0x0000000305057208 */ /* 0x000fe40004800000 */
[----:B------:R-:W0:Y:S04]  /*1270*/  LDS.64 R2, [UR4+0x40] ;  /* 0x00004004ff027984 */ /* 0x000e280008000a00 */
[----:B------:R-:W-:-:S06]  /*1280*/  DSETP.GEU.AND P1, PT, R4, R6, PT ;  /* 0x000000060400722a */ /* 0x000fcc0003f2e000 */
[----:B------:R-:W-:Y:S02]  /*1290*/  FSEL R4, R6, R4, !P1 ;  /* 0x0000000406047208 */ /* 0x000fe40004800000 */
[----:B------:R-:W-:-:S06]  /*12a0*/  FSEL R5, R7, R5, !P1 ;  /* 0x0000000507057208 */ /* 0x000fcc0004800000 */
[----:B--2---:R-:W-:-:S06]  /*12b0*/  DSETP.GEU.AND P1, PT, R4, R8, PT ;  /* 0x000000080400722a */ /* 0x004fcc0003f2e000 */
[----:B------:R-:W-:Y:S02]  /*12c0*/  FSEL R4, R8, R4, !P1 ;  /* 0x0000000408047208 */ /* 0x000fe40004800000 */
[----:B------:R-:W-:-:S06]  /*12d0*/  FSEL R5, R9, R5, !P1 ;  /* 0x0000000509057208 */ /* 0x000fcc0004800000 */
[----:B------:R-:W-:-:S06]  /*12e0*/  DSETP.GEU.AND P1, PT, R4, R10, PT ;  /* 0x0000000a0400722a */ /* 0x000fcc0003f2e000 */
[----:B------:R-:W-:Y:S02]  /*12f0*/  FSEL R4, R10, R4, !P1 ;  /* 0x000000040a047208 */ /* 0x000fe40004800000 */
[----:B------:R-:W-:-:S06]  /*1300*/  FSEL R5, R11, R5, !P1 ;  /* 0x000000050b057208 */ /* 0x000fcc0004800000 */
[----:B0-----:R-:W-:-:S06]  /*1310*/  DSETP.GEU.AND P1, PT, R4, R2, PT ;  /* 0x000000020400722a */ /* 0x001fcc0003f2e000 */
[----:B------:R-:W-:Y:S02]  /*1320*/  FSEL R2, R2, R4, !P1 ;  /* 0x0000000402027208 */ /* 0x000fe40004800000 */
[----:B------:R-:W-:Y:S01]  /*1330*/  FSEL R3, R3, R5, !P1 ;  /* 0x0000000503037208 */ /* 0x000fe20004800000 */
[----:B------:R-:W-:Y:S06]  /*1340*/  BRA `(.L_x_73) ;  /* 0x0000004c00d87947 */ /* 0x000fec0003800000 */
.L_x_72:
[----:B------:R-:W-:Y:S01]  /*1350*/  LOP3.LUT R2, R0, 0x3e0, RZ, 0xc0, !PT ;  /* 0x000003e000027812 */ /* 0x000fe200078ec0ff */
[----:B------:R-:W0:Y:S04]  /*1360*/  S2R R10, SR_LANEID ;  /* 0x00000000000a7919 */ /* 0x000e280000000000 */
[----:B------:R-:W-:Y:S01]  /*1370*/  VIADD R3, R2, 0x20 ;  /* 0x0000002002037836 */ /* 0x000fe20000000000 */
[----:B------:R-:W-:-:S04]  /*1380*/  LOP3.LUT R2, RZ, R2, RZ, 0x33, !PT ;  /* 0x00000002ff027212 */ /* 0x000fc800078e33ff */
[----:B------:R-:W-:Y:S01]  /*1390*/  ISETP.GT.AND P0, PT, R3, UR6, PT ;  /* 0x0000000603007c0c */ /* 0x000fe2000bf04270 */
[----:B------:R-:W-:-:S05]  /*13a0*/  VIADD R2, R2, UR6 ;  /* 0x0000000602027c36 */ /* 0x000fca0008000000 */
[----:B------:R-:W-:-:S05]  /*13b0*/  SEL R3, R2, 0x1f, P0 ;  /* 0x0000001f02037807 */ /* 0x000fca0000000000 */
[----:B-----5:R-:W-:Y:S04]  /*13c0*/  SHFL.DOWN PT, R4, R8, 0x1, R3 ;  /* 0x0820000008047989 */ /* 0x020fe800000e0003 */
[----:B------:R-:W1:Y:S01]  /*13d0*/  SHFL.DOWN PT, R5, R9, 0x1, R3 ;  /* 0x0820000009057989 */ /* 0x000e6200000e0003 */
[----:B0-----:R-:W-:Y:S01]  /*13e0*/  ISETP.GE.AND P0, PT, R10, R3, PT ;  /* 0x000000030a00720c */ /* 0x001fe20003f06270 */
[----:B-1----:R-:W-:-:S06]  /*13f0*/  DSETP.GEU.AND P1, PT, R8, R4, PT ;  /* 0x000000040800722a */ /* 0x002fcc0003f2e000 */
[-C--:B------:R-:W-:Y:S01]  /*1400*/  FSEL R7, R4, R8.reuse, !P1 ;  /* 0x0000000804077208 */ /* 0x080fe20004800000 */
[----:B------:R-:W-:Y:S01]  /*1410*/  VIADD R4, R10, 0x2 ;  /* 0x000000020a047836 */ /* 0x000fe20000000000 */
[-C--:B------:R-:W-:Y:S02]  /*1420*/  FSEL R5, R5, R9.reuse, !P1 ;  /* 0x0000000905057208 */ /* 0x080fe40004800000 */
[----:B------:R-:W-:Y:S02]  /*1430*/  FSEL R2, R7, R8, !P0 ;  /* 0x0000000807027208 */ /* 0x000fe40004000000 */
[----:B------:R-:W-:Y:S02]  /*1440*/  FSEL R5, R5, R9, !P0 ;  /* 0x0000000905057208 */ /* 0x000fe40004000000 */
[----:B------:R-:W-:Y:S01]  /*1450*/  ISETP.GT.AND P0, PT, R4, R3, PT ;  /* 0x000000030400720c */ /* 0x000fe20003f04270 */
[----:B------:R-:W-:Y:S01]  /*1460*/  SHFL.DOWN PT, R6, R2, 0x2, R3 ;  /* 0x0840000002067989 */ /* 0x000fe200000e0003 */
[----:B------:R-:W-:-:S03]  /*1470*/  IMAD.MOV.U32 R4, RZ, RZ, R2 ;  /* 0x000000ffff047224 */ /* 0x000fc600078e0002 */
[----:B------:R-:W0:Y:S03]  /*1480*/  SHFL.DOWN PT, R7, R5, 0x2, R3 ;  /* 0x0840000005077989 */ /* 0x000e2600000e0003 */
[----:B0-----:R-:W-:Y:S01]  /*1490*/  DSETP.GEU.AND P1, PT, R4, R6, PT ;  /* 0x000000060400722a */ /* 0x001fe20003f2e000 */
[----:B------:R-:W-:-:S05]  /*14a0*/  VIADD R4, R10, 0x4 ;  /* 0x000000040a047836 */ /* 0x000fca0000000000 */
[----:B------:R-:W-:Y:S02]  /*14b0*/  @!P0 FSEL R2, R6, R2, !P1 ;  /* 0x0000000206028208 */ /* 0x000fe40004800000 */
[----:B------:R-:W-:Y:S02]  /*14c0*/  @!P0 FSEL R5, R7, R5, !P1 ;  /* 0x0000000507058208 */ /* 0x000fe40004800000 */
        /* <DEDUP_REMOVED lines=10> */
[----:B------:R-:W-:Y:S01]  /*1570*/  IMAD.MOV.U32 R4, RZ, RZ, R2 ;  /* 0x000000ffff047224 */ /* 0x000fe200078e0002 */
[C---:B------:R-:W-:Y:S02]  /*1580*/  ISETP.NE.AND P0, PT, R10.reuse, RZ, PT ;  /* 0x000000ff0a00720c */ /* 0x040fe40003f05270 */
[----:B------:R-:W0:Y:S11]  /*1590*/  SHFL.DOWN PT, R7, R5, 0x8, R3 ;  /* 0x0900000005077989 */ /* 0x000e3600000e0003 */
[----:B------:R-:W1:Y:S01]  /*15a0*/  @!P0 S2R R9, SR_CgaCtaId ;  /* 0x0000000000098919 */ /* 0x000e620000008800 */
[----:B------:R-:W-:Y:S01]  /*15b0*/  @!P0 MOV R8, 0x400 ;  /* 0x0000040000088802 */ /* 0x000fe20000000f00 */
[----:B0-----:R-:W-:Y:S01]  /*15c0*/  DSETP.GEU.AND P2, PT, R4, R6, PT ;  /* 0x000000060400722a */ /* 0x001fe20003f4e000 */
[----:B------:R-:W-:-:S05]  /*15d0*/  VIADD R4, R10, 0x10 ;  /* 0x000000100a047836 */ /* 0x000fca0000000000 */
[----:B------:R-:W-:Y:S02]  /*15e0*/  @!P1 FSEL R2, R6, R2, !P2 ;  /* 0x0000000206029208 */ /* 0x000fe40005000000 */
[----:B------:R-:W-:Y:S02]  /*15f0*/  @!P1 FSEL R5, R7, R5, !P2 ;  /* 0x0000000507059208 */ /* 0x000fe40005000000 */
[----:B------:R-:W-:Y:S01]  /*1600*/  ISETP.GT.AND P1, PT, R4, R3, PT ;  /* 0x000000030400720c */ /* 0x000fe20003f24270 */
[----:B------:R-:W-:Y:S01]  /*1610*/  SHFL.DOWN PT, R6, R2, 0x10, R3 ;  /* 0x0a00000002067989 */ /* 0x000fe200000e0003 */
[----:B------:R-:W-:-:S03]  /*1620*/  @!P0 SHF.R.U32.HI R4, RZ, 0x2, R0 ;  /* 0x00000002ff048819 */ /* 0x000fc60000011600 */
[----:B------:R0:W2:Y:S01]  /*1630*/  SHFL.DOWN PT, R7, R5, 0x10, R3 ;  /* 0x0a00000005077989 */ /* 0x0000a200000e0003 */
[----:B------:R-:W-:Y:S02]  /*1640*/  @!P0 LOP3.LUT R4, R4, 0xf8, RZ, 0xc0, !PT ;  /* 0x000000f804048812 */ /* 0x000fe400078ec0ff */
[----:B-1----:R-:W-:-:S05]  /*1650*/  @!P0 LEA R9, R9, R8, 0x18 ;  /* 0x0000000809098211 */ /* 0x002fca00078ec0ff */
[----:B------:R-:W-:Y:S02]  /*1660*/  @!P0 IMAD.IADD R9, R4, 0x1, R9 ;  /* 0x0000000104098824 */ /* 0x000fe400078e0209 */
[----:B0-----:R-:W-:-:S06]  /*1670*/  IMAD.MOV.U32 R3, RZ, RZ, R5 ;  /* 0x000000ffff037224 */ /* 0x001fcc00078e0005 */
[----:B--2---:R-:W-:-:S06]  /*1680*/  DSETP.GEU.AND P2, PT, R2, R6, PT ;  /* 0x000000060200722a */ /* 0x004fcc0003f4e000 */
[----:B------:R-:W-:Y:S02]  /*1690*/  @!P1 FSEL R5, R7, R5, !P2 ;  /* 0x0000000507059208 */ /* 0x000fe40005000000 */
[----:B------:R-:W-:-:S03]  /*16a0*/  @!P1 FSEL R2, R6, R2, !P2 ;  /* 0x0000000206029208 */ /* 0x000fc60005000000 */
[----:B------:R-:W-:-:S05]  /*16b0*/  IMAD.MOV.U32 R3, RZ, RZ, R5 ;  /* 0x000000ffff037224 */ /* 0x000fca00078e0005 */
[----:B------:R1:W-:Y:S01]  /*16c0*/  @!P0 STS.64 [R9+0x8], R2 ;  /* 0x0000080209008388 */ /* 0x0003e20000000a00 */
[----:B------:R-:W-:Y:S01]  /*16d0*/  BAR.SYNC.DEFER_BLOCKING 0x0 ;  /* 0x0000000000007b1d */ /* 0x000fe20000010000 */
[----:B------:R-:W-:-:S13]  /*16e0*/  ISETP.NE.AND P0, PT, R0, RZ, PT ;  /* 0x000000ff0000720c */ /* 0x000fda0003f05270 */
[----:B-1----:R-:W-:Y:S05]  /*16f0*/  @P0 BRA `(.L_x_73) ;  /* 0x0000004800ec0947 */ /* 0x002fea0003800000 */
[----:B------:R-:W0:Y:S01]  /*1700*/  S2UR UR5, SR_CgaCtaId ;  /* 0x00000000000579c3 */ /* 0x000e220000008800 */
[----:B------:R-:W-:Y:S01]  /*1710*/  UMOV UR4, 0x400 ;  /* 0x0000040000047882 */ /* 0x000fe20000000000 */
[----:B------:R-:W-:Y:S02]  /*1720*/  UISETP.GT.AND UP0, UPT, UR6, 0x20, UPT ;  /* 0x000000200600788c */ /* 0x000fe4000bf04270 */
[----:B------:R-:W-:-:S04]  /*1730*/  UISETP.GT.AND UP1, UPT, UR6, 0x40, UPT ;  /* 0x000000400600788c */ /* 0x000fc8000bf24270 */
[----:B------:R-:W-:Y:S01]  /*1740*/  PLOP3.LUT P3, PT, PT, PT, UP0, 0x80, 0x8 ;  /* 0x000000000008781c */ /* 0x000fe20003f6f008 */
[----:B------:R-:W-:Y:S01]  /*1750*/  UISETP.GT.AND UP0, UPT, UR6, 0x60, UPT ;  /* 0x000000600600788c */ /* 0x000fe2000bf04270 */
[----:B------:R-:W-:Y:S01]  /*1760*/  PLOP3.LUT P2, PT, PT, PT, UP1, 0x80, 0x8 ;  /* 0x000000000008781c */ /* 0x000fe20003f4f018 */
[----:B0-----:R-:W-:-:S09]  /*1770*/  ULEA UR4, UR5, UR4, 0x18 ;  /* 0x0000000405047291 */ /* 0x001fd2000f8ec0ff */
[----:B------:R-:W0:Y:S04]  /*1780*/  LDS.128 R12, [UR4+0x10] ;  /* 0x00001004ff0c7984 */ /* 0x000e280008000c00 */
[----:B------:R-:W1:Y:S01]  /*1790*/  LDS.128 R4, [UR4+0x20] ;  /* 0x00002004ff047984 */ /* 0x000e620008000c00 */
[----:B0-----:R-:W-:-:S06]  /*17a0*/  DSETP.GEU.AND P1, PT, R2, R12, PT ;  /* 0x0000000c0200722a */ /* 0x001fcc0003f2e000 */
[-C--:B------:R-:W-:Y:S02]  /*17b0*/  FSEL R9, R12, R2.reuse, !P1 ;  /* 0x000000020c097208 */ /* 0x080fe40004800000 */
[-C--:B------:R-:W-:Y:S02]  /*17c0*/  FSEL R11, R13, R3.reuse, !P1 ;  /* 0x000000030d0b7208 */ /* 0x080fe40004800000 */
[----:B------:R-:W-:Y:S02]  /*17d0*/  FSEL R13, R9, R2, P3 ;  /* 0x00000002090d7208 */ /* 0x000fe40001800000 */
[----:B------:R-:W-:Y:S02]  /*17e0*/  FSEL R0, R11, R3, P3 ;  /* 0x000000030b007208 */ /* 0x000fe40001800000 */
[----:B------:R-:W-:Y:S01]  /*17f0*/  PLOP3.LUT P1, PT, PT, PT, UP0, 0x80, 0x8 ;  /* 0x000000000008781c */ /* 0x000fe20003f2f008 */
[----:B------:R-:W-:Y:S01]  /*1800*/  IMAD.MOV.U32 R2, RZ, RZ, R13 ;  /* 0x000000ffff027224 */ /* 0x000fe200078e000d */
[----:B------:R-:W0:Y:S01]  /*1810*/  LDS.128 R8, [UR4+0x30] ;  /* 0x00003004ff087984 */ /* 0x000e220008000c00 */
[----:B------:R-:W-:Y:S01]  /*1820*/  IMAD.MOV.U32 R3, RZ, RZ, R0 ;  /* 0x000000ffff037224 */ /* 0x000fe200078e0000 */
[----:B------:R-:W-:-:S05]  /*1830*/  UISETP.GT.AND UP0, UPT, UR6, 0x80, UPT ;  /* 0x000000800600788c */ /* 0x000fca000bf04270 */
[----:B------:R-:W-:-:S06]  /*1840*/  DSETP.GEU.AND P3, PT, R2, R14, PT ;  /* 0x0000000e0200722a */ /* 0x000fcc0003f6e000 */
[----:B------:R-:W-:Y:S02]  /*1850*/  @P2 FSEL R13, R14, R13, !P3 ;  /* 0x0000000d0e0d2208 */ /* 0x000fe40005800000 */
[----:B------:R-:W-:Y:S02]  /*1860*/  @P2 FSEL R0, R15, R0, !P3 ;  /* 0x000000000f002208 */ /* 0x000fe40005800000 */
[----:B------:R-:W-:Y:S01]  /*1870*/  PLOP3.LUT P2, PT, PT, PT, UP0, 0x80, 0x8 ;  /* 0x000000000008781c */ /* 0x000fe20003f4f008 */
[----:B------:R-:W-:Y:S01]  /*1880*/  IMAD.MOV.U32 R2, RZ, RZ, R13 ;  /* 0x000000ffff027224 */ /* 0x000fe200078e000d */
[----:B------:R-:W-:Y:S01]  /*1890*/  UISETP.GT.AND UP0, UPT, UR6, 0xa0, UPT ;  /* 0x000000a00600788c */ /* 0x000fe2000bf04270 */
[----:B------:R-:W-:-:S06]  /*18a0*/  IMAD.MOV.U32 R3, RZ, RZ, R0 ;  /* 0x000000ffff037224 */ /* 0x000fcc00078e0000 */
[----:B-1----:R-:W-:Y:S01]  /*18b0*/  DSETP.GEU.AND P3, PT, R2, R4, PT ;  /* 0x000000040200722a */ /* 0x002fe20003f6e000 */
[----:B------:R-:W1:Y:S05]  /*18c0*/  LDS.64 R2, [UR4+0x40] ;  /* 0x00004004ff027984 */ /* 0x000e6a0008000a00 */
[----:B------:R-:W-:Y:S02]  /*18d0*/  @P1 FSEL R13, R4, R13, !P3 ;  /* 0x0000000d040d1208 */ /* 0x000fe40005800000 */
[----:B------:R-:W-:Y:S02]  /*18e0*/  @P1 FSEL R0, R5, R0, !P3 ;  /* 0x0000000005001208 */ /* 0x000fe40005800000 */
[----:B------:R-:W-:Y:S01]  /*18f0*/  PLOP3.LUT P1, PT, PT, PT, UP0, 0x80, 0x8 ;  /* 0x000000000008781c */ /* 0x000fe20003f2f008 */
[----:B------:R-:W-:Y:S01]  /*1900*/  IMAD.MOV.U32 R4, RZ, RZ, R13 ;  /* 0x000000ffff047224 */ /* 0x000fe200078e000d */
[----:B------:R-:W-:Y:S01]  /*1910*/  UISETP.GT.AND UP0, UPT, UR6, 0xc0, UPT ;  /* 0x000000c00600788c */ /* 0x000fe2000bf04270 */
[----:B------:R-:W-:-:S06]  /*1920*/  IMAD.MOV.U32 R5, RZ, RZ, R0 ;  /* 0x000000ffff057224 */ /* 0x000fcc00078e0000 */
[----:B------:R-:W-:-:S06]  /*1930*/  DSETP.GEU.AND P3, PT, R4, R6, PT ;  /* 0x000000060400722a */ /* 0x000fcc0003f6e000 */
[----:B------:R-:W-:Y:S02]  /*1940*/  @P2 FSEL R13, R6, R13, !P3 ;  /* 0x0000000d060d2208 */ /* 0x000fe40005800000 */
[----:B------:R-:W-:Y:S02]  /*1950*/  @P2 FSEL R0, R7, R0, !P3 ;  /* 0x0000000007002208 */ /* 0x000fe40005800000 */
[----:B------:R-:W-:Y:S01]  /*1960*/  PLOP3.LUT P2, PT, PT, PT, UP0, 0x80, 0x8 ;  /* 0x000000000008781c */ /* 0x000fe20003f4f008 */
[----:B------:R-:W-:Y:S01]  /*1970*/  IMAD.MOV.U32 R4, RZ, RZ, R13 ;  /* 0x000000ffff047224 */ /* 0x000fe200078e000d */
[----:B------:R-:W-:Y:S01]  /*1980*/  UISETP.GT.AND UP0, UPT, UR6, 0xe0, UPT ;  /* 0x000000e00600788c */ /* 0x000fe2000bf04270 */
[----:B------:R-:W-:-:S06]  /*1990*/  IMAD.MOV.U32 R5, RZ, RZ, R0 ;  /* 0x000000ffff057224 */ /* 0x000fcc00078e0000 */
[----:B0-----:R-:W-:-:S06]  /*19a0*/  DSETP.GEU.AND P3, PT, R4, R8, PT ;  /* 0x000000080400722a */ /* 0x001fcc0003f6e000 */
[----:B------:R-:W-:Y:S02]  /*19b0*/  @P1 FSEL R13, R8, R13, !P3 ;  /* 0x0000000d080d1208 */ /* 0x000fe40005800000 */
[----:B------:R-:W-:Y:S02]  /*19c0*/  @P1 FSEL R0, R9, R0, !P3 ;  /* 0x0000000009001208 */ /* 0x000fe40005800000 */
[----:B------:R-:W-:Y:S01]  /*19d0*/  PLOP3.LUT P1, PT, PT, PT, UP0, 0x80, 0x8 ;  /* 0x000000000008781c */ /* 0x000fe20003f2f008 */
[----:B------:R-:W-:Y:S02]  /*19e0*/  IMAD.MOV.U32 R4, RZ, RZ, R13 ;  /* 0x000000ffff047224 */ /* 0x000fe400078e000d */
[----:B------:R-:W-:-:S06]  /*19f0*/  IMAD.MOV.U32 R5, RZ, RZ, R0 ;  /* 0x000000ffff057224 */ /* 0x000fcc00078e0000 */
[----:B------:R-:W-:-:S06]  /*1a00*/  DSETP.GEU.AND P3, PT, R4, R10, PT ;  /* 0x0000000a0400722a */ /* 0x000fcc0003f6e000 */
[----:B------:R-:W-:Y:S02]  /*1a10*/  @P2 FSEL R13, R10, R13, !P3 ;  /* 0x0000000d0a0d2208 */ /* 0x000fe40005800000 */
[----:B------:R-:W-:-:S03]  /*1a20*/  @P2 FSEL R0, R11, R0, !P3 ;  /* 0x000000000b002208 */ /* 0x000fc60005800000 */
[----:B------:R-:W-:Y:S02]  /*1a30*/  IMAD.MOV.U32 R4, RZ, RZ, R13 ;  /* 0x000000ffff047224 */ /* 0x000fe400078e000d */
[----:B------:R-:W-:-:S06]  /*1a40*/  IMAD.MOV.U32 R5, RZ, RZ, R0 ;  /* 0x000000ffff057224 */ /* 0x000fcc00078e0000 */
[----:B-1----:R-:W-:-:S06]  /*1a50*/  DSETP.GEU.AND P2, PT, R4, R2, PT ;  /* 0x000000020400722a */ /* 0x002fcc0003f4e000 */
[----:B------:R-:W-:Y:S02]  /*1a60*/  @P1 FSEL R13, R2, R13, !P2 ;  /* 0x0000000d020d1208 */ /* 0x000fe40005000000 */
[----:B------:R-:W-:-:S03]  /*1a70*/  @P1 FSEL R0, R3, R0, !P2 ;  /* 0x0000000003001208 */ /* 0x000fc60005000000 */
[----:B------:R-:W-:Y:S02]  /*1a80*/  IMAD.MOV.U32 R2, RZ, RZ, R13 ;  /* 0x000000ffff027224 */ /* 0x000fe400078e000d */
[----:B------:R-:W-:Y:S01]  /*1a90*/  IMAD.MOV.U32 R3, RZ, RZ, R0 ;  /* 0x000000ffff037224 */ /* 0x000fe200078e0000 */
[----:B------:R-:W-:Y:S06]  /*1aa0*/  BRA `(.L_x_73) ;  /* 0x0000004800007947 */ /* 0x000fec0003800000 */
.L_x_59:
[----:B------:R-:W0:Y:S01]  /*1ab0*/  S2R R0, SR_TID.X ;  /* 0x0000000000007919 */ /* 0x000e220000002100 */
[----:B------:R-:W1:Y:S01]  /*1ac0*/  LDC.64 R2, c[0x0][0x380] ;  /* 0x0000e000ff027b82 */ /* 0x000e620000000a00 */
[----:B0-----:R-:W-:-:S04]  /*1ad0*/  IMAD.SHL.U32 R4, R0, 0x4, RZ ;  /* 0x0000000400047824 */ /* 0x001fc800078e00ff */
[----:B------:R-:W-:-:S04]  /*1ae0*/  VIADD R5, R4, UR4 ;  /* 0x0000000404057c36 */ /* 0x000fc80008000000 */
[----:B-1----:R-:W-:-:S05]  /*1af0*/  IMAD.WIDE.U32 R2, R5, 0x8, R2 ;  /* 0x0000000805027825 */ /* 0x002fca00078e0002 */
[----:B------:R-:W2:Y:S04]  /*1b00*/  LDG.E.128.CONSTANT R16, desc[UR14][R2.64] ;  /* 0x0000000e02107981 */ /* 0x000ea8000c1e9d00 */
[----:B------:R-:W3:Y:S04]  /*1b10*/  LDG.E.128.CONSTANT R8, desc[UR14][R2.64+0x10] ;  /* 0x0000100e02087981 */ /* 0x000ee8000c1e9d00 */
[----:B------:R-:W4:Y:S04]  /*1b20*/  LDG.E.128.CONSTANT R4, desc[UR14][R2.64+0x2000] ;  /* 0x0020000e02047981 */ /* 0x000f28000c1e9d00 */
[----:B------:R0:W5:Y:S01]  /*1b30*/  LDG.E.128.CONSTANT R12, desc[UR14][R2.64+0x2010] ;  /* 0x0020100e020c7981 */ /* 0x000162000c1e9d00 */
[----:B------:R-:W-:-:S04]  /*1b40*/  UISETP.GE.U32.AND UP0, UPT, UR7, UR5, UPT ;  /* 0x000000050700728c */ /* 0x000fc8000bf06070 */
[----:B------:R-:W-:Y:S01]  /*1b50*/  UISETP.GE.U32.AND.EX UP0, UPT, UR8, UR6, UPT, UP0 ;  /* 0x000000060800728c */ /* 0x000fe2000bf06100 */
        /* <DEDUP_REMOVED lines=21> */
[----:B------:R-:W-:Y:S06]  /*1cb0*/  BRA.U !UP0, `(.L_x_74) ;  /* 0x0000000d08e87547 */ /* 0x000fec000b800000 */
[----:B------:R-:W-:Y:S02]  /*1cc0*/  UIADD3 UR7, UP0, UPT, UR5, UR4, URZ ;  /* 0x0000000405077290 */ /* 0x000fe4000ff1e0ff */
[----:B------:R-:W-:Y:S01]  /*1cd0*/  UIADD3 UR11, UP1, UPT, UR12, -0x800, URZ ;  /* 0xfffff8000c0b7890 */ /* 0x000fe2000ff3e0ff */
[----:B------:R-:W0:Y:S03]  /*1ce0*/  LDCU UR9, c[0x0][0x384] ;  /* 0x00007080ff0977ac */ /* 0x000e260008000800 */
[----:B------:R-:W-:Y:S01]  /*1cf0*/  IADD3 R0, P0, PT, R0, UR7, RZ ;  /* 0x0000000700007c10 */ /* 0x000fe2000ff1e0ff */
[----:B------:R-:W-:Y:S02]  /*1d00*/  UIADD3.X UR8, UPT, UPT, URZ, UR6, URZ, UP0, !UPT ;  /* 0x00000006ff087290 */ /* 0x000fe400087fe4ff */
[----:B------:R-:W-:Y:S02]  /*1d10*/  UIADD3.X UR16, UPT, UPT, UR13, -0x1, URZ, UP1, !UPT ;  /* 0xffffffff0d107890 */ /* 0x000fe40008ffe4ff */
[----:B------:R-:W-:-:S02]  /*1d20*/  UISETP.GT.U32.AND UP0, UPT, UR7, UR11, UPT ;  /* 0x0000000b0700728c */ /* 0x000fc4000bf04070 */
[----:B------:R-:W-:Y:S01]  /*1d30*/  IMAD.X R3, RZ, RZ, UR8, P0 ;  /* 0x00000008ff037e24 */ /* 0x000fe200080e06ff */
[C---:B------:R-:W-:Y:S01]  /*1d40*/  LEA R2, P0, R0.reuse, UR10, 0x3 ;  /* 0x0000000a00027c11 */ /* 0x040fe2000f8018ff */
[----:B------:R-:W-:Y:S02]  /*1d50*/  UISETP.GT.U32.AND.EX UP0, UPT, UR8, UR16, UPT, UP0 ;  /* 0x000000100800728c */ /* 0x000fe4000bf04100 */
[----:B------:R-:W-:Y:S01]  /*1d60*/  IMAD.U32 R24, RZ, RZ, UR8 ;  /* 0x00000008ff187e24 */ /* 0x000fe2000f8e00ff */
[----:B------:R-:W-:Y:S01]  /*1d70*/  UMOV UR6, UR7 ;  /* 0x0000000700067c82 */ /* 0x000fe20008000000 */
[----:B------:R-:W-:Y:S01]  /*1d80*/  UMOV UR4, URZ ;  /* 0x000000ff00047c82 */ /* 0x000fe20008000000 */
[----:B0-----:R-:W-:Y:S01]  /*1d90*/  LEA.HI.X R3, R0, UR9, R3, 0x3, P0 ;  /* 0x0000000900037c11 */ /* 0x001fe200080f1c03 */
[----:B------:R-:W-:Y:S01]  /*1da0*/  IMAD.U32 R0, RZ, RZ, UR7 ;  /* 0x00000007ff007e24 */ /* 0x000fe2000f8e00ff */
[----:B------:R-:W-:Y:S02]  /*1db0*/  UMOV UR7, UR8 ;  /* 0x0000000800077c82 */ /* 0x000fe40008000000 */
[----:B------:R-:W-:Y:S05]  /*1dc0*/  BRA.U UP0, `(.L_x_75) ;  /* 0x0000000100e07547 */ /* 0x000fea000b800000 */
[----:B------:R-:W0:Y:S01]  /*1dd0*/  LDCU.64 UR8, c[0x0][0x380] ;  /* 0x00007000ff0877ac */ /* 0x000e220008000a00 */
[----:B------:R-:W1:Y:S01]  /*1de0*/  LDCU.64 UR12, c[0x0][0x3b8] ;  /* 0x00007700ff0c77ac */ /* 0x000e620008000a00 */
[----:B------:R-:W-:Y:S01]  /*1df0*/  NOP ;  /* 0x0000000000007918 */ /* 0x000fe20000000000 */
.L_x_76:
[----:B------:R-:W2:Y:S01]  /*1e00*/  S2R R4, SR_TID.X ;  /* 0x0000000000047919 */ /* 0x000ea20000002100 */
[----:B0-----:R-:W-:Y:S01]  /*1e10*/  UMOV UR10, UR8 ;  /* 0x00000008000a7c82 */ /* 0x001fe20008000000 */
[----:B--2---:R-:W-:-:S05]  /*1e20*/  IMAD.SHL.U32 R5, R4, 0x4, RZ ;  /* 0x0000000404057824 */ /* 0x004fca00078e00ff */
[----:B------:R-:W-:-:S05]  /*1e30*/  IADD3 R4, P0, PT, R5, R0, RZ ;  /* 0x0000000005047210 */ /* 0x000fca0007f1e0ff */
[----:B------:R-:W-:Y:S01]  /*1e40*/  IMAD.X R5, RZ, RZ, R24, P0 ;  /* 0x000000ffff057224 */ /* 0x000fe200000e0618 */
[----:B------:R-:W-:-:S04]  /*1e50*/  LEA R18, P0, R4, UR10, 0x3 ;  /* 0x0000000a04127c11 */ /* 0x000fc8000f8018ff */
[----:B------:R-:W-:-:S05]  /*1e60*/  LEA.HI.X R19, R4, UR9, R5, 0x3, P0 ;  /* 0x0000000904137c11 */ /* 0x000fca00080f1c05 */
[----:B------:R-:W2:Y:S04]  /*1e70*/  LDG.E.128.CONSTANT R4, desc[UR14][R18.64] ;  /* 0x0000000e12047981 */ /* 0x000ea8000c1e9d00 */
[----:B------:R-:W3:Y:S04]  /*1e80*/  LDG.E.128.CONSTANT R8, desc[UR14][R18.64+0x10] ;  /* 0x0000100e12087981 */ /* 0x000ee8000c1e9d00 */
[----:B------:R-:W4:Y:S04]  /*1e90*/  LDG.E.128.CONSTANT R12, desc[UR14][R18.64+0x2000] ;  /* 0x0020000e120c7981 */ /* 0x000f28000c1e9d00 */
[----:B------:R-:W5:Y:S01]  /*1ea0*/  LDG.E.128.CONSTANT R20, desc[UR14][R18.64+0x2010] ;  /* 0x0020100e12147981 */ /* 0x000f62000c1e9d00 */
[----:B------:R-:W-:-:S02]  /*1eb0*/  USHF.R.S32.HI UR18, URZ, 0x1f, UR5 ;  /* 0x0000001fff127899 */ /* 0x000fc40008011405 */
[----:B------:R-:W-:Y:S02]  /*1ec0*/  UIADD3 UR6, UP0, UPT, UR5, UR6, URZ ;  /* 0x0000000605067290 */ /* 0x000fe4000ff1e0ff */
[----:B------:R-:W-:Y:S02]  /*1ed0*/  USHF.L.U64.HI UR19, UR5, 0x3, UR18 ;  /* 0x0000000305137899 */ /* 0x000fe40008010212 */
[----:B------:R-:W-:Y:S01]  /*1ee0*/  UIADD3.X UR7, UPT, UPT, UR18, UR7, URZ, UP0, !UPT ;  /* 0x0000000712077290 */ /* 0x000fe200087fe4ff */
[----:B--2---:R-:W-:-:S06]  /*1ef0*/  DSETP.GEU.AND P0, PT, R16, R4, PT ;  /* 0x000000041000722a */ /* 0x004fcc0003f0e000 */
[----:B------:R-:W-:Y:S02]  /*1f00*/  FSEL R4, R4, R16, !P0 ;  /* 0x0000001004047208 */ /* 0x000fe40004000000 */
[----:B------:R-:W-:-:S06]  /*1f10*/  FSEL R5, R5, R17, !P0 ;  /* 0x0000001105057208 */ /* 0x000fcc0004000000 */
[----:B------:R-:W-:-:S06]  /*1f20*/  DSETP.GEU.AND P0, PT, R4, R6, PT ;  /* 0x000000060400722a */ /* 0x000fcc0003f0e000 */
[----:B------:R-:W-:Y:S02]  /*1f30*/  FSEL R4, R6, R4, !P0 ;  /* 0x0000000406047208 */ /* 0x000fe40004000000 */
[----:B------:R-:W-:Y:S01]  /*1f40*/  FSEL R5, R7, R5, !P0 ;  /* 0x0000000507057208 */ /* 0x000fe20004000000 */
[----:B------:R-:W-:Y:S01]  /*1f50*/  IMAD.U32 R7, RZ, RZ, UR5 ;  /* 0x00000005ff077e24 */ /* 0x000fe2000f8e00ff */
[----:B-1----:R-:W-:-:S04]  /*1f60*/  IADD3 R6, P2, PT, -R0, UR12, RZ ;  /* 0x0000000c00067c10 */ /* 0x002fc8000ff5e1ff */
        /* <DEDUP_REMOVED lines=13> */
[----:B------:R-:W-:Y:S02]  /*2040*/  FSEL R4, R20, R4, !P0 ;  /* 0x0000000414047208 */ /* 0x000fe40004000000 */
[----:B------:R-:W-:Y:S02]  /*2050*/  FSEL R5, R21, R5, !P0 ;  /* 0x0000000515057208 */ /* 0x000fe40004000000 */
[----:B------:R-:W-:Y:S02]  /*2060*/  ISETP.GE.U32.AND P0, PT, R6, UR5, PT ;  /* 0x0000000506007c0c */ /* 0x000fe4000bf06070 */
[----:B------:R-:W-:Y:S02]  /*2070*/  IADD3.X R6, PT, PT, ~R24, UR13, RZ, P2, !PT ;  /* 0x0000000d18067c10 */ /* 0x000fe400097fe5ff */
[----:B------:R-:W-:Y:S01]  /*2080*/  LEA R2, P2, R7, R2, 0x3 ;  /* 0x0000000207027211 */ /* 0x000fe200078418ff */
[----:B------:R-:W-:Y:S01]  /*2090*/  DSETP.GEU.AND P1, PT, R4, R22, PT ;  /* 0x000000160400722a */ /* 0x000fe20003f2e000 */
[----:B------:R-:W-:-:S02]  /*20a0*/  ISETP.GE.U32.AND.EX P0, PT, R6, UR18, PT, P0 ;  /* 0x0000001206007c0c */ /* 0x000fc4000bf06100 */
[----:B------:R-:W-:-:S03]  /*20b0*/  IADD3.X R3, PT, PT, R3, UR19, RZ, P2, !PT ;  /* 0x0000001303037c10 */ /* 0x000fc600097fe4ff */
[----:B------:R-:W-:Y:S02]  /*20c0*/  FSEL R16, R22, R4, !P1 ;  /* 0x0000000416107208 */ /* 0x000fe40004800000 */
[----:B------:R-:W-:-:S06]  /*20d0*/  FSEL R17, R23, R5, !P1 ;  /* 0x0000000517117208 */ /* 0x000fcc0004800000 */
[----:B------:R-:W-:Y:S05]  /*20e0*/  @!P0 BRA `(.L_x_74) ;  /* 0x0000000800dc8947 */ /* 0x000fea0003800000 */
[----:B------:R-:W-:Y:S01]  /*20f0*/  IADD3 R0, P0, PT, R0, UR5, RZ ;  /* 0x0000000500007c10 */ /* 0x000fe2000ff1e0ff */
[----:B------:R-:W-:-:S03]  /*2100*/  UIADD3 UR4, UPT, UPT, UR4, 0x1, URZ ;  /* 0x0000000104047890 */ /* 0x000fc6000fffe0ff */
[----:B------:R-:W-:Y:S02]  /*2110*/  IADD3.X R24, PT, PT, R24, UR18, RZ, P0, !PT ;  /* 0x0000001218187c10 */ /* 0x000fe400087fe4ff */
[----:B------:R-:W-:-:S04]  /*2120*/  ISETP.GT.U32.AND P0, PT, R0, UR11, PT ;  /* 0x0000000b00007c0c */ /* 0x000fc8000bf04070 */
[----:B------:R-:W-:-:S13]  /*2130*/  ISETP.GT.U32.AND.EX P0, PT, R24, UR16, PT, P0 ;  /* 0x0000001018007c0c */ /* 0x000fda000bf04100 */
[----:B------:R-:W-:Y:S05]  /*2140*/  @!P0 BRA `(.L_x_76) ;  /* 0xfffffffc002c8947 */ /* 0x000fea000383ffff */
.L_x_75:
[----:B------:R-:W-:-:S04]  /*2150*/  ISETP.GE.U32.AND P0, PT, R0, UR12, PT ;  /* 0x0000000c00007c0c */ /* 0x000fc8000bf06070 */
[----:B------:R-:W-:-:S13]  /*2160*/  ISETP.GE.U32.AND.EX P0, PT, R24, UR13, PT, P0 ;  /* 0x0000000d18007c0c */ /* 0x000fda000bf06100 */
[----:B------:R-:W-:Y:S05]  /*2170*/  @P0 BRA `(.L_x_74) ;  /* 0x0000000800b80947 */ /* 0x000fea0003800000 */
[----:B------:R-:W0:Y:S01]  /*2180*/  S2R R21, SR_TID.X ;  /* 0x0000000000157919 */ /* 0x000e220000002100 */
[----:B------:R-:W-:Y:S01]  /*2190*/  IADD3 R20, PT, PT, -R0, UR12, RZ ;  /* 0x0000000c00147c10 */ /* 0x000fe2000fffe1ff */
[----:B------:R-:W-:Y:S03]  /*21a0*/  BSSY.RECONVERGENT B1, `(.L_x_74) ;  /* 0x00000ab000017945 */ /* 0x000fe60003800200 */
[----:B0-----:R-:W-:-:S13]  /*21b0*/  ISETP.GE.AND P0, PT, R21, R20, PT ;  /* 0x000000141500720c */ /* 0x001fda0003f06270 */
[----:B------:R-:W-:Y:S05]  /*21c0*/  @P0 BRA `(.L_x_77) ;  /* 0x0000000800a00947 */ /* 0x000fea0003800000 */
[----:B------:R-:W0:Y:S01]  /*21d0*/  LDC R5, c[0x0][0x3c0] ;  /* 0x0000f000ff057b82 */ /* 0x000e220000000800 */
[----:B------:R-:W-:Y:S01]  /*21e0*/  LOP3.LUT R0, RZ, R21, RZ, 0x33, !PT ;  /* 0x00000015ff007212 */ /* 0x000fe200078e33ff */
[----:B------:R-:W-:Y:S01]  /*21f0*/  USHF.L.U32 UR8, UR17, 0xb, URZ ;  /* 0x0000000b11087899 */ /* 0x000fe200080006ff */
[----:B------:R-:W-:Y:S03]  /*2200*/  BSSY.RECONVERGENT B2, `(.L_x_78) ;  /* 0x0000017000027945 */ /* 0x000fe60003800200 */
[----:B------:R-:W-:Y:S02]  /*2210*/  VIADD R0, R0, UR12 ;  /* 0x0000000c00007c36 */ /* 0x000fe40008000000 */
[----:B------:R-:W-:-:S03]  /*2220*/  IMAD.U32 R7, RZ, RZ, UR8 ;  /* 0x00000008ff077e24 */ /* 0x000fc6000f8e00ff */
[C---:B------:R-:W-:Y:S02]  /*2230*/  LOP3.LUT R6, R0.reuse, 0x300, RZ, 0xc0, !PT ;  /* 0x0000030000067812 */ /* 0x040fe400078ec0ff */
[----:B------:R-:W-:Y:S02]  /*2240*/  IADD3 R4, PT, PT, R0, -UR5, -R7 ;  /* 0x8000000500047c10 */ /* 0x000fe4000fffe807 */
[----:B------:R-:W-:Y:S02]  /*2250*/  ISETP.NE.AND P1, PT, R6, 0x300, PT ;  /* 0x000003000600780c */ /* 0x000fe40003f25270 */
[----:B------:R-:W-:Y:S01]  /*2260*/  LEA.HI R0, R0, 0x1, RZ, 0x18 ;  /* 0x0000000100007811 */ /* 0x000fe200078fc0ff */
[----:B0-----:R-:W-:-:S04]  /*2270*/  IMAD R5, R5, UR4, RZ ;  /* 0x0000000405057c24 */ /* 0x001fc8000f8e02ff */
[----:B------:R-:W-:-:S05]  /*2280*/  IMAD R4, R5, -0x800, R4 ;  /* 0xfffff80005047824 */ /* 0x000fca00078e0204 */
[----:B------:R-:W-:Y:S01]  /*2290*/  ISETP.GE.U32.AND P0, PT, R4, 0x300, PT ;  /* 0x000003000400780c */ /* 0x000fe20003f06070 */
[----:B------:R-:W-:-:S12]  /*22a0*/  @!P1 BRA `(.L_x_79) ;  /* 0x0000000000309947 */ /* 0x000fd80003800000 */
[----:B------:R-:W-:-:S05]  /*22b0*/  LOP3.LUT R0, R0, 0x3, RZ, 0xc0, !PT ;  /* 0x0000000300007812 */ /* 0x000fca00078ec0ff */
[----:B------:R-:W-:-:S07]  /*22c0*/  IMAD.MOV R0, RZ, RZ, -R0 ;  /* 0x000000ffff007224 */ /* 0x000fce00078e0a00 */
.L_x_80:
[----:B------:R0:W2:Y:S01]  /*22d0*/  LDG.E.64.CONSTANT R4, desc[UR14][R2.64] ;  /* 0x0000000e02047981 */ /* 0x0000a2000c1e9b00 */
[----:B------:R-:W-:Y:S02]  /*22e0*/  VIADD R0, R0, 0x1 ;  /* 0x0000000100007836 */ /* 0x000fe40000000000 */
[----:B------:R-:W-:-:S03]  /*22f0*/  VIADD R21, R21, 0x100 ;  /* 0x0000010015157836 */ /* 0x000fc60000000000 */
[----:B------:R-:W-:Y:S02]  /*2300*/  ISETP.NE.AND P2, PT, R0, RZ, PT ;  /* 0x000000ff0000720c */ /* 0x000fe40003f45270 */
[----:B0-----:R-:W-:-:S05]  /*2310*/  IADD3 R2, P3, PT, R2, 0x800, RZ ;  /* 0x0000080002027810 */ /* 0x001fca0007f7e0ff */
[----:B------:R-:W-:Y:S01]  /*2320*/  IMAD.X R3, RZ, RZ, R3, P3 ;  /* 0x000000ffff037224 */ /* 0x000fe200018e0603 */
[----:B--2---:R-:W-:-:S06]  /*2330*/  DSETP.GEU.AND P1, PT, R16, R4, PT ;  /* 0x000000041000722a */ /* 0x004fcc0003f2e000 */
[----:B------:R-:W-:Y:S02]  /*2340*/  FSEL R16, R4, R16, !P1 ;  /* 0x0000001004107208 */ /* 0x000fe40004800000 */
[----:B------:R-:W-:Y:S01]  /*2350*/  FSEL R17, R5, R17, !P1 ;  /* 0x0000001105117208 */ /* 0x000fe20004800000 */
[----:B------:R-:W-:Y:S06]  /*2360*/  @P2 BRA `(.L_x_80) ;  /* 0xfffffffc00d82947 */ /* 0x000fec000383ffff */
.L_x_79:
[----:B------:R-:W-:Y:S05]  /*2370*/  BSYNC.RECONVERGENT B2 ;  /* 0x0000000000027941 */ /* 0x000fea0003800200 */
.L_x_78:
[----:B------:R-:W-:Y:S05]  /*2380*/  @!P0 BRA `(.L_x_77) ;  /* 0x0000000800308947 */ /* 0x000fea0003800000 */
[----:B------:R-:W-:Y:S01]  /*2390*/  IMAD.IADD R4, R20, 0x1, -R21 ;  /* 0x0000000114047824 */ /* 0x000fe200078e0a15 */
[----:B------:R-:W-:Y:S01]  /*23a0*/  IADD3 R0, P0, PT, R21, UR6, RZ ;  /* 0x0000000615007c10 */ /* 0x000fe2000ff1e0ff */
[----:B------:R-:W-:Y:S03]  /*23b0*/  BSSY.RECONVERGENT B2, `(.L_x_81) ;  /* 0x000004e000027945 */ /* 0x000fe60003800200 */
[----:B------:R-:W-:Y:S01]  /*23c0*/  ISETP.GT.AND P1, PT, R4, 0xc00, PT ;  /* 0x00000c000400780c */ /* 0x000fe20003f24270 */
[----:B------:R-:W-:Y:S01]  /*23d0*/  IMAD.X R3, RZ, RZ, UR7, P0 ;  /* 0x00000007ff037e24 */ /* 0x000fe200080e06ff */
[----:B------:R-:W-:-:S04]  /*23e0*/  LEA R2, P0, R0, UR10, 0x3 ;  /* 0x0000000a00027c11 */ /* 0x000fc8000f8018ff */
[----:B------:R-:W-:Y:S02]  /*23f0*/  LEA.HI.X R3, R0, UR9, R3, 0x3, P0 ;  /* 0x0000000900037c11 */ /* 0x000fe400080f1c03 */
[----:B------:R-:W-:-:S05]  /*2400*/  PLOP3.LUT P0, PT, PT, PT, PT, 0x80, 0x8 ;  /* 0x000000000008781c */ /* 0x000fca0003f0f070 */
[----:B------:R-:W-:Y:S08]  /*2410*/  @!P1 BRA `(.L_x_82) ;  /* 0x00000004001c9947 */ /* 0x000ff00003800000 */
[----:B------:R-:W-:Y:S01]  /*2420*/  PLOP3.LUT P0, PT, PT, PT, PT, 0x8, 0x80 ;  /* 0x000000000080781c */ /* 0x000fe20003f0e170 */
[----:B------:R-:W-:-:S12]  /*2430*/  VIADD R0, R20, 0xfffff400 ;  /* 0xfffff40014007836 */ /* 0x000fd80000000000 */
.L_x_83:
[----:B------:R-:W2:Y:S04]  /*2440*/  LDG.E.64.CONSTANT R18, desc[UR14][R2.64] ;  /* 0x0000000e02127981 */ /* 0x000ea8000c1e9b00 */
[----:B------:R-:W3:Y:S04]  /*2450*/  LDG.E.64.CONSTANT R24, desc[UR14][R2.64+0x800] ;  /* 0x0008000e02187981 */ /* 0x000ee8000c1e9b00 */
[----:B------:R-:W4:Y:S04]  /*2460*/  LDG.E.64.CONSTANT R22, desc[UR14][R2.64+0x1000] ;  /* 0x0010000e02167981 */ /* 0x000f28000c1e9b00 */
[----:B------:R-:W5:Y:S04]  /*2470*/  LDG.E.64.CONSTANT R4, desc[UR14][R2.64+0x1800] ;  /* 0x0018000e02047981 */ /* 0x000f68000c1e9b00 */
[----:B------:R-:W5:Y:S04]  /*2480*/  LDG.E.64.CONSTANT R6, desc[UR14][R2.64+0x2000] ;  /* 0x0020000e02067981 */ /* 0x000f68000c1e9b00 */
[----:B------:R-:W5:Y:S04]  /*2490*/  LDG.E.64.CONSTANT R8, desc[UR14][R2.64+0x2800] ;  /* 0x0028000e02087981 */ /* 0x000f68000c1e9b00 */
[----:B------:R-:W5:Y:S04]  /*24a0*/  LDG.E.64.CONSTANT R10, desc[UR14][R2.64+0x3000] ;  /* 0x0030000e020a7981 */ /* 0x000f68000c1e9b00 */
[----:B------:R-:W5:Y:S04]  /*24b0*/  LDG.E.64.CONSTANT R12, desc[UR14][R2.64+0x3800] ;  /* 0x0038000e020c7981 */ /* 0x000f68000c1e9b00 */
[----:B------:R-:W5:Y:S01]  /*24c0*/  LDG.E.64.CONSTANT R14, desc[UR14][R2.64+0x4000] ;  /* 0x0040000e020e7981 */ /* 0x000f62000c1e9b00 */
[----:B--2---:R-:W-:-:S06]  /*24d0*/  DSETP.GEU.AND P1, PT, R16, R18, PT ;  /* 0x000000121000722a */ /* 0x004fcc0003f2e000 */
        /* <DEDUP_REMOVED lines=11> */
[----:B-----5:R-:W-:-:S06]  /*2590*/  DSETP.GEU.AND P1, PT, R24, R4, PT ;  /* 0x000000041800722a */ /* 0x020fcc0003f2e000 */
[----:B------:R-:W-:Y:S02]  /*25a0*/  FSEL R24, R4, R24, !P1 ;  /* 0x0000001804187208 */ /* 0x000fe40004800000 */
[----:B------:R-:W-:Y:S02]  /*25b0*/  FSEL R25, R5, R25, !P1 ;  /* 0x0000001905197208 */ /* 0x000fe40004800000 */
[----:B------:R-:W5:Y:S04]  /*25c0*/  LDG.E.64.CONSTANT R4, desc[UR14][R2.64+0x6000] ;  /* 0x0060000e02047981 */ /* 0x000f68000c1e9b00 */
[----:B------:R-:W-:-:S06]  /*25d0*/  DSETP.GEU.AND P1, PT, R24, R6, PT ;  /* 0x000000061800722a */ /* 0x000fcc0003f2e000 */
        /* <DEDUP_REMOVED lines=10> */
[----:B------:R0:W5:Y:S04]  /*2680*/  LDG.E.64.CONSTANT R10, desc[UR14][R2.64+0x7800] ;  /* 0x0078000e020a7981 */ /* 0x000168000c1e9b00 */
[----:B------:R-:W-:-:S06]  /*2690*/  DSETP.GEU.AND P1, PT, R24, R12, PT ;  /* 0x0000000c1800722a */ /* 0x000fcc0003f2e000 */
[----:B------:R-:W-:Y:S02]  /*26a0*/  FSEL R12, R12, R24, !P1 ;  /* 0x000000180c0c7208 */ /* 0x000fe40004800000 */
[----:B------:R-:W-:-:S06]  /*26b0*/  FSEL R13, R13, R25, !P1 ;  /* 0x000000190d0d7208 */ /* 0x000fcc0004800000 */
[----:B------:R-:W-:-:S06]  /*26c0*/  DSETP.GEU.AND P1, PT, R12, R14, PT ;  /* 0x0000000e0c00722a */ /* 0x000fcc0003f2e000 */
[----:B------:R-:W-:Y:S02]  /*26d0*/  FSEL R12, R14, R12, !P1 ;  /* 0x0000000c0e0c7208 */ /* 0x000fe40004800000 */
[----:B------:R-:W-:Y:S01]  /*26e0*/  FSEL R13, R15, R13, !P1 ;  /* 0x0000000d0f0d7208 */ /* 0x000fe20004800000 */
[----:B------:R-:W-:-:S05]  /*26f0*/  VIADD R21, R21, 0x1000 ;  /* 0x0000100015157836 */ /* 0x000fca0000000000 */
[----:B------:R-:W-:Y:S02]  /*2700*/  ISETP.GE.AND P2, PT, R21, R0, PT ;  /* 0x000000001500720c */ /* 0x000fe40003f46270 */
[----:B0-----:R-:W-:-:S05]  /*2710*/  IADD3 R2, P3, PT, R2, 0x8000, RZ ;  /* 0x0000800002027810 */ /* 0x001fca0007f7e0ff */
[----:B------:R-:W-:Y:S01]  /*2720*/  IMAD.X R3, RZ, RZ, R3, P3 ;  /* 0x000000ffff037224 */ /* 0x000fe200018e0603 */
        /* <DEDUP_REMOVED lines=22> */
.L_x_82:
[----:B------:R-:W-:Y:S05]  /*2890*/  BSYNC.RECONVERGENT B2 ;  /* 0x0000000000027941 */ /* 0x000fea0003800200 */
.L_x_81:
[----:B------:R-:W-:Y:S01]  /*28a0*/  IMAD.IADD R0, R20, 0x1, -R21 ;  /* 0x0000000114007824 */ /* 0x000fe200078e0a15 */
[----:B------:R-:W-:Y:S04]  /*28b0*/  BSSY.RECONVERGENT B2, `(.L_x_84) ;  /* 0x0000027000027945 */ /* 0x000fe80003800200 */
[----:B------:R-:W-:-:S13]  /*28c0*/  ISETP.GT.AND P1, PT, R0, 0x400, PT ;  /* 0x000004000000780c */ /* 0x000fda0003f24270 */
[----:B------:R-:W-:Y:S05]  /*28d0*/  @!P1 BRA `(.L_x_85) ;  /* 0x0000000000909947 */ /* 0x000fea0003800000 */
[----:B------:R-:W2:Y:S04]  /*28e0*/  LDG.E.64.CONSTANT R14, desc[UR14][R2.64] ;  /* 0x0000000e020e7981 */ /* 0x000ea8000c1e9b00 */
[----:B------:R-:W3:Y:S04]  /*28f0*/  LDG.E.64.CONSTANT R18, desc[UR14][R2.64+0x800] ;  /* 0x0008000e02127981 */ /* 0x000ee8000c1e9b00 */
[----:B------:R-:W4:Y:S04]  /*2900*/  LDG.E.64.CONSTANT R22, desc[UR14][R2.64+0x1000] ;  /* 0x0010000e02167981 */ /* 0x000f28000c1e9b00 */
[----:B------:R-:W5:Y:S04]  /*2910*/  LDG.E.64.CONSTANT R12, desc[UR14][R2.64+0x1800] ;  /* 0x0018000e020c7981 */ /* 0x000f68000c1e9b00 */
[----:B------:R-:W5:Y:S04]  /*2920*/  LDG.E.64.CONSTANT R10, desc[UR14][R2.64+0x2000] ;  /* 0x0020000e020a7981 */ /* 0x000f68000c1e9b00 */
[----:B------:R-:W5:Y:S04]  /*2930*/  LDG.E.64.CONSTANT R8, desc[UR14][R2.64+0x2800] ;  /* 0x0028000e02087981 */ /* 0x000f68000c1e9b00 */
[----:B------:R-:W5:Y:S04]  /*2940*/  LDG.E.64.CONSTANT R6, desc[UR14][R2.64+0x3000] ;  /* 0x0030000e02067981 */ /* 0x000f68000c1e9b00 */
[----:B------:R0:W5:Y:S01]  /*2950*/  LDG.E.64.CONSTANT R4, desc[UR14][R2.64+0x3800] ;  /* 0x0038000e02047981 */ /* 0x000162000c1e9b00 */
[----:B------:R-:W-:Y:S01]  /*2960*/  VIADD R21, R21, 0x800 ;  /* 0x0000080015157836 */ /* 0x000fe20000000000 */
        /* <DEDUP_REMOVED lines=27> */
.L_x_85:
[----:B------:R-:W-:Y:S05]  /*2b20*/  BSYNC.RECONVERGENT B2 ;  /* 0x0000000000027941 */ /* 0x000fea0003800200 */
.L_x_84:
[----:B------:R-:W-:-:S13]  /*2b30*/  ISETP.LT.OR P0, PT, R21, R20, P0 ;  /* 0x000000141500720c */ /* 0x000fda0000701670 */
[----:B------:R-:W-:Y:S05]  /*2b40*/  @!P0 BRA `(.L_x_77) ;  /* 0x0000000000408947 */ /* 0x000fea0003800000 */
[----:B------:R-:W2:Y:S04]  /*2b50*/  LDG.E.64.CONSTANT R4, desc[UR14][R2.64] ;  /* 0x0000000e02047981 */ /* 0x000ea8000c1e9b00 */
[----:B------:R-:W3:Y:S04]  /*2b60*/  LDG.E.64.CONSTANT R6, desc[UR14][R2.64+0x800] ;  /* 0x0008000e02067981 */ /* 0x000ee8000c1e9b00 */
[----:B------:R-:W4:Y:S04]  /*2b70*/  LDG.E.64.CONSTANT R8, desc[UR14][R2.64+0x1000] ;  /* 0x0010000e02087981 */ /* 0x000f28000c1e9b00 */
[----:B------:R-:W5:Y:S01]  /*2b80*/  LDG.E.64.CONSTANT R10, desc[UR14][R2.64+0x1800] ;  /* 0x0018000e020a7981 */ /* 0x000f62000c1e9b00 */
        /* <DEDUP_REMOVED lines=11> */
[----:B------:R-:W-:-:S07]  /*2c40*/  FSEL R17, R11, R5, !P0 ;  /* 0x000000050b117208 */ /* 0x000fce0004000000 */
.L_x_77:
[----:B------:R-:W-:Y:S05]  /*2c50*/  BSYNC.RECONVERGENT B1 ;  /* 0x0000000000017941 */ /* 0x000fea0003800200 */
.L_x_74:
[----:B------:R-:W0:Y:S01]  /*2c60*/  S2R R6, SR_LANEID ;  /* 0x0000000000067919 */ /* 0x000e220000000000 */
[----:B------:R-:W-:Y:S04]  /*2c70*/  SHFL.DOWN PT, R2, R16, 0x1, 0x1f ;  /* 0x08201f0010027f89 */ /* 0x000fe800000e0000 */
[----:B------:R-:W1:Y:S01]  /*2c80*/  SHFL.DOWN PT, R3, R17, 0x1, 0x1f ;  /* 0x08201f0011037f89 */ /* 0x000e6200000e0000 */
[----:B------:R-:W2:Y:S01]  /*2c90*/  S2R R9, SR_TID.X ;  /* 0x0000000000097919 */ /* 0x000ea20000002100 */
        /* <DEDUP_REMOVED lines=10> */
[----:B------:R-:W-:-:S02]  /*2d40*/  @!P2 MOV R7, 0x400 ;  /* 0x000004000007a802 */ /* 0x000fc40000000f00 */
[----:B------:R-:W0:Y:S01]  /*2d50*/  SHFL.DOWN PT, R3, R5, 0x2, 0x1f ;  /* 0x08401f0005037f89 */ /* 0x000e2200000e0000 */
[----:B------:R-:W1:Y:S02]  /*2d60*/  @!P2 S2R R8, SR_CgaCtaId ;  /* 0x000000000008a919 */ /* 0x000e640000008800 */
[----:B0-----:R-:W-:-:S06]  /*2d70*/  DSETP.GEU.AND P0, PT, R4, R2, PT ;  /* 0x000000020400722a */ /* 0x001fcc0003f0e000 */
[----:B------:R-:W-:Y:S02]  /*2d80*/  @!P1 FSEL R0, R2, R0, !P0 ;  /* 0x0000000002009208 */ /* 0x000fe40004000000 */
[----:B------:R-:W-:Y:S02]  /*2d90*/  @!P1 FSEL R5, R3, R5, !P0 ;  /* 0x0000000503059208 */ /* 0x000fe40004000000 */
[----:B------:R-:W-:Y:S01]  /*2da0*/  ISETP.GT.AND P1, PT, R6, 0x1b, PT ;  /* 0x0000001b0600780c */ /* 0x000fe20003f24270 */
[----:B------:R-:W-:Y:S01]  /*2db0*/  SHFL.DOWN PT, R2, R0, 0x4, 0x1f ;  /* 0x08801f0000027f89 */ /* 0x000fe200000e0000 */
[----:B------:R-:W-:Y:S01]  /*2dc0*/  IMAD.MOV.U32 R4, RZ, RZ, R0 ;  /* 0x000000ffff047224 */ /* 0x000fe200078e0000 */
[----:B-1----:R-:W-:Y:S02]  /*2dd0*/  @!P2 LEA R7, R8, R7, 0x18 ;  /* 0x000000070807a211 */ /* 0x002fe400078ec0ff */
[----:B------:R-:W0:Y:S03]  /*2de0*/  SHFL.DOWN PT, R3, R5, 0x4, 0x1f ;  /* 0x08801f0005037f89 */ /* 0x000e2600000e0000 */
[----:B0-----:R-:W-:-:S06]  /*2df0*/  DSETP.GEU.AND P0, PT, R4, R2, PT ;  /* 0x000000020400722a */ /* 0x001fcc0003f0e000 */
[----:B------:R-:W-:Y:S02]  /*2e00*/  @!P1 FSEL R0, R2, R0, !P0 ;  /* 0x0000000002009208 */ /* 0x000fe40004000000 */
[----:B------:R-:W-:Y:S02]  /*2e10*/  @!P1 FSEL R5, R3, R5, !P0 ;  /* 0x0000000503059208 */ /* 0x000fe40004000000 */
[----:B------:R-:W-:Y:S01]  /*2e20*/  ISETP.GT.AND P1, PT, R6, 0x17, PT ;  /* 0x000000170600780c */ /* 0x000fe20003f24270 */
[----:B------:R-:W-:Y:S01]  /*2e30*/  SHFL.DOWN PT, R2, R0, 0x8, 0x1f ;  /* 0x09001f0000027f89 */ /* 0x000fe200000e0000 */
[----:B------:R-:W-:-:S03]  /*2e40*/  IMAD.MOV.U32 R4, RZ, RZ, R0 ;  /* 0x000000ffff047224 */ /* 0x000fc600078e0000 */
        /* <DEDUP_REMOVED lines=8> */
[----:B0-----:R-:W-:Y:S01]  /*2ed0*/  DSETP.GEU.AND P0, PT, R4, R2, PT ;  /* 0x000000020400722a */ /* 0x001fe20003f0e000 */
[----:B--2---:R-:W-:-:S05]  /*2ee0*/  @!P2 SHF.R.U32.HI R4, RZ, 0x2, R9 ;  /* 0x00000002ff04a819 */ /* 0x004fca0000011609 */
[----:B------:R-:W-:Y:S02]  /*2ef0*/  FSEL R2, R2, R0, !P0 ;  /* 0x0000000002027208 */ /* 0x000fe40004000000 */
[----:B------:R-:W-:Y:S02]  /*2f00*/  FSEL R3, R3, R5, !P0 ;  /* 0x0000000503037208 */ /* 0x000fe40004000000 */
[----:B------:R-:W-:Y:S02]  /*2f10*/  ISETP.NE.AND P0, PT, R9, RZ, PT ;  /* 0x000000ff0900720c */ /* 0x000fe40003f05270 */
[----:B------:R-:W-:Y:S02]  /*2f20*/  @!P2 LOP3.LUT R4, R4, 0xf8, RZ, 0xc0, !PT ;  /* 0x000000f80404a812 */ /* 0x000fe400078ec0ff */
[----:B------:R-:W-:Y:S02]  /*2f30*/  FSEL R0, R0, R2, P1 ;  /* 0x0000000200007208 */ /* 0x000fe40000800000 */
[----:B------:R-:W-:Y:S01]  /*2f40*/  FSEL R5, R5, R3, P1 ;  /* 0x0000000305057208 */ /* 0x000fe20000800000 */
[----:B------:R-:W-:-:S05]  /*2f50*/  @!P2 IMAD.IADD R7, R4, 0x1, R7 ;  /* 0x000000010407a824 */ /* 0x000fca00078e0207 */
[----:B------:R0:W-:Y:S02]  /*2f60*/  @!P2 STS.64 [R7+0x8], R2 ;  /* 0x000008020700a388 */ /* 0x0001e40000000a00 */
[----:B0-----:R-:W-:Y:S02]  /*2f70*/  IMAD.MOV.U32 R2, RZ, RZ, R0 ;  /* 0x000000ffff027224 */ /* 0x001fe400078e0000 */
[----:B------:R-:W-:Y:S01]  /*2f80*/  IMAD.MOV.U32 R3, RZ, RZ, R5 ;  /* 0x000000ffff037224 */ /* 0x000fe200078e0005 */
[----:B------:R-:W-:Y:S06]  /*2f90*/  BAR.SYNC.DEFER_BLOCKING 0x0 ;  /* 0x0000000000007b1d */ /* 0x000fec0000010000 */
[----:B------:R-:W-:Y:S05]  /*2fa0*/  @P0 BRA `(.L_x_73) ;  /* 0x0000003000c00947 */ /* 0x000fea0003800000 */
[----:B------:R-:W0:Y:S01]  /*2fb0*/  S2UR UR5, SR_CgaCtaId ;  /* 0x00000000000579c3 */ /* 0x000e220000008800 */
[----:B------:R-:W-:Y:S02]  /*2fc0*/  UMOV UR4, 0x400 ;  /* 0x0000040000047882 */ /* 0x000fe40000000000 */
[----:B0-----:R-:W-:-:S09]  /*2fd0*/  ULEA UR4, UR5, UR4, 0x18 ;  /* 0x0000000405047291 */ /* 0x001fd2000f8ec0ff */
[----:B------:R-:W0:Y:S04]  /*2fe0*/  LDS.128 R12, [UR4+0x10] ;  /* 0x00001004ff0c7984 */ /* 0x000e280008000c00 */
[----:B------:R-:W1:Y:S04]  /*2ff0*/  LDS.128 R4, [UR4+0x20] ;  /* 0x00002004ff047984 */ /* 0x000e680008000c00 */
        /* <DEDUP_REMOVED lines=24> */
.L_x_58:
[----:B------:R-:W0:Y:S01]  /*3180*/  LDCU.64 UR12, c[0x0][0x3b8] ;  /* 0x00007700ff0c77ac */ /* 0x000e220008000a00 */
[----:B------:R-:W-:-:S04]  /*3190*/  USHF.L.U32 UR6, UR17, 0xb, URZ ;  /* 0x0000000b11067899 */ /* 0x000fc800080006ff */
        /* <DEDUP_REMOVED lines=15> */
[----:B0-----:R-:W-:-:S05]  /*3290*/  IMAD.WIDE.U32 R2, R5, 0x8, R2 ;  /* 0x0000000805027825 */ /* 0x001fca00078e0002 */
[----:B------:R0:W5:Y:S01]  /*32a0*/  LDG.E.64.CONSTANT R8, desc[UR14][R2.64] ;  /* 0x0000000e02087981 */ /* 0x000162000c1e9b00 */
[----:B------:R-:W-:-:S07]  /*32b0*/  VIADD R25, R0, 0x100 ;  /* 0x0000010000197836 */ /* 0x000fce0000000000 */
.L_x_88:
[----:B------:R-:W-:Y:S05]  /*32c0*/  BSYNC.RECONVERGENT B1 ;  /* 0x0000000000017941 */ /* 0x000fea0003800200 */
.L_x_87:
[----:B------:R-:W-:Y:S01]  /*32d0*/  ISETP.GE.AND P0, PT, R25, UR7, PT ;  /* 0x0000000719007c0c */ /* 0x000fe2000bf06270 */
[----:B------:R-:W-:-:S12]  /*32e0*/  BSSY.RECONVERGENT B1, `(.L_x_89) ;  /* 0x00000c7000017945 */ /* 0x000fd80003800200 */
[----:B------:R-:W-:Y:S05]  /*32f0*/  @P0 BRA `(.L_x_90) ;  /* 0x0000000c00140947 */ /* 0x000fea0003800000 */
[----:B0-----:R-:W-:Y:S01]  /*3300*/  LOP3.LUT R2, RZ, R25, RZ, 0x33, !PT ;  /* 0x00000019ff027212 */ /* 0x001fe200078e33ff */
        /* <DEDUP_REMOVED lines=15> */
.L_x_93:
        /* <DEDUP_REMOVED lines=12> */
.L_x_92:
[----:B------:R-:W-:Y:S05]  /*34c0*/  BSYNC.RECONVERGENT B2 ;  /* 0x0000000000027941 */ /* 0x000fea0003800200 */
.L_x_91:
        /* <DEDUP_REMOVED lines=9> */
.L_x_96:
        /* <DEDUP_REMOVED lines=86> */
.L_x_95:
[----:B------:R-:W-:Y:S05]  /*3ac0*/  BSYNC.RECONVERGENT B2 ;  /* 0x0000000000027941 */ /* 0x000fea0003800200 */
.L_x_94:
        /* <DEDUP_REMOVED lines=48> */
.L_x_98:
[----:B------:R-:W-:Y:S05]  /*3dd0*/  BSYNC.RECONVERGENT B2 ;  /* 0x0000000000027941 */ /* 0x000fea0003800200 */
.L_x_97:
        /* <DEDUP_REMOVED lines=23> */
.L_x_90:
[----:B------:R-:W-:Y:S05]  /*3f50*/  BSYNC.RECONVERGENT B1 ;  /* 0x0000000000017941 */ /* 0x000fea0003800200 */
.L_x_89:
[----:B------:R-:W-:-:S09]  /*3f60*/  UISETP.GE.AND UP0, UPT, UR7, 0x100, UPT ;  /* 0x000001000700788c */ /* 0x000fd2000bf06270 */
[----:B------:R-:W-:Y:S05]  /*3f70*/  BRA.U !UP0, `(.L_x_99) ;  /* 0x00000005082c7547 */ /* 0x000fea000b800000 */
[----:B------:R-:W1:Y:S01]  /*3f80*/  S2R R7, SR_LANEID ;  /* 0x0000000000077919 */ /* 0x000e620000000000 */
[----:B0----5:R-:W-:Y:S04]  /*3f90*/  SHFL.DOWN PT, R2, R8, 0x1, 0x1f ;  /* 0x08201f0008027f89 */ /* 0x021fe800000e0000 */
[----:B------:R-:W0:Y:S02]  /*3fa0*/  SHFL.DOWN PT, R3, R9, 0x1, 0x1f ;  /* 0x08201f0009037f89 */ /* 0x000e2400000e0000 */
[----:B0-----:R-:W-:Y:S01]  /*3fb0*/  DSETP.GEU.AND P0, PT, R8, R2, PT ;  /* 0x000000020800722a */ /* 0x001fe20003f0e000 */
[C---:B-1----:R-:W-:Y:S02]  /*3fc0*/  ISETP.GT.AND P1, PT, R7.reuse, 0x1e, PT ;  /* 0x0000001e0700780c */ /* 0x042fe40003f24270 */
        /* <DEDUP_REMOVED lines=44> */
[----:B------:R-:W1:Y:S04]  /*4290*/  LDS.128 R12, [UR4+0x10] ;  /* 0x00001004ff0c7984 */ /* 0x000e680008000c00 */
[----:B0-----:R-:W0:Y:S04]  /*42a0*/  LDS.128 R4, [UR4+0x20] ;  /* 0x00002004ff047984 */ /* 0x001e280008000c00 */
[----:B------:R-:W2:Y:S01]  /*42b0*/  LDS.128 R8, [UR4+0x30] ;  /* 0x00003004ff087984 */ /* 0x000ea20008000c00 */
[----:B-1----:R-:W-:-:S06]  /*42c0*/  DSETP.GEU.AND P1, PT, R2, R12, PT ;  /* 0x0000000c0200722a */ /* 0x002fcc0003f2e000 */
[----:B------:R-:W-:Y:S02]  /*42d0*/  FSEL R2, R12, R2, !P1 ;  /* 0x000000020c027208 */ /* 0x000fe40004800000 */
[----:B------:R-:W-:-:S06]  /*42e0*/  FSEL R3, R13, R3, !P1 ;  /* 0x000000030d037208 */ /* 0x000fcc0004800000 */
[----:B------:R-:W-:-:S06]  /*42f0*/  DSETP.GEU.AND P1, PT, R2, R14, PT ;  /* 0x0000000e0200722a */ /* 0x000fcc0003f2e000 */
[----:B------:R-:W-:Y:S02]  /*4300*/  FSEL R2, R14, R2, !P1 ;  /* 0x000000020e027208 */ /* 0x000fe40004800000 */
[----:B------:R-:W-:-:S06]  /*4310*/  FSEL R3, R15, R3, !P1 ;  /* 0x000000030f037208 */ /* 0x000fcc0004800000 */
[----:B0-----:R-:W-:-:S06]  /*4320*/  DSETP.GEU.AND P1, PT, R2, R4, PT ;  /* 0x000000040200722a */ /* 0x001fcc0003f2e000 */
        /* <DEDUP_REMOVED lines=16> */
.L_x_99:
[----:B0-----:R-:W-:Y:S01]  /*4430*/  LOP3.LUT R2, R0, 0x3e0, RZ, 0xc0, !PT ;  /* 0x000003e000027812 */ /* 0x001fe200078ec0ff */
        /* <DEDUP_REMOVED lines=35> */
[----:B------:R-:W-:Y:S01]  /*4670*/  VIADD R10, R10, 0x10 ;  /* 0x000000100a0a7836 */ /* 0x000fe20000000000 */
[----:B------:R-:W0:Y:S11]  /*4680*/  SHFL.DOWN PT, R7, R5, 0x8, R3 ;  /* 0x0900000005077989 */ /* 0x000e3600000e0003 */
[----:B------:R-:W1:Y:S01]  /*4690*/  @!P0 S2R R9, SR_CgaCtaId ;  /* 0x0000000000098919 */ /* 0x000e620000008800 */
[----:B------:R-:W-:Y:S01]  /*46a0*/  @!P0 MOV R8, 0x400 ;  /* 0x0000040000088802 */ /* 0x000fe20000000f00 */
[----:B0-----:R-:W-:Y:S01]  /*46b0*/  DSETP.GEU.AND P1, PT, R4, R6, PT ;  /* 0x000000060400722a */ /* 0x001fe20003f2e000 */
[----:B------:R-:W-:-:S05]  /*46c0*/  @!P0 SHF.R.U32.HI R4, RZ, 0x2, R0 ;  /* 0x00000002ff048819 */ /* 0x000fca0000011600 */
[----:B------:R-:W-:Y:S02]  /*46d0*/  @!P2 FSEL R2, R6, R2, !P1 ;  /* 0x000000020602a208 */ /* 0x000fe40004800000 */
[----:B------:R-:W-:Y:S02]  /*46e0*/  @!P2 FSEL R5, R7, R5, !P1 ;  /* 0x000000050705a208 */ /* 0x000fe40004800000 */
[----:B------:R-:W-:Y:S01]  /*46f0*/  ISETP.GT.AND P2, PT, R10, R3, PT ;  /* 0x000000030a00720c */ /* 0x000fe20003f44270 */
[----:B------:R-:W-:Y:S01]  /*4700*/  SHFL.DOWN PT, R6, R2, 0x10, R3 ;  /* 0x0a00000002067989 */ /* 0x000fe200000e0003 */
[----:B------:R-:W-:-:S03]  /*4710*/  @!P0 LOP3.LUT R4, R4, 0xf8, RZ, 0xc0, !PT ;  /* 0x000000f804048812 */ /* 0x000fc600078ec0ff */
[----:B------:R0:W2:Y:S01]  /*4720*/  SHFL.DOWN PT, R7, R5, 0x10, R3 ;  /* 0x0a00000005077989 */ /* 0x0000a200000e0003 */
        /* <DEDUP_REMOVED lines=10> */
[----:B0-----:R-:W-:Y:S05]  /*47d0*/  @P0 BRA `(.L_x_73) ;  /* 0x0000001800b40947 */ /* 0x001fea0003800000 */
        /* <DEDUP_REMOVED lines=59> */
.L_x_86:
[----:B------:R-:W0:Y:S01]  /*4b90*/  S2R R0, SR_TID.X ;  /* 0x0000000000007919 */ /* 0x000e220000002100 */
[----:B------:R-:W1:Y:S01]  /*4ba0*/  LDC.64 R2, c[0x0][0x380] ;  /* 0x0000e000ff027b82 */ /* 0x000e620000000a00 */
[----:B0-----:R-:W-:-:S04]  /*4bb0*/  VIADD R17, R0, UR6 ;  /* 0x0000000600117c36 */ /* 0x001fc80008000000 */
[----:B-1----:R-:W-:-:S05]  /*4bc0*/  IMAD.WIDE.U32 R16, R17, 0x8, R2 ;  /* 0x0000000811107825 */ /* 0x002fca00078e0002 */
        /* <DEDUP_REMOVED lines=8> */
[----:B------:R-:W-:-:S02]  /*4c50*/  USHF.R.S32.HI UR7, URZ, 0x1f, UR5 ;  /* 0x0000001fff077899 */ /* 0x000fc40008011405 */
        /* <DEDUP_REMOVED lines=29> */
[----:B------:R-:W-:Y:S01]  /*4e30*/  UIADD3.X UR21, UPT, UPT, UR13, -0x1, URZ, UP1, !UPT ;  /* 0xffffffff0d157890 */ /* 0x000fe20008ffe4ff */
[----:B------:R-:W-:Y:S01]  /*4e40*/  LEA R2, P1, R0, UR10, 0x3 ;  /* 0x0000000a00027c11 */ /* 0x000fe2000f8218ff */
[----:B------:R-:W-:-:S02]  /*4e50*/  UISETP.GT.U32.AND UP0, UPT, UR6, UR20, UPT ;  /* 0x000000140600728c */ /* 0x000fc4000bf04070 */
[----:B------:R-:W-:Y:S01]  /*4e60*/  IMAD.X R3, RZ, RZ, UR7, P0 ;  /* 0x00000007ff037e24 */ /* 0x000fe200080e06ff */
[----:B------:R-:W-:Y:S01]  /*4e70*/  UMOV UR4, URZ ;  /* 0x000000ff00047c82 */ /* 0x000fe20008000000 */
[----:B------:R-:W-:Y:S01]  /*4e80*/  UISETP.GT.U32.AND.EX UP0, UPT, UR7, UR21, UPT, UP0 ;  /* 0x000000150700728c */ /* 0x000fe2000bf04100 */
[----:B------:R-:W-:Y:S01]  /*4e90*/  UMOV UR8, UR6 ;  /* 0x0000000600087c82 */ /* 0x000fe20008000000 */
[----:B------:R-:W-:Y:S01]  /*4ea0*/  UMOV UR9, UR7 ;  /* 0x0000000700097c82 */ /* 0x000fe20008000000 */
[----:B0-----:R-:W-:-:S06]  /*4eb0*/  LEA.HI.X R3, R0, UR11, R3, 0x3, P1 ;  /* 0x0000000b00037c11 */ /* 0x001fcc00088f1c03 */
[----:B------:R-:W-:Y:S05]  /*4ec0*/  BRA.U UP0, `(.L_x_101) ;  /* 0x0000000100ec7547 */ /* 0x000fea000b800000 */
[----:B------:R-:W0:Y:S01]  /*4ed0*/  LDCU.64 UR10, c[0x0][0x380] ;  /* 0x00007000ff0a77ac */ /* 0x000e220008000a00 */
[----:B------:R-:W1:Y:S01]  /*4ee0*/  LDCU.64 UR12, c[0x0][0x3b8] ;  /* 0x00007700ff0c77ac */ /* 0x000e620008000a00 */
[----:B------:R-:W-:Y:S01]  /*4ef0*/  NOP ;  /* 0x0000000000007918 */ /* 0x000fe20000000000 */
.L_x_102:
[----:B------:R-:W2:Y:S02]  /*4f00*/  S2R R0, SR_TID.X ;  /* 0x0000000000007919 */ /* 0x000ea40000002100 */
[----:B--2---:R-:W-:-:S05]  /*4f10*/  IADD3 R0, P0, PT, R0, UR6, RZ ;  /* 0x0000000600007c10 */ /* 0x004fca000ff1e0ff */
[----:B------:R-:W-:Y:S01]  /*4f20*/  IMAD.X R5, RZ, RZ, UR7, P0 ;  /* 0x00000007ff057e24 */ /* 0x000fe200080e06ff */
[----:B0-----:R-:W-:-:S04]  /*4f30*/  LEA R14, P0, R0, UR10, 0x3 ;  /* 0x0000000a000e7c11 */ /* 0x001fc8000f8018ff */
[----:B------:R-:W-:-:S05]  /*4f40*/  LEA.HI.X R15, R0, UR11, R5, 0x3, P0 ;  /* 0x0000000b000f7c11 */ /* 0x000fca00080f1c05 */
[----:B------:R-:W2:Y:S04]  /*4f50*/  LDG.E.64.CONSTANT R16, desc[UR14][R14.64] ;  /* 0x0000000e0e107981 */ /* 0x000ea8000c1e9b00 */
[----:B------:R-:W3:Y:S04]  /*4f60*/  LDG.E.64.CONSTANT R20, desc[UR14][R14.64+0x800] ;  /* 0x0008000e0e147981 */ /* 0x000ee8000c1e9b00 */
[----:B------:R-:W4:Y:S04]  /*4f70*/  LDG.E.64.CONSTANT R22, desc[UR14][R14.64+0x1000] ;  /* 0x0010000e0e167981 */ /* 0x000f28000c1e9b00 */
[----:B------:R-:W5:Y:S04]  /*4f80*/  LDG.E.64.CONSTANT R10, desc[UR14][R14.64+0x1800] ;  /* 0x0018000e0e0a7981 */ /* 0x000f68000c1e9b00 */
[----:B------:R-:W5:Y:S04]  /*4f90*/  LDG.E.64.CONSTANT R8, desc[UR14][R14.64+0x2000] ;  /* 0x0020000e0e087981 */ /* 0x000f68000c1e9b00 */
[----:B------:R-:W5:Y:S04]  /*4fa0*/  LDG.E.64.CONSTANT R6, desc[UR14][R14.64+0x2800] ;  /* 0x0028000e0e067981 */ /* 0x000f68000c1e9b00 */
[----:B------:R-:W5:Y:S04]  /*4fb0*/  LDG.E.64.CONSTANT R4, desc[UR14][R14.64+0x3000] ;  /* 0x0030000e0e047981 */ /* 0x000f68000c1e9b00 */
[----:B------:R-:W5:Y:S01]  /*4fc0*/  LDG.E.64.CONSTANT R12, desc[UR14][R14.64+0x3800] ;  /* 0x0038000e0e0c7981 */ /* 0x000f62000c1e9b00 */
[----:B-1----:R-:W-:Y:S01]  /*4fd0*/  UIADD3 UR18, UP0, UPT, -UR6, UR12, URZ ;  /* 0x0000000c06127290 */ /* 0x002fe2000ff1e1ff */
[----:B------:R-:W-:Y:S01]  /*4fe0*/  IMAD.U32 R0, RZ, RZ, UR5 ;  /* 0x00000005ff007e24 */ /* 0x000fe2000f8e00ff */
[----:B------:R-:W-:-:S02]  /*4ff0*/  USHF.R.S32.HI UR16, URZ, 0x1f, UR5 ;  /* 0x0000001fff107899 */ /* 0x000fc40008011405 */
[----:B------:R-:W-:Y:S02]  /*5000*/  UIADD3.X UR19, UPT, UPT, ~UR7, UR13, URZ, UP0, !UPT ;  /* 0x0000000d07137290 */ /* 0x000fe400087fe5ff */
[----:B------:R-:W-:Y:S02]  /*5010*/  UISETP.GE.U32.AND UP0, UPT, UR18, UR5, UPT ;  /* 0x000000051200728c */ /* 0x000fe4000bf06070 */
[----:B------:R-:W-:Y:S02]  /*5020*/  UIADD3 UR8, UP1, UPT, UR5, UR8, URZ ;  /* 0x0000000805087290 */ /* 0x000fe4000ff3e0ff */
[----:B------:R-:W-:Y:S02]  /*5030*/  UISETP.GE.U32.AND.EX UP0, UPT, UR19, UR16, UPT, UP0 ;  /* 0x000000101300728c */ /* 0x000fe4000bf06100 */
[----:B------:R-:W-:Y:S01]  /*5040*/  UIADD3.X UR9, UPT, UPT, UR16, UR9, URZ, UP1, !UPT ;  /* 0x0000000910097290 */ /* 0x000fe20008ffe4ff */
        /* <DEDUP_REMOVED lines=18> */
[----:B------:R-:W-:-:S05]  /*5170*/  IMAD.U32 R9, RZ, RZ, UR5 ;  /* 0x00000005ff097e24 */ /* 0x000fca000f8e00ff */
[----:B------:R-:W-:Y:S01]  /*5180*/  DSETP.GEU.AND P0, PT, R6, R4, PT ;  /* 0x000000040600722a */ /* 0x000fe20003f0e000 */
[----:B------:R-:W-:-:S05]  /*5190*/  LEA R2, P1, R9, R2, 0x3 ;  /* 0x0000000209027211 */ /* 0x000fca00078218ff */
[----:B------:R-:W-:Y:S01]  /*51a0*/  FSEL R4, R4, R6, !P0 ;  /* 0x0000000604047208 */ /* 0x000fe20004000000 */
[----:B------:R-:W-:Y:S01]  /*51b0*/  IMAD.U32 R6, RZ, RZ, UR16 ;  /* 0x00000010ff067e24 */ /* 0x000fe2000f8e00ff */
[----:B------:R-:W-:-:S04]  /*51c0*/  FSEL R5, R5, R7, !P0 ;  /* 0x0000000705057208 */ /* 0x000fc80004000000 */
[----:B------:R-:W-:Y:S02]  /*51d0*/  LEA.HI.X R3, R0, R3, R6, 0x3, P1 ;  /* 0x0000000300037211 */ /* 0x000fe400008f1c06 */
[----:B------:R-:W-:-:S06]  /*51e0*/  DSETP.GEU.AND P0, PT, R4, R12, PT ;  /* 0x0000000c0400722a */ /* 0x000fcc0003f0e000 */
[----:B------:R-:W-:Y:S02]  /*51f0*/  FSEL R18, R12, R4, !P0 ;  /* 0x000000040c127208 */ /* 0x000fe40004000000 */
[----:B------:R-:W-:Y:S01]  /*5200*/  FSEL R19, R13, R5, !P0 ;  /* 0x000000050d137208 */ /* 0x000fe20004000000 */
[----:B------:R-:W-:Y:S06]  /*5210*/  BRA.U !UP0, `(.L_x_100) ;  /* 0x0000000908e07547 */ /* 0x000fec000b800000 */
[----:B------:R-:W-:Y:S02]  /*5220*/  UIADD3 UR6, UP0, UPT, UR5, UR6, URZ ;  /* 0x0000000605067290 */ /* 0x000fe4000ff1e0ff */
[----:B------:R-:W-:Y:S02]  /*5230*/  UIADD3 UR4, UPT, UPT, UR4, 0x1, URZ ;  /* 0x0000000104047890 */ /* 0x000fe4000fffe0ff */
[----:B------:R-:W-:Y:S02]  /*5240*/  UIADD3.X UR7, UPT, UPT, UR16, UR7, URZ, UP0, !UPT ;  /* 0x0000000710077290 */ /* 0x000fe400087fe4ff */
[----:B------:R-:W-:-:S04]  /*5250*/  UISETP.GT.U32.AND UP0, UPT, UR6, UR20, UPT ;  /* 0x000000140600728c */ /* 0x000fc8000bf04070 */
[----:B------:R-:W-:-:S09]  /*5260*/  UISETP.GT.U32.AND.EX UP0, UPT, UR7, UR21, UPT, UP0 ;  /* 0x000000150700728c */ /* 0x000fd2000bf04100 */
[----:B------:R-:W-:Y:S05]  /*5270*/  BRA.U !UP0, `(.L_x_102) ;  /* 0xfffffffd08207547 */ /* 0x000fea000b83ffff */
.L_x_101:
[----:B------:R-:W-:-:S04]  /*5280*/  UISETP.GE.U32.AND UP0, UPT, UR6, UR12, UPT ;  /* 0x0000000c0600728c */ /* 0x000fc8000bf06070 */
[----:B------:R-:W-:-:S09]  /*5290*/  UISETP.GE.U32.AND.EX UP0, UPT, UR7, UR13, UPT, UP0 ;  /* 0x0000000d0700728c */ /* 0x000fd2000bf06100 */
[----:B------:R-:W-:Y:S05]  /*52a0*/  BRA.U UP0, `(.L_x_100) ;  /* 0x0000000900bc7547 */ /* 0x000fea000b800000 */
[----:B------:R-:W0:Y:S01]  /*52b0*/  S2R R17, SR_TID.X ;  /* 0x0000000000117919 */ /* 0x000e220000002100 */
[----:B------:R-:W-:Y:S01]  /*52c0*/  UIADD3 UR6, UPT, UPT, -UR6, UR12, URZ ;  /* 0x0000000c06067290 */ /* 0x000fe2000fffe1ff */
[----:B------:R-:W-:Y:S05]  /*52d0*/  BSSY.RECONVERGENT B1, `(.L_x_100) ;  /* 0x00000ac000017945 */ /* 0x000fea0003800200 */
[----:B0-----:R-:W-:-:S13]  /*52e0*/  ISETP.GE.AND P0, PT, R17, UR6, PT ;  /* 0x0000000611007c0c */ /* 0x001fda000bf06270 */
[----:B------:R-:W-:Y:S05]  /*52f0*/  @P0 BRA `(.L_x_103) ;  /* 0x0000000800a40947 */ /* 0x000fea0003800000 */
[----:B------:R-:W0:Y:S01]  /*5300*/  LDC R6, c[0x0][0x3c0] ;  /* 0x0000f000ff067b82 */ /* 0x000e220000000800 */
[----:B------:R-:W-:Y:S01]  /*5310*/  LOP3.LUT R0, RZ, R17, RZ, 0x33, !PT ;  /* 0x00000011ff007212 */ /* 0x000fe200078e33ff */
[----:B------:R-:W-:Y:S01]  /*5320*/  USHF.L.U32 UR7, UR17, 0xb, URZ ;  /* 0x0000000b11077899 */ /* 0x000fe200080006ff */
[----:B------:R-:W-:Y:S03]  /*5330*/  BSSY.RECONVERGENT B2, `(.L_x_104) ;  /* 0x0000017000027945 */ /* 0x000fe60003800200 */
[----:B------:R-:W-:Y:S02]  /*5340*/  VIADD R4, R0, UR12 ;  /* 0x0000000c00047c36 */ /* 0x000fe40008000000 */
[----:B------:R-:W-:-:S05]  /*5350*/  IMAD.U32 R5, RZ, RZ, UR7 ;  /* 0x00000007ff057e24 */ /* 0x000fca000f8e00ff */
[----:B------:R-:W-:Y:S01]  /*5360*/  IADD3 R5, PT, PT, R4, -UR5, -R5 ;  /* 0x8000000504057c10 */ /* 0x000fe2000fffe805 */
[----:B0-----:R-:W-:Y:S01]  /*5370*/  IMAD R0, R6, UR4, RZ ;  /* 0x0000000406007c24 */ /* 0x001fe2000f8e02ff */
[C---:B------:R-:W-:Y:S02]  /*5380*/  LOP3.LUT R6, R4.reuse, 0x300, RZ, 0xc0, !PT ;  /* 0x0000030004067812 */ /* 0x040fe400078ec0ff */
[----:B------:R-:W-:Y:S01]  /*5390*/  LEA.HI R4, R4, 0x1, RZ, 0x18 ;  /* 0x0000000104047811 */ /* 0x000fe200078fc0ff */
[----:B------:R-:W-:Y:S01]  /*53a0*/  IMAD R0, R0, -0x800, R5 ;  /* 0xfffff80000007824 */ /* 0x000fe200078e0205 */
[----:B------:R-:W-:-:S04]  /*53b0*/  ISETP.NE.AND P1, PT, R6, 0x300, PT ;  /* 0x000003000600780c */ /* 0x000fc80003f25270 */
[----:B------:R-:W-:-:S09]  /*53c0*/  ISETP.GE.U32.AND P0, PT, R0, 0x300, PT ;  /* 0x000003000000780c */ /* 0x000fd20003f06070 */
[----:B------:R-:W-:Y:S05]  /*53d0*/  @!P1 BRA `(.L_x_105) ;  /* 0x0000000000309947 */ /* 0x000fea0003800000 */
[----:B------:R-:W-:-:S05]  /*53e0*/  LOP3.LUT R4, R4, 0x3, RZ, 0xc0, !PT ;  /* 0x0000000304047812 */ /* 0x000fca00078ec0ff */
[----:B------:R-:W-:-:S07]  /*53f0*/  IMAD.MOV R0, RZ, RZ, -R4 ;  /* 0x000000ffff007224 */ /* 0x000fce00078e0a04 */
.L_x_106:
        /* <DEDUP_REMOVED lines=10> */
.L_x_105:
[----:B------:R-:W-:Y:S05]  /*54a0*/  BSYNC.RECONVERGENT B2 ;  /* 0x0000000000027941 */ /* 0x000fea0003800200 */
.L_x_104:
[----:B------:R-:W-:Y:S05]  /*54b0*/  @!P0 BRA `(.L_x_103) ;  /* 0x0000000800348947 */ /* 0x000fea0003800000 */
[C---:B------:R-:W-:Y:S01]  /*54c0*/  IADD3 R4, PT, PT, -R17.reuse, UR6, RZ ;  /* 0x0000000611047c10 */ /* 0x040fe2000fffe1ff */
[----:B------:R-:W-:Y:S01]  /*54d0*/  BSSY.RECONVERGENT B2, `(.L_x_107) ;  /* 0x0000050000027945 */ /* 0x000fe20003800200 */
[----:B------:R-:W-:Y:S02]  /*54e0*/  IADD3 R0, P0, PT, R17, UR8, RZ ;  /* 0x0000000811007c10 */ /* 0x000fe4000ff1e0ff */
[----:B------:R-:W-:-:S03]  /*54f0*/  ISETP.GT.AND P1, PT, R4, 0xc00, PT ;  /* 0x00000c000400780c */ /* 0x000fc60003f24270 */
[----:B------:R-:W-:Y:S01]  /*5500*/  IMAD.X R3, RZ, RZ, UR9, P0 ;  /* 0x00000009ff037e24 */ /* 0x000fe200080e06ff */
[----:B------:R-:W-:-:S04]  /*5510*/  LEA R2, P0, R0, UR10, 0x3 ;  /* 0x0000000a00027c11 */ /* 0x000fc8000f8018ff */
[----:B------:R-:W-:Y:S02]  /*5520*/  LEA.HI.X R3, R0, UR11, R3, 0x3, P0 ;  /* 0x0000000b00037c11 */ /* 0x000fe400080f1c03 */
[----:B------:R-:W-:-:S03]  /*5530*/  PLOP3.LUT P0, PT, PT, PT, PT, 0x80, 0x8 ;  /* 0x000000000008781c */ /* 0x000fc60003f0f070 */
[----:B------:R-:W-:Y:S10]  /*5540*/  @!P1 BRA `(.L_x_108) ;  /* 0x0000000400209947 */ /* 0x000ff40003800000 */
[----:B------:R-:W-:Y:S01]  /*5550*/  IMAD.U32 R0, RZ, RZ, UR6 ;  /* 0x00000006ff007e24 */ /* 0x000fe2000f8e00ff */
[----:B------:R-:W-:-:S03]  /*5560*/  PLOP3.LUT P0, PT, PT, PT, PT, 0x8, 0x80 ;  /* 0x000000000080781c */ /* 0x000fc60003f0e170 */
[----:B------:R-:W-:-:S10]  /*5570*/  VIADD R0, R0, 0xfffff400 ;  /* 0xfffff40000007836 */ /* 0x000fd40000000000 */
.L_x_109:
        /* <DEDUP_REMOVED lines=69> */
.L_x_108:
[----:B------:R-:W-:Y:S05]  /*59d0*/  BSYNC.RECONVERGENT B2 ;  /* 0x0000000000027941 */ /* 0x000fea0003800200 */
.L_x_107:
[----:B------:R-:W-:Y:S01]  /*59e0*/  IADD3 R0, PT, PT, -R17, UR6, RZ ;  /* 0x0000000611007c10 */ /* 0x000fe2000fffe1ff */
[----:B------:R-:W-:Y:S03]  /*59f0*/  BSSY.RECONVERGENT B2, `(.L_x_110) ;  /* 0x0000027000027945 */ /* 0x000fe60003800200 */
        /* <DEDUP_REMOVED lines=38> */
.L_x_111:
[----:B------:R-:W-:Y:S05]  /*5c60*/  BSYNC.RECONVERGENT B2 ;  /* 0x0000000000027941 */ /* 0x000fea0003800200 */
.L_x_110:
[----:B------:R-:W-:-:S13]  /*5c70*/  ISETP.LT.OR P0, PT, R17, UR6, P0 ;  /* 0x0000000611007c0c */ /* 0x000fda0008701670 */
        /* <DEDUP_REMOVED lines=17> */
.L_x_103:
[----:B------:R-:W-:Y:S05]  /*5d90*/  BSYNC.RECONVERGENT B1 ;  /* 0x0000000000017941 */ /* 0x000fea0003800200 */
.L_x_100:
        /* <DEDUP_REMOVED lines=80> */
[----:B------:R-:W-:-:S07]  /*62a0*/  FSEL R3, R3, R5, !P1 ;  /* 0x0000000503037208 */ /* 0x000fce0004800000 */
.L_x_73:
[----:B------:R-:W-:Y:S05]  /*62b0*/  BSYNC.RECONVERGENT B0 ;  /* 0x0000000000007941 */ /* 0x000fea0003800200 */
.L_x_57:
[----:B------:R-:W-:Y:S05]  /*62c0*/  @P0 EXIT ;  /* 0x000000000000094d */ /* 0x000fea0003800000 */
[----:B------:R-:W2:Y:S02]  /*62d0*/  LDCU.64 UR4, c[0x0][0x388] ;  /* 0x00007100ff0477ac */ /* 0x000ea40008000a00 */
[----:B--2---:R-:W-:-:S06]  /*62e0*/  UIMAD.WIDE.U32 UR4, UR17, 0x8, UR4 ;  /* 0x00000008110478a5 */ /* 0x004fcc000f8e0004 */
[----:B01----:R-:W-:Y:S02]  /*62f0*/  IMAD.U32 R4, RZ, RZ, UR4 ;  /* 0x00000004ff047e24 */ /* 0x003fe4000f8e00ff */
[----:B------:R-:W-:-:S05]  /*6300*/  IMAD.U32 R5, RZ, RZ, UR5 ;  /* 0x00000005ff057e24 */ /* 0x000fca000f8e00ff */
[----:B------:R-:W-:Y:S01]  /*6310*/  STG.E.64 desc[UR14][R4.64], R2 ;  /* 0x0000000204007986 */ /* 0x000fe2000c101b0e */
[----:B------:R-:W-:Y:S05]  /*6320*/  EXIT ;  /* 0x000000000000794d */ /* 0x000fea0003800000 */
.L_x_112:
        /* <DEDUP_REMOVED lines=13> */
.L_x_174:


//--------------------- .text._ZN3cub18CUB_300001_SM_10006detail6reduce28DeviceReduceSingleTileKernelINS2_10policy_hubIdyN4cuda3__47maximumIvEEE10Policy1000EPdSB_yS8_ddNS5_3std3__410__identityEEEvT0_T1_T2_T3_T4_T6_ --------------------------
	.section	.text._ZN3cub18CUB_300001_SM_10006detail6reduce28DeviceReduceSingleTileKernelINS2_10policy_hubIdyN4cuda3__47maximumIvEEE10Policy1000EPdSB_yS8_ddNS5_3std3__410__identityEEEvT0_T1_T2_T3_T4_T6_,"ax",@progbits
	.align	128
        .global         _ZN3cub18CUB_300001_SM_10006detail6reduce28DeviceReduceSingleTileKernelINS2_10policy_hubIdyN4cuda3__47maximumIvEEE10Policy1000EPdSB_yS8_ddNS5_3std3__410__identityEEEvT0_T1_T2_T3_T4_T6_
        .type           _ZN3cub18CUB_300001_SM_10006detail6reduce28DeviceReduceSingleTileKernelINS2_10policy_hubIdyN4cuda3__47maximumIvEEE10Policy1000EPdSB_yS8_ddNS5_3std3__410__identityEEEvT0_T1_T2_T3_T4_T6_,@function
        .size           _ZN3cub18CUB_300001_SM_10006detail6reduce28DeviceReduceSingleTileKernelINS2_10policy_hubIdyN4cuda3__47maximumIvEEE10Policy1000EPdSB_yS8_ddNS5_3std3__410__identityEEEvT0_T1_T2_T3_T4_T6_,(.L_x_175 - _ZN3cub18CUB_300001_SM_10006detail6reduce28DeviceReduceSingleTileKernelINS2_10policy_hubIdyN4cuda3__47maximumIvEEE10Policy1000EPdSB_yS8_ddNS5_3std3__410__identityEEEvT0_T1_T2_T3_T4_T6_)
        .other          _ZN3cub18CUB_300001_SM_10006detail6reduce28DeviceReduceSingleTileKernelINS2_10policy_hubIdyN4cuda3__47maximumIvEEE10Policy1000EPdSB_yS8_ddNS5_3std3__410__identityEEEvT0_T1_T2_T3_T4_T6_,@"STO_CUDA_ENTRY STV_DEFAULT"
_ZN3cub18CUB_300001_SM_10006detail6reduce28DeviceReduceSingleTileKernelINS2_10policy_hubIdyN4cuda3__47maximumIvEEE10Policy1000EPdSB_yS8_ddNS5_3std3__410__identityEEEvT0_T1_T2_T3_T4_T6_:
.text._ZN3cub18CUB_300001_SM_10006detail6reduce28DeviceReduceSingleTileKernelINS2_10policy_hubIdyN4cuda3__47maximumIvEEE10Policy1000EPdSB_yS8_ddNS5_3std3__410__identityEEEvT0_T1_T2_T3_T4_T6_:
[----:B------:R-:W-:Y:S01]  /*0000*/  LDC R1, c[0x0][0x37c] ;  /* 0x0000df00ff017b82 */ /* 0x000fe20000000800 */
[----:B------:R-:W0:Y:S01]  /*0010*/  LDCU.64 UR4, c[0x0][0x390] ;  /* 0x00007200ff0477ac */ /* 0x000e220008000a00 */
[----:B------:R-:W1:Y:S01]  /*0020*/  LDCU.64 UR6, c[0x0][0x358] ;  /* 0x00006b00ff0677ac */ /* 0x000e620008000a00 */
[----:B0-----:R-:W-:Y:S02]  /*0030*/  IMAD.U32 R0, RZ, RZ, UR4 ;  /* 0x00000004ff007e24 */ /* 0x001fe4000f8e00ff */
[----:B------:R-:W-:-:S03]  /*0040*/  IMAD.U32 R2, RZ, RZ, UR5 ;  /* 0x00000005ff027e24 */ /* 0x000fc6000f8e00ff */
[----:B------:R-:W-:-:S04]  /*0050*/  ISETP.NE.U32.AND P0, PT, R0, RZ, PT ;  /* 0x000000ff0000720c */ /* 0x000fc80003f05070 */
[----:B------:R-:W-:-:S13]  /*0060*/  ISETP.NE.AND.EX P0, PT, R2, RZ, PT, P0 ;  /* 0x000000ff0200720c */ /* 0x000fda0003f05300 */
        /* <DEDUP_REMOVED lines=8> */
.L_x_113:
[----:B------:R-:W0:Y:S01]  /*00f0*/  LDCU UR4, c[0x0][0x380] ;  /* 0x00007000ff0477ac */ /* 0x000e220008000800 */
[----:B------:R-:W-:Y:S01]  /*0100*/  BSSY.RECONVERGENT B0, `(.L_x_114) ;  /* 0x00005cd000007945 */ /* 0x000fe20003800200 */
[----:B0-----:R-:W-:-:S09]  /*0110*/  ULOP3.LUT UP0, URZ, UR4, 0x1f, URZ, 0xc0, !UPT ;  /* 0x0000001f04ff7892 */ /* 0x001fd2000f80c0ff */
[----:B------:R-:W-:Y:S05]  /*0120*/  BRA.U UP0, `(.L_x_115) ;  /* 0x0000002d00747547 */ /* 0x000fea000b800000 */
[----:B------:R-:W-:-:S04]  /*0130*/  ISETP.GT.U32.AND P0, PT, R0, 0x7ff, PT ;  /* 0x000007ff0000780c */ /* 0x000fc80003f04070 */
[----:B------:R-:W-:-:S13]  /*0140*/  ISETP.GT.U32.AND.EX P0, PT, R2, RZ, PT, P0 ;  /* 0x000000ff0200720c */ /* 0x000fda0003f04100 */
[----:B------:R-:W-:Y:S05]  /*0150*/  @P0 BRA `(.L_x_116) ;  /* 0x0000001800200947 */ /* 0x000fea0003800000 */
[----:B------:R-:W0:Y:S01]  /*0160*/  S2R R3, SR_TID.X ;  /* 0x0000000000037919 */ /* 0x000e220000002100 */
[----:B------:R-:W-:Y:S01]  /*0170*/  BSSY.RECONVERGENT B1, `(.L_x_117) ;  /* 0x0000009000017945 */ /* 0x000fe20003800200 */
[----:B------:R-:W-:Y:S02]  /*0180*/  CS2R R4, SRZ ;  /* 0x0000000000047805 */ /* 0x000fe4000001ff00 */
[----:B0-----:R-:W-:Y:S01]  /*0190*/  ISETP.GE.U32.AND P0, PT, R3, R0, PT ;  /* 0x000000000300720c */ /* 0x001fe20003f06070 */
[----:B------:R-:W-:-:S12]  /*01a0*/  IMAD.MOV.U32 R43, RZ, RZ, R3 ;  /* 0x000000ffff2b7224 */ /* 0x000fd800078e0003 */
[----:B------:R-:W-:Y:S05]  /*01b0*/  @P0 BRA `(.L_x_118) ;  /* 0x0000000000100947 */ /* 0x000fea0003800000 */
[----:B------:R-:W0:Y:S02]  /*01c0*/  LDC.64 R4, c[0x0][0x380] ;  /* 0x0000e000ff047b82 */ /* 0x000e240000000a00 */
[----:B0-----:R-:W-:-:S06]  /*01d0*/  IMAD.WIDE.U32 R4, R3, 0x8, R4 ;  /* 0x0000000803047825 */ /* 0x001fcc00078e0004 */
[----:B------:R-:W5:Y:S01]  /*01e0*/  LDG.E.64.CONSTANT R4, desc[UR6][R4.64] ;  /* 0x0000000604047981 */ /* 0x000f62000c1e9b00 */
[----:B------:R-:W-:-:S07]  /*01f0*/  VIADD R43, R3, 0x100 ;  /* 0x00000100032b7836 */ /* 0x000fce0000000000 */
.L_x_118:
[----:B------:R-:W-:Y:S05]  /*0200*/  BSYNC.RECONVERGENT B1 ;  /* 0x0000000000017941 */ /* 0x000fea0003800200 */
.L_x_117:
[----:B------:R-:W-:Y:S01]  /*0210*/  ISETP.GE.U32.AND P0, PT, R43, R0, PT ;  /* 0x000000002b00720c */ /* 0x000fe20003f06070 */
        /* <DEDUP_REMOVED lines=16> */
.L_x_123:
        /* <DEDUP_REMOVED lines=12> */
.L_x_122:
[----:B------:R-:W-:Y:S05]  /*03e0*/  BSYNC.RECONVERGENT B2 ;  /* 0x0000000000027941 */ /* 0x000fea0003800200 */
.L_x_121:
        /* <DEDUP_REMOVED lines=9> */
.L_x_126:
        /* <DEDUP_REMOVED lines=74> */
.L_x_125:
[----:B------:R-:W-:Y:S05]  /*0920*/  BSYNC.RECONVERGENT B2 ;  /* 0x0000000000027941 */ /* 0x000fea0003800200 */
.L_x_124:
        /* <DEDUP_REMOVED lines=42> */
.L_x_128:
[----:B------:R-:W-:Y:S05]  /*0bd0*/  BSYNC.RECONVERGENT B2 ;  /* 0x0000000000027941 */ /* 0x000fea0003800200 */
.L_x_127:
        /* <DEDUP_REMOVED lines=20> */
.L_x_120:
[----:B------:R-:W-:Y:S05]  /*0d20*/  BSYNC.RECONVERGENT B1 ;  /* 0x0000000000017941 */ /* 0x000fea0003800200 */
.L_x_119:
[----:B------:R-:W-:-:S04]  /*0d30*/  ISETP.GE.U32.AND P0, PT, R0, 0x100, PT ;  /* 0x000001000000780c */ /* 0x000fc80003f06070 */
[----:B------:R-:W-:-:S13]  /*0d40*/  ISETP.GE.U32.AND.EX P0, PT, R2, RZ, PT, P0 ;  /* 0x000000ff0200720c */ /* 0x000fda0003f06100 */
        /* <DEDUP_REMOVED lines=40> */
[----:B------:R-:W-:-:S03]  /*0fd0*/  @!P0 FSEL R13, R5, R13, !P1 ;  /* 0x0000000d050d8208 */ /* 0x000fc60004800000 */
[----:B------:R-:W-:Y:S01]  /*0fe0*/  SHFL.DOWN PT, R4, R11, 0x10, 0x1f ;  /* 0x0a001f000b047f89 */ /* 0x000fe200000e0000 */
[----:B------:R-:W-:Y:S02]  /*0ff0*/  IMAD.MOV.U32 R6, RZ, RZ, R11 ;  /* 0x000000ffff067224 */ /* 0x000fe400078e000b */
[----:B------:R-:W-:Y:S01]  /*1000*/  IMAD.MOV.U32 R7, RZ, RZ, R13 ;  /* 0x000000ffff077224 */ /* 0x000fe200078e000d */
[----:B------:R-:W0:Y:S05]  /*1010*/  SHFL.DOWN PT, R5, R13, 0x10, 0x1f ;  /* 0x0a001f000d057f89 */ /* 0x000e2a00000e0000 */
[----:B0-----:R-:W-:-:S06]  /*1020*/  DSETP.GEU.AND P0, PT, R6, R4, PT ;  /* 0x000000040600722a */ /* 0x001fcc0003f0e000 */
[----:B------:R-:W-:Y:S02]  /*1030*/  FSEL R6, R4, R11, !P0 ;  /* 0x0000000b04067208 */ /* 0x000fe40004000000 */
[----:B------:R-:W-:Y:S02]  /*1040*/  FSEL R7, R5, R13, !P0 ;  /* 0x0000000d05077208 */ /* 0x000fe40004000000 */
[----:B------:R-:W-:-:S03]  /*1050*/  ISETP.GT.AND P0, PT, R8, 0xf, PT ;  /* 0x0000000f0800780c */ /* 0x000fc60003f04270 */
[----:B------:R2:W-:Y:S01]  /*1060*/  @!P2 STS.64 [R9+0x8], R6 ;  /* 0x000008060900a388 */ /* 0x0005e20000000a00 */
[----:B------:R-:W-:Y:S01]  /*1070*/  BAR.SYNC.DEFER_BLOCKING 0x0 ;  /* 0x0000000000007b1d */ /* 0x000fe20000010000 */
[----:B------:R-:W-:Y:S02]  /*1080*/  ISETP.NE.AND P2, PT, R3, RZ, PT ;  /* 0x000000ff0300720c */ /* 0x000fe40003f45270 */
[----:B------:R-:W-:Y:S02]  /*1090*/  FSEL R4, R11, R6, P0 ;  /* 0x000000060b047208 */ /* 0x000fe40000000000 */
[----:B------:R-:W-:-:S09]  /*10a0*/  FSEL R5, R13, R7, P0 ;  /* 0x000000070d057208 */ /* 0x000fd20000000000 */
[----:B--2---:R-:W-:Y:S05]  /*10b0*/  @P2 BRA `(.L_x_130) ;  /* 0x0000004c00442947 */ /* 0x004fea0003800000 */
[----:B------:R-:W0:Y:S01]  /*10c0*/  S2UR UR5, SR_CgaCtaId ;  /* 0x00000000000579c3 */ /* 0x000e220000008800 */
[----:B------:R-:W-:Y:S02]  /*10d0*/  UMOV UR4, 0x400 ;  /* 0x0000040000047882 */ /* 0x000fe40000000000 */
[----:B0-----:R-:W-:-:S09]  /*10e0*/  ULEA UR4, UR5, UR4, 0x18 ;  /* 0x0000000405047291 */ /* 0x001fd2000f8ec0ff */
[----:B------:R-:W0:Y:S04]  /*10f0*/  LDS.128 R8, [UR4+0x10] ;  /* 0x00001004ff087984 */ /* 0x000e280008000c00 */
        /* <DEDUP_REMOVED lines=25> */
.L_x_129:
[----:B------:R-:W-:Y:S01]  /*1290*/  LOP3.LUT R6, R3, 0x3e0, RZ, 0xc0, !PT ;  /* 0x000003e003067812 */ /* 0x000fe200078ec0ff */
[----:B------:R-:W0:Y:S03]  /*12a0*/  S2R R12, SR_LANEID ;  /* 0x00000000000c7919 */ /* 0x000e260000000000 */
[----:B------:R-:W-:Y:S01]  /*12b0*/  LOP3.LUT R9, RZ, R6, RZ, 0x33, !PT ;  /* 0x00000006ff097212 */ /* 0x000fe200078e33ff */
[----:B------:R-:W-:-:S04]  /*12c0*/  VIADD R7, R6, 0x20 ;  /* 0x0000002006077836 */ /* 0x000fc80000000000 */
[----:B------:R-:W-:Y:S01]  /*12d0*/  IMAD.IADD R9, R9, 0x1, R0 ;  /* 0x0000000109097824 */ /* 0x000fe200078e0200 */
[----:B------:R-:W-:-:S04]  /*12e0*/  ISETP.GT.U32.AND P0, PT, R7, R0, PT ;  /* 0x000000000700720c */ /* 0x000fc80003f04070 */
        /* <DEDUP_REMOVED lines=33> */
[----:B------:R-:W0:Y:S11]  /*1500*/  SHFL.DOWN PT, R5, R11, 0x8, R9 ;  /* 0x090000000b057989 */ /* 0x000e3600000e0009 */
[----:B------:R-:W1:Y:S01]  /*1510*/  @!P0 S2R R8, SR_CgaCtaId ;  /* 0x0000000000088919 */ /* 0x000e620000008800 */
[----:B0-----:R-:W-:Y:S01]  /*1520*/  DSETP.GEU.AND P2, PT, R6, R4, PT ;  /* 0x000000040600722a */ /* 0x001fe20003f4e000 */
[----:B------:R-:W-:-:S05]  /*1530*/  VIADD R6, R12, 0x10 ;  /* 0x000000100c067836 */ /* 0x000fca0000000000 */
        /* <DEDUP_REMOVED lines=9> */
[----:B------:R-:W-:-:S03]  /*15d0*/  @!P0 SHF.R.U32.HI R6, RZ, 0x2, R3 ;  /* 0x00000002ff068819 */ /* 0x000fc60000011603 */
[----:B------:R-:W-:Y:S02]  /*15e0*/  @!P1 FSEL R10, R4, R10, !P2 ;  /* 0x0000000a040a9208 */ /* 0x000fe40005000000 */
[----:B------:R-:W-:Y:S02]  /*15f0*/  @!P1 FSEL R11, R5, R11, !P2 ;  /* 0x0000000b050b9208 */ /* 0x000fe40005000000 */
[----:B------:R-:W-:Y:S01]  /*1600*/  ISETP.NE.AND P2, PT, R3, RZ, PT ;  /* 0x000000ff0300720c */ /* 0x000fe20003f45270 */
[----:B------:R-:W-:Y:S01]  /*1610*/  IMAD.MOV.U32 R4, RZ, RZ, R10 ;  /* 0x000000ffff047224 */ /* 0x000fe200078e000a */
[----:B-1----:R-:W-:Y:S01]  /*1620*/  @!P0 LEA R7, R8, R7, 0x18 ;  /* 0x0000000708078211 */ /* 0x002fe200078ec0ff */
[----:B------:R-:W-:Y:S01]  /*1630*/  IMAD.MOV.U32 R5, RZ, RZ, R11 ;  /* 0x000000ffff057224 */ /* 0x000fe200078e000b */
[----:B------:R-:W-:-:S05]  /*1640*/  @!P0 LOP3.LUT R6, R6, 0xf8, RZ, 0xc0, !PT ;  /* 0x000000f806068812 */ /* 0x000fca00078ec0ff */
[----:B------:R-:W-:-:S05]  /*1650*/  @!P0 IMAD.IADD R7, R6, 0x1, R7 ;  /* 0x0000000106078824 */ /* 0x000fca00078e0207 */
[----:B------:R1:W-:Y:S01]  /*1660*/  @!P0 STS.64 [R7+0x8], R4 ;  /* 0x0000080407008388 */ /* 0x0003e20000000a00 */
[----:B------:R-:W-:Y:S06]  /*1670*/  BAR.SYNC.DEFER_BLOCKING 0x0 ;  /* 0x0000000000007b1d */ /* 0x000fec0000010000 */
[----:B------:R-:W-:Y:S05]  /*1680*/  @P2 BRA `(.L_x_130) ;  /* 0x0000004400d02947 */ /* 0x000fea0003800000 */
[----:B------:R-:W0:Y:S01]  /*1690*/  S2UR UR5, SR_CgaCtaId ;  /* 0x00000000000579c3 */ /* 0x000e220000008800 */
[----:B------:R-:W-:Y:S01]  /*16a0*/  UMOV UR4, 0x400 ;  /* 0x0000040000047882 */ /* 0x000fe20000000000 */
[C---:B------:R-:W-:Y:S02]  /*16b0*/  ISETP.GT.U32.AND P0, PT, R0.reuse, 0x20, PT ;  /* 0x000000200000780c */ /* 0x040fe40003f04070 */
[----:B------:R-:W-:Y:S02]  /*16c0*/  ISETP.GT.U32.AND P1, PT, R0, 0x40, PT ;  /* 0x000000400000780c */ /* 0x000fe40003f24070 */
[C---:B------:R-:W-:Y:S02]  /*16d0*/  ISETP.GT.U32.AND.EX P0, PT, R2.reuse, RZ, PT, P0 ;  /* 0x000000ff0200720c */ /* 0x040fe40003f04100 */
[----:B------:R-:W-:Y:S01]  /*16e0*/  ISETP.GT.U32.AND.EX P1, PT, R2, RZ, PT, P1 ;  /* 0x000000ff0200720c */ /* 0x000fe20003f24110 */
[----:B0-----:R-:W-:-:S09]  /*16f0*/  ULEA UR4, UR5, UR4, 0x18 ;  /* 0x0000000405047291 */ /* 0x001fd2000f8ec0ff */
[----:B------:R-:W0:Y:S04]  /*1700*/  LDS.128 R12, [UR4+0x10] ;  /* 0x00001004ff0c7984 */ /* 0x000e280008000c00 */
[----:B------:R-:W2:Y:S01]  /*1710*/  LDS.128 R8, [UR4+0x20] ;  /* 0x00002004ff087984 */ /* 0x000ea20008000c00 */
[----:B0-----:R-:W-:-:S06]  /*1720*/  DSETP.GEU.AND P3, PT, R4, R12, PT ;  /* 0x0000000c0400722a */ /* 0x001fcc0003f6e000 */
[-C--:B------:R-:W-:Y:S02]  /*1730*/  FSEL R3, R12, R4.reuse, !P3 ;  /* 0x000000040c037208 */ /* 0x080fe40005800000 */
[-C--:B------:R-:W-:Y:S02]  /*1740*/  FSEL R13, R13, R5.reuse, !P3 ;  /* 0x000000050d0d7208 */ /* 0x080fe40005800000 */
[----:B------:R-:W-:Y:S02]  /*1750*/  FSEL R12, R3, R4, P0 ;  /* 0x00000004030c7208 */ /* 0x000fe40000000000 */
[----:B------:R-:W-:Y:S02]  /*1760*/  FSEL R13, R13, R5, P0 ;  /* 0x000000050d0d7208 */ /* 0x000fe40000000000 */
[----:B-1----:R-:W0:Y:S01]  /*1770*/  LDS.128 R4, [UR4+0x30] ;  /* 0x00003004ff047984 */ /* 0x002e220008000c00 */
[----:B------:R-:W-:-:S03]  /*1780*/  ISETP.GT.U32.AND P0, PT, R0, 0x60, PT ;  /* 0x000000600000780c */ /* 0x000fc60003f04070 */
[----:B------:R-:W-:Y:S01]  /*1790*/  DSETP.GEU.AND P3, PT, R12, R14, PT ;  /* 0x0000000e0c00722a */ /* 0x000fe20003f6e000 */
[----:B------:R-:W-:-:S05]  /*17a0*/  ISETP.GT.U32.AND.EX P0, PT, R2, RZ, PT, P0 ;  /* 0x000000ff0200720c */ /* 0x000fca0003f04100 */
[----:B------:R-:W-:Y:S02]  /*17b0*/  @P1 FSEL R12, R14, R12, !P3 ;  /* 0x0000000c0e0c1208 */ /* 0x000fe40005800000 */
[----:B------:R-:W-:Y:S02]  /*17c0*/  @P1 FSEL R13, R15, R13, !P3 ;  /* 0x0000000d0f0d1208 */ /* 0x000fe40005800000 */
[----:B------:R-:W-:-:S04]  /*17d0*/  ISETP.GT.U32.AND P1, PT, R0, 0x80, PT ;  /* 0x000000800000780c */ /* 0x000fc80003f24070 */
[----:B--2---:R-:W-:Y:S01]  /*17e0*/  DSETP.GEU.AND P3, PT, R12, R8, PT ;  /* 0x000000080c00722a */ /* 0x004fe20003f6e000 */
[----:B------:R-:W-:-:S05]  /*17f0*/  ISETP.GT.U32.AND.EX P1, PT, R2, RZ, PT, P1 ;  /* 0x000000ff0200720c */ /* 0x000fca0003f24110 */
[----:B------:R-:W-:Y:S02]  /*1800*/  @P0 FSEL R12, R8, R12, !P3 ;  /* 0x0000000c080c0208 */ /* 0x000fe40005800000 */
[----:B------:R-:W-:Y:S02]  /*1810*/  @P0 FSEL R13, R9, R13, !P3 ;  /* 0x0000000d090d0208 */ /* 0x000fe40005800000 */
[----:B------:R-:W-:Y:S01]  /*1820*/  ISETP.GT.U32.AND P0, PT, R0, 0xa0, PT ;  /* 0x000000a00000780c */ /* 0x000fe20003f04070 */
[----:B------:R-:W1:Y:S03]  /*1830*/  LDS.64 R8, [UR4+0x40] ;  /* 0x00004004ff087984 */ /* 0x000e660008000a00 */
[----:B------:R-:W-:Y:S01]  /*1840*/  DSETP.GEU.AND P3, PT, R12, R10, PT ;  /* 0x0000000a0c00722a */ /* 0x000fe20003f6e000 */
[----:B------:R-:W-:-:S05]  /*1850*/  ISETP.GT.U32.AND.EX P0, PT, R2, RZ, PT, P0 ;  /* 0x000000ff0200720c */ /* 0x000fca0003f04100 */
[----:B------:R-:W-:Y:S02]  /*1860*/  @P1 FSEL R12, R10, R12, !P3 ;  /* 0x0000000c0a0c1208 */ /* 0x000fe40005800000 */
[----:B------:R-:W-:Y:S02]  /*1870*/  @P1 FSEL R13, R11, R13, !P3 ;  /* 0x0000000d0b0d1208 */ /* 0x000fe40005800000 */
[----:B------:R-:W-:Y:S01]  /*1880*/  ISETP.GT.U32.AND P1, PT, R0, 0xc0, PT ;  /* 0x000000c00000780c */ /* 0x000fe20003f24070 */
[----:B------:R-:W-:Y:S02]  /*1890*/  IMAD.MOV.U32 R10, RZ, RZ, R12 ;  /* 0x000000ffff0a7224 */ /* 0x000fe400078e000c */
[----:B------:R-:W-:Y:S01]  /*18a0*/  IMAD.MOV.U32 R11, RZ, RZ, R13 ;  /* 0x000000ffff0b7224 */ /* 0x000fe200078e000d */
[----:B------:R-:W-:-:S05]  /*18b0*/  ISETP.GT.U32.AND.EX P1, PT, R2, RZ, PT, P1 ;  /* 0x000000ff0200720c */ /* 0x000fca0003f24110 */
[----:B0-----:R-:W-:-:S06]  /*18c0*/  DSETP.GEU.AND P3, PT, R10, R4, PT ;  /* 0x000000040a00722a */ /* 0x001fcc0003f6e000 */
[----:B------:R-:W-:Y:S02]  /*18d0*/  @P0 FSEL R12, R4, R12, !P3 ;  /* 0x0000000c040c0208 */ /* 0x000fe40005800000 */
[----:B------:R-:W-:Y:S02]  /*18e0*/  @P0 FSEL R13, R5, R13, !P3 ;  /* 0x0000000d050d0208 */ /* 0x000fe40005800000 */
[----:B------:R-:W-:Y:S01]  /*18f0*/  ISETP.GT.U32.AND P0, PT, R0, 0xe0, PT ;  /* 0x000000e00000780c */ /* 0x000fe20003f04070 */
[----:B------:R-:W-:Y:S02]  /*1900*/  IMAD.MOV.U32 R4, RZ, RZ, R12 ;  /* 0x000000ffff047224 */ /* 0x000fe400078e000c */
[----:B------:R-:W-:Y:S01]  /*1910*/  IMAD.MOV.U32 R5, RZ, RZ, R13 ;  /* 0x000000ffff057224 */ /* 0x000fe200078e000d */
[----:B------:R-:W-:-:S05]  /*1920*/  ISETP.GT.U32.AND.EX P0, PT, R2, RZ, PT, P0 ;  /* 0x000000ff0200720c */ /* 0x000fca0003f04100 */
        /* <DEDUP_REMOVED lines=11> */
.L_x_116:
[----:B------:R-:W0:Y:S01]  /*19e0*/  S2R R3, SR_TID.X ;  /* 0x0000000000037919 */ /* 0x000e220000002100 */
[----:B------:R-:W1:Y:S01]  /*19f0*/  LDC.64 R22, c[0x0][0x380] ;  /* 0x0000e000ff167b82 */ /* 0x000e620000000a00 */
[----:B0-----:R-:W-:-:S04]  /*1a00*/  IMAD.SHL.U32 R5, R3, 0x4, RZ ;  /* 0x0000000403057824 */ /* 0x001fc800078e00ff */
[----:B-1----:R-:W-:-:S05]  /*1a10*/  IMAD.WIDE.U32 R22, R5, 0x8, R22 ;  /* 0x0000000805167825 */ /* 0x002fca00078e0016 */
[----:B------:R-:W2:Y:S04]  /*1a20*/  LDG.E.128.CONSTANT R12, desc[UR6][R22.64] ;  /* 0x00000006160c7981 */ /* 0x000ea8000c1e9d00 */
[----:B------:R-:W3:Y:S04]  /*1a30*/  LDG.E.128.CONSTANT R16, desc[UR6][R22.64+0x10] ;  /* 0x0000100616107981 */ /* 0x000ee8000c1e9d00 */
[----:B------:R-:W4:Y:S04]  /*1a40*/  LDG.E.128.CONSTANT R8, desc[UR6][R22.64+0x2000] ;  /* 0x0020000616087981 */ /* 0x000f28000c1e9d00 */
[----:B------:R-:W5:Y:S01]  /*1a50*/  LDG.E.128.CONSTANT R4, desc[UR6][R22.64+0x2010] ;  /* 0x0020100616047981 */ /* 0x000f62000c1e9d00 */
[----:B------:R-:W-:Y:S01]  /*1a60*/  IADD3 R24, P1, PT, R0, -0x800, RZ ;  /* 0xfffff80000187810 */ /* 0x000fe20007f3e0ff */
[----:B------:R-:W-:-:S02]  /*1a70*/  IMAD.MOV.U32 R29, RZ, RZ, 0x800 ;  /* 0x00000800ff1d7424 */ /* 0x000fc400078e00ff */
[----:B------:R-:W-:Y:S01]  /*1a80*/  IMAD.MOV.U32 R31, RZ, RZ, RZ ;  /* 0x000000ffff1f7224 */ /* 0x000fe200078e00ff */
[----:B------:R-:W-:Y:S01]  /*1a90*/  IADD3.X R25, PT, PT, R2, -0x1, RZ, P1, !PT ;  /* 0xffffffff02197810 */ /* 0x000fe20000ffe4ff */
        /* <DEDUP_REMOVED lines=18> */
[----:B------:R-:W-:-:S04]  /*1bc0*/  ISETP.GE.U32.AND P0, PT, R24, 0x800, PT ;  /* 0x000008001800780c */ /* 0x000fc80003f06070 */
[----:B------:R-:W-:Y:S01]  /*1bd0*/  ISETP.GE.U32.AND.EX P0, PT, R25, RZ, PT, P0 ;  /* 0x000000ff1900720c */ /* 0x000fe20003f06100 */
[----:B------:R-:W-:-:S06]  /*1be0*/  DSETP.GEU.AND P1, PT, R4, R6, PT ;  /* 0x000000060400722a */ /* 0x000fcc0003f2e000 */
[----:B------:R-:W-:Y:S02]  /*1bf0*/  FSEL R20, R6, R4, !P1 ;  /* 0x0000000406147208 */ /* 0x000fe40004800000 */
[----:B------:R-:W-:-:S04]  /*1c00*/  FSEL R21, R7, R5, !P1 ;  /* 0x0000000507157208 */ /* 0x000fc80004800000 */
[----:B------:R-:W-:Y:S05]  /*1c10*/  @!P0 BRA `(.L_x_131) ;  /* 0x0000000000b48947 */ /* 0x000fea0003800000 */
[----:B------:R-:W0:Y:S01]  /*1c20*/  LDC.64 R26, c[0x0][0x390] ;  /* 0x0000e400ff1a7b82 */ /* 0x000e220000000a00 */
[----:B------:R-:W-:Y:S02]  /*1c30*/  IMAD.MOV.U32 R29, RZ, RZ, 0x800 ;  /* 0x00000800ff1d7424 */ /* 0x000fe400078e00ff */
[----:B------:R-:W-:-:S07]  /*1c40*/  IMAD.MOV.U32 R31, RZ, RZ, RZ ;  /* 0x000000ffff1f7224 */ /* 0x000fce00078e00ff */
.L_x_133:
[----:B------:R-:W-:-:S04]  /*1c50*/  LEA R32, P0, R29, R22, 0x3 ;  /* 0x000000161d207211 */ /* 0x000fc800078018ff */
[----:B------:R-:W-:-:S05]  /*1c60*/  LEA.HI.X R33, R29, R23, R31, 0x3, P0 ;  /* 0x000000171d217211 */ /* 0x000fca00000f1c1f */
[----:B------:R-:W2:Y:S04]  /*1c70*/  LDG.E.128.CONSTANT R8, desc[UR6][R32.64] ;  /* 0x0000000620087981 */ /* 0x000ea8000c1e9d00 */
[----:B------:R-:W3:Y:S04]  /*1c80*/  LDG.E.128.CONSTANT R12, desc[UR6][R32.64+0x10] ;  /* 0x00001006200c7981 */ /* 0x000ee8000c1e9d00 */
[----:B------:R-:W4:Y:S04]  /*1c90*/  LDG.E.128.CONSTANT R16, desc[UR6][R32.64+0x2000] ;  /* 0x0020000620107981 */ /* 0x000f28000c1e9d00 */
[----:B------:R-:W5:Y:S01]  /*1ca0*/  LDG.E.128.CONSTANT R4, desc[UR6][R32.64+0x2010] ;  /* 0x0020100620047981 */ /* 0x000f62000c1e9d00 */
[----:B0-----:R-:W-:-:S02]  /*1cb0*/  IMAD.MOV.U32 R0, RZ, RZ, R26 ;  /* 0x000000ffff007224 */ /* 0x001fc400078e001a */
[----:B------:R-:W-:Y:S01]  /*1cc0*/  IMAD.MOV.U32 R2, RZ, RZ, R27 ;  /* 0x000000ffff027224 */ /* 0x000fe200078e001b */
[----:B--2---:R-:W-:-:S06]  /*1cd0*/  DSETP.GEU.AND P0, PT, R20, R8, PT ;  /* 0x000000081400722a */ /* 0x004fcc0003f0e000 */
[----:B------:R-:W-:Y:S02]  /*1ce0*/  FSEL R8, R8, R20, !P0 ;  /* 0x0000001408087208 */ /* 0x000fe40004000000 */
[----:B------:R-:W-:-:S06]  /*1cf0*/  FSEL R9, R9, R21, !P0 ;  /* 0x0000001509097208 */ /* 0x000fcc0004000000 */
[----:B------:R-:W-:-:S06]  /*1d00*/  DSETP.GEU.AND P0, PT, R8, R10, PT ;  /* 0x0000000a0800722a */ /* 0x000fcc0003f0e000 */
[----:B------:R-:W-:Y:S02]  /*1d10*/  FSEL R8, R10, R8, !P0 ;  /* 0x000000080a087208 */ /* 0x000fe40004000000 */
[----:B------:R-:W-:Y:S02]  /*1d20*/  FSEL R9, R11, R9, !P0 ;  /* 0x000000090b097208 */ /* 0x000fe40004000000 */
[----:B------:R-:W-:-:S04]  /*1d30*/  IADD3 R10, P1, PT, -R29, R0, RZ ;  /* 0x000000001d0a7210 */ /* 0x000fc80007f3e1ff */
        /* <DEDUP_REMOVED lines=14> */
[----:B------:R-:W-:Y:S01]  /*1e20*/  IMAD.X R8, R2, 0x1, ~R31, P1 ;  /* 0x0000000102087824 */ /* 0x000fe200008e0e1f */
[----:B------:R-:W-:Y:S02]  /*1e30*/  FSEL R5, R5, R9, !P0 ;  /* 0x0000000905057208 */ /* 0x000fe40004000000 */
[----:B------:R-:W-:-:S04]  /*1e40*/  ISETP.GE.U32.AND P0, PT, R10, 0x800, PT ;  /* 0x000008000a00780c */ /* 0x000fc80003f06070 */
[----:B------:R-:W-:Y:S01]  /*1e50*/  ISETP.GE.U32.AND.EX P0, PT, R8, RZ, PT, P0 ;  /* 0x000000ff0800720c */ /* 0x000fe20003f06100 */
[----:B------:R-:W-:-:S06]  /*1e60*/  DSETP.GEU.AND P1, PT, R4, R6, PT ;  /* 0x000000060400722a */ /* 0x000fcc0003f2e000 */
[----:B------:R-:W-:Y:S02]  /*1e70*/  FSEL R20, R6, R4, !P1 ;  /* 0x0000000406147208 */ /* 0x000fe40004800000 */
[----:B------:R-:W-:-:S04]  /*1e80*/  FSEL R21, R7, R5, !P1 ;  /* 0x0000000507157208 */ /* 0x000fc80004800000 */
[----:B------:R-:W-:Y:S05]  /*1e90*/  @!P0 BRA `(.L_x_132) ;  /* 0x0000000800e48947 */ /* 0x000fea0003800000 */
[----:B------:R-:W-:-:S05]  /*1ea0*/  IADD3 R29, P0, PT, R29, 0x800, RZ ;  /* 0x000008001d1d7810 */ /* 0x000fca0007f1e0ff */
[----:B------:R-:W-:Y:S01]  /*1eb0*/  IMAD.X R31, RZ, RZ, R31, P0 ;  /* 0x000000ffff1f7224 */ /* 0x000fe200000e061f */
[----:B------:R-:W-:-:S04]  /*1ec0*/  ISETP.GT.U32.AND P0, PT, R29, R24, PT ;  /* 0x000000181d00720c */ /* 0x000fc80003f04070 */
[----:B------:R-:W-:-:S13]  /*1ed0*/  ISETP.GT.U32.AND.EX P0, PT, R31, R25, PT, P0 ;  /* 0x000000191f00720c */ /* 0x000fda0003f04100 */
[----:B------:R-:W-:Y:S05]  /*1ee0*/  @!P0 BRA `(.L_x_133) ;  /* 0xfffffffc00588947 */ /* 0x000fea000383ffff */
.L_x_131:
[----:B------:R-:W-:-:S04]  /*1ef0*/  ISETP.GE.U32.AND P0, PT, R29, R0, PT ;  /* 0x000000001d00720c */ /* 0x000fc80003f06070 */
[----:B------:R-:W-:-:S13]  /*1f00*/  ISETP.GE.U32.AND.EX P0, PT, R31, R2, PT, P0 ;  /* 0x000000021f00720c */ /* 0x000fda0003f06100 */
        /* <DEDUP_REMOVED lines=13> */
[----:B------:R-:W0:Y:S01]  /*1fe0*/  LDCU.64 UR4, c[0x0][0x380] ;  /* 0x00007000ff0477ac */ /* 0x000e220008000a00 */
[----:B------:R-:W-:Y:S01]  /*1ff0*/  IADD3 R9, P1, PT, R3, R29, RZ ;  /* 0x0000001d03097210 */ /* 0x000fe20007f3e0ff */
[----:B------:R-:W-:Y:S01]  /*2000*/  IMAD.MOV.U32 R7, RZ, RZ, R3 ;  /* 0x000000ffff077224 */ /* 0x000fe200078e0003 */
[----:B------:R-:W-:-:S03]  /*2010*/  LEA.HI R0, R0, 0x1, RZ, 0x18 ;  /* 0x0000000100007811 */ /* 0x000fc600078fc0ff */
[----:B------:R-:W-:Y:S01]  /*2020*/  IMAD.X R4, RZ, RZ, R31, P1 ;  /* 0x000000ffff047224 */ /* 0x000fe200008e061f */
[----:B------:R-:W-:-:S05]  /*2030*/  LOP3.LUT R0, R0, 0x3, RZ, 0xc0, !PT ;  /* 0x0000000300007812 */ /* 0x000fca00078ec0ff */
[----:B------:R-:W-:Y:S01]  /*2040*/  IMAD.MOV R0, RZ, RZ, -R0 ;  /* 0x000000ffff007224 */ /* 0x000fe200078e0a00 */
[----:B0-----:R-:W-:-:S04]  /*2050*/  LEA R6, P2, R9, UR4, 0x3 ;  /* 0x0000000409067c11 */ /* 0x001fc8000f8418ff */
[----:B------:R-:W-:-:S09]  /*2060*/  LEA.HI.X R9, R9, UR5, R4, 0x3, P2 ;  /* 0x0000000509097c11 */ /* 0x000fd200090f1c04 */
.L_x_137:
        /* <DEDUP_REMOVED lines=8> */
[----:B--2---:R-:W-:-:S06]  /*20f0*/  DSETP.GEU.AND P1, PT, R20, R4, PT ;  /* 0x000000041400722a */ /* 0x004fcc0003f2e000 */
[----:B------:R-:W-:Y:S02]  /*2100*/  FSEL R20, R4, R20, !P1 ;  /* 0x0000001404147208 */ /* 0x000fe40004800000 */
[----:B------:R-:W-:-:S03]  /*2110*/  FSEL R21, R5, R21, !P1 ;  /* 0x0000001505157208 */ /* 0x000fc60004800000 */
[----:B------:R-:W-:Y:S05]  /*2120*/  @P2 BRA `(.L_x_137) ;  /* 0xfffffffc00d02947 */ /* 0x000fea000383ffff */
.L_x_136:
[----:B------:R-:W-:Y:S05]  /*2130*/  BSYNC.RECONVERGENT B2 ;  /* 0x0000000000027941 */ /* 0x000fea0003800200 */
.L_x_135:
[----:B------:R-:W-:Y:S05]  /*2140*/  @!P0 BRA `(.L_x_134) ;  /* 0x0000000800348947 */ /* 0x000fea0003800000 */
[----:B------:R-:W0:Y:S01]  /*2150*/  LDCU.64 UR4, c[0x0][0x380] ;  /* 0x00007000ff0477ac */ /* 0x000e220008000a00 */
[----:B------:R-:W-:Y:S01]  /*2160*/  IMAD.IADD R5, R2, 0x1, -R7 ;  /* 0x0000000102057824 */ /* 0x000fe200078e0a07 */
[----:B------:R-:W-:Y:S01]  /*2170*/  IADD3 R29, P0, PT, R7, R29, RZ ;  /* 0x0000001d071d7210 */ /* 0x000fe20007f1e0ff */
[----:B------:R-:W-:Y:S03]  /*2180*/  BSSY.RECONVERGENT B2, `(.L_x_138) ;  /* 0x000004e000027945 */ /* 0x000fe60003800200 */
[----:B------:R-:W-:Y:S01]  /*2190*/  ISETP.GT.AND P1, PT, R5, 0xc00, PT ;  /* 0x00000c000500780c */ /* 0x000fe20003f24270 */
[----:B------:R-:W-:Y:S01]  /*21a0*/  IMAD.X R0, RZ, RZ, R31, P0 ;  /* 0x000000ffff007224 */ /* 0x000fe200000e061f */
[----:B0-----:R-:W-:-:S04]  /*21b0*/  LEA R4, P0, R29, UR4, 0x3 ;  /* 0x000000041d047c11 */ /* 0x001fc8000f8018ff */
[----:B------:R-:W-:Y:S02]  /*21c0*/  LEA.HI.X R5, R29, UR5, R0, 0x3, P0 ;  /* 0x000000051d057c11 */ /* 0x000fe400080f1c00 */
[----:B------:R-:W-:-:S05]  /*21d0*/  PLOP3.LUT P0, PT, PT, PT, PT, 0x80, 0x8 ;  /* 0x000000000008781c */ /* 0x000fca0003f0f070 */
[----:B------:R-:W-:Y:S08]  /*21e0*/  @!P1 BRA `(.L_x_139) ;  /* 0x00000004001c9947 */ /* 0x000ff00003800000 */
[----:B------:R-:W-:Y:S01]  /*21f0*/  PLOP3.LUT P0, PT, PT, PT, PT, 0x8, 0x80 ;  /* 0x000000000080781c */ /* 0x000fe20003f0e170 */
[----:B------:R-:W-:-:S12]  /*2200*/  VIADD R0, R2, 0xfffff400 ;  /* 0xfffff40002007836 */ /* 0x000fd80000000000 */
.L_x_140:
        /* <DEDUP_REMOVED lines=15> */
[----:B------:R0:W5:Y:S01]  /*2300*/  LDG.E.64.CONSTANT R8, desc[UR6][R4.64+0x7800] ;  /* 0x0078000604087981 */ /* 0x000162000c1e9b00 */
        /* <DEDUP_REMOVED lines=53> */
.L_x_139:
[----:B------:R-:W-:Y:S05]  /*2660*/  BSYNC.RECONVERGENT B2 ;  /* 0x0000000000027941 */ /* 0x000fea0003800200 */
.L_x_138:
        /* <DEDUP_REMOVED lines=40> */
.L_x_142:
[----:B------:R-:W-:Y:S05]  /*28f0*/  BSYNC.RECONVERGENT B2 ;  /* 0x0000000000027941 */ /* 0x000fea0003800200 */
.L_x_141:
        /* <DEDUP_REMOVED lines=18> */
.L_x_134:
[----:B------:R-:W-:Y:S05]  /*2a20*/  BSYNC.RECONVERGENT B1 ;  /* 0x0000000000017941 */ /* 0x000fea0003800200 */
.L_x_132:
        /* <DEDUP_REMOVED lines=33> */
[----:B------:R-:W-:-:S03]  /*2c40*/  @!P1 FSEL R7, R5, R7, !P0 ;  /* 0x0000000705079208 */ /* 0x000fc60004000000 */
[----:B------:R-:W-:Y:S04]  /*2c50*/  SHFL.DOWN PT, R4, R6, 0x10, 0x1f ;  /* 0x0a001f0006047f89 */ /* 0x000fe800000e0000 */
[----:B------:R-:W0:Y:S02]  /*2c60*/  SHFL.DOWN PT, R5, R7, 0x10, 0x1f ;  /* 0x0a001f0007057f89 */ /* 0x000e2400000e0000 */
        /* <DEDUP_REMOVED lines=8> */
[----:B------:R-:W-:-:S03]  /*2cf0*/  FSEL R3, R7, R5, P0 ;  /* 0x0000000507037208 */ /* 0x000fc60000000000 */
[----:B0-----:R-:W-:Y:S02]  /*2d00*/  IMAD.MOV.U32 R4, RZ, RZ, R0 ;  /* 0x000000ffff047224 */ /* 0x001fe400078e0000 */
[----:B------:R-:W-:-:S04]  /*2d10*/  IMAD.MOV.U32 R5, RZ, RZ, R3 ;  /* 0x000000ffff057224 */ /* 0x000fc800078e0003 */
[----:B------:R-:W-:Y:S05]  /*2d20*/  @P2 BRA `(.L_x_130) ;  /* 0x0000003000282947 */ /* 0x000fea0003800000 */
        /* <DEDUP_REMOVED lines=29> */
.L_x_115:
        /* <DEDUP_REMOVED lines=13> */
.L_x_145:
[----:B------:R-:W-:Y:S05]  /*2fd0*/  BSYNC.RECONVERGENT B1 ;  /* 0x0000000000017941 */ /* 0x000fea0003800200 */
.L_x_144:
        /* <DEDUP_REMOVED lines=17> */
.L_x_150:
        /* <DEDUP_REMOVED lines=12> */
.L_x_149:
[----:B------:R-:W-:Y:S05]  /*31b0*/  BSYNC.RECONVERGENT B2 ;  /* 0x0000000000027941 */ /* 0x000fea0003800200 */
.L_x_148:
        /* <DEDUP_REMOVED lines=9> */
.L_x_153:
        /* <DEDUP_REMOVED lines=74> */
.L_x_152:
[----:B------:R-:W-:Y:S05]  /*36f0*/  BSYNC.RECONVERGENT B2 ;  /* 0x0000000000027941 */ /* 0x000fea0003800200 */
.L_x_151:
        /* <DEDUP_REMOVED lines=42> */
.L_x_155:
[----:B------:R-:W-:Y:S05]  /*39a0*/  BSYNC.RECONVERGENT B2 ;  /* 0x0000000000027941 */ /* 0x000fea0003800200 */
.L_x_154:
        /* <DEDUP_REMOVED lines=20> */
.L_x_147:
[----:B------:R-:W-:Y:S05]  /*3af0*/  BSYNC.RECONVERGENT B1 ;  /* 0x0000000000017941 */ /* 0x000fea0003800200 */
.L_x_146:
        /* <DEDUP_REMOVED lines=88> */
.L_x_156:
        /* <DEDUP_REMOVED lines=64> */
[----:B------:R-:W1:Y:S01]  /*4480*/  S2UR UR5, SR_CgaCtaId ;  /* 0x00000000000579c3 */ /* 0x000e620000008800 */
[----:B------:R-:W-:Y:S01]  /*4490*/  UMOV UR4, 0x400 ;  /* 0x0000040000047882 */ /* 0x000fe20000000000 */
[C---:B------:R-:W-:Y:S02]  /*44a0*/  ISETP.GT.U32.AND P0, PT, R0.reuse, 0x20, PT ;  /* 0x000000200000780c */ /* 0x040fe40003f04070 */
[----:B------:R-:W-:Y:S02]  /*44b0*/  ISETP.GT.U32.AND P1, PT, R0, 0x40, PT ;  /* 0x000000400000780c */ /* 0x000fe40003f24070 */
[C---:B------:R-:W-:Y:S02]  /*44c0*/  ISETP.GT.U32.AND.EX P0, PT, R2.reuse, RZ, PT, P0 ;  /* 0x000000ff0200720c */ /* 0x040fe40003f04100 */
[----:B------:R-:W-:Y:S01]  /*44d0*/  ISETP.GT.U32.AND.EX P1, PT, R2, RZ, PT, P1 ;  /* 0x000000ff0200720c */ /* 0x000fe20003f24110 */
[----:B-1----:R-:W-:-:S09]  /*44e0*/  ULEA UR4, UR5, UR4, 0x18 ;  /* 0x0000000405047291 */ /* 0x002fd2000f8ec0ff */
[----:B------:R-:W1:Y:S04]  /*44f0*/  LDS.128 R12, [UR4+0x10] ;  /* 0x00001004ff0c7984 */ /* 0x000e680008000c00 */
[----:B------:R-:W2:Y:S01]  /*4500*/  LDS.128 R8, [UR4+0x20] ;  /* 0x00002004ff087984 */ /* 0x000ea20008000c00 */
[----:B-1----:R-:W-:-:S06]  /*4510*/  DSETP.GEU.AND P3, PT, R4, R12, PT ;  /* 0x0000000c0400722a */ /* 0x002fcc0003f6e000 */
[-C--:B------:R-:W-:Y:S02]  /*4520*/  FSEL R3, R12, R4.reuse, !P3 ;  /* 0x000000040c037208 */ /* 0x080fe40005800000 */
[-C--:B------:R-:W-:Y:S02]  /*4530*/  FSEL R13, R13, R5.reuse, !P3 ;  /* 0x000000050d0d7208 */ /* 0x080fe40005800000 */
[----:B------:R-:W-:Y:S02]  /*4540*/  FSEL R12, R3, R4, P0 ;  /* 0x00000004030c7208 */ /* 0x000fe40000000000 */
[----:B------:R-:W-:Y:S02]  /*4550*/  FSEL R13, R13, R5, P0 ;  /* 0x000000050d0d7208 */ /* 0x000fe40000000000 */
[----:B0-----:R-:W0:Y:S01]  /*4560*/  LDS.128 R4, [UR4+0x30] ;  /* 0x00003004ff047984 */ /* 0x001e220008000c00 */
        /* <DEDUP_REMOVED lines=38> */
.L_x_143:
        /* <DEDUP_REMOVED lines=11> */
[----:B--2---:R-:W-:-:S06]  /*4880*/  DSETP.GEU.AND P0, PT, R20, R4, PT ;  /* 0x000000041400722a */ /* 0x004fcc0003f0e000 */
[----:B------:R-:W-:Y:S02]  /*4890*/  FSEL R4, R4, R20, !P0 ;  /* 0x0000001404047208 */ /* 0x000fe40004000000 */
[----:B------:R-:W-:-:S06]  /*48a0*/  FSEL R5, R5, R21, !P0 ;  /* 0x0000001505057208 */ /* 0x000fcc0004000000 */
[----:B---3--:R-:W-:-:S06]  /*48b0*/  DSETP.GEU.AND P0, PT, R4, R8, PT ;  /* 0x000000080400722a */ /* 0x008fcc0003f0e000 */
[----:B------:R-:W-:Y:S02]  /*48c0*/  FSEL R4, R8, R4, !P0 ;  /* 0x0000000408047208 */ /* 0x000fe40004000000 */
[----:B------:R-:W-:Y:S02]  /*48d0*/  FSEL R5, R9, R5, !P0 ;  /* 0x0000000509057208 */ /* 0x000fe40004000000 */
[----:B------:R-:W-:-:S04]  /*48e0*/  IADD3 R8, P1, PT, R0, -0x800, RZ ;  /* 0xfffff80000087810 */ /* 0x000fc80007f3e0ff */
[----:B----4-:R-:W-:Y:S01]  /*48f0*/  DSETP.GEU.AND P0, PT, R4, R10, PT ;  /* 0x0000000a0400722a */ /* 0x010fe20003f0e000 */
[----:B------:R-:W-:-:S05]  /*4900*/  IADD3.X R9, PT, PT, R2, -0x1, RZ, P1, !PT ;  /* 0xffffffff02097810 */ /* 0x000fca0000ffe4ff */
        /* <DEDUP_REMOVED lines=11> */
[----:B------:R-:W-:Y:S01]  /*49c0*/  IMAD.MOV.U32 R17, RZ, RZ, 0x800 ;  /* 0x00000800ff117424 */ /* 0x000fe200078e00ff */
[----:B------:R-:W-:-:S04]  /*49d0*/  ISETP.GE.U32.AND P0, PT, R8, 0x800, PT ;  /* 0x000008000800780c */ /* 0x000fc80003f06070 */
[----:B------:R-:W-:Y:S01]  /*49e0*/  ISETP.GE.U32.AND.EX P0, PT, R9, RZ, PT, P0 ;  /* 0x000000ff0900720c */ /* 0x000fe20003f06100 */
[----:B------:R-:W-:-:S06]  /*49f0*/  DSETP.GEU.AND P1, PT, R4, R18, PT ;  /* 0x000000120400722a */ /* 0x000fcc0003f2e000 */
[----:B------:R-:W-:Y:S01]  /*4a00*/  FSEL R5, R19, R5, !P1 ;  /* 0x0000000513057208 */ /* 0x000fe20004800000 */
[----:B------:R-:W-:Y:S01]  /*4a10*/  IMAD.MOV.U32 R19, RZ, RZ, RZ ;  /* 0x000000ffff137224 */ /* 0x000fe200078e00ff */
[----:B------:R-:W-:-:S04]  /*4a20*/  FSEL R4, R18, R4, !P1 ;  /* 0x0000000412047208 */ /* 0x000fc80004800000 */
[----:B------:R-:W-:Y:S05]  /*4a30*/  @!P0 BRA `(.L_x_157) ;  /* 0x0000000000c48947 */ /* 0x000fea0003800000 */
[----:B------:R-:W0:Y:S01]  /*4a40*/  LDC.64 R10, c[0x0][0x390] ;  /* 0x0000e400ff0a7b82 */ /* 0x000e220000000a00 */
[----:B------:R-:W-:Y:S02]  /*4a50*/  IMAD.MOV.U32 R17, RZ, RZ, 0x800 ;  /* 0x00000800ff117424 */ /* 0x000fe400078e00ff */
[----:B------:R-:W-:-:S07]  /*4a60*/  IMAD.MOV.U32 R19, RZ, RZ, RZ ;  /* 0x000000ffff137224 */ /* 0x000fce00078e00ff */
.L_x_159:
[----:B------:R-:W-:-:S04]  /*4a70*/  LEA R20, P0, R17, R6, 0x3 ;  /* 0x0000000611147211 */ /* 0x000fc800078018ff */
[----:B------:R-:W-:-:S05]  /*4a80*/  LEA.HI.X R21, R17, R7, R19, 0x3, P0 ;  /* 0x0000000711157211 */ /* 0x000fca00000f1c13 */
        /* <DEDUP_REMOVED lines=8> */
[----:B0-----:R-:W-:-:S02]  /*4b10*/  IMAD.MOV.U32 R0, RZ, RZ, R10 ;  /* 0x000000ffff007224 */ /* 0x001fc400078e000a */
[----:B------:R-:W-:Y:S01]  /*4b20*/  IMAD.MOV.U32 R2, RZ, RZ, R11 ;  /* 0x000000ffff027224 */ /* 0x000fe200078e000b */
        /* <DEDUP_REMOVED lines=20> */
[----:B------:R-:W-:Y:S02]  /*4c70*/  IADD3 R12, P1, PT, -R17, R0, RZ ;  /* 0x00000000110c7210 */ /* 0x000fe40007f3e1ff */
[----:B------:R-:W-:Y:S02]  /*4c80*/  FSEL R5, R13, R5, !P0 ;  /* 0x000000050d057208 */ /* 0x000fe40004000000 */
[----:B------:R-:W-:Y:S01]  /*4c90*/  ISETP.GE.U32.AND P0, PT, R12, 0x800, PT ;  /* 0x000008000c00780c */ /* 0x000fe20003f06070 */
[----:B------:R-:W-:-:S03]  /*4ca0*/  IMAD.X R12, R2, 0x1, ~R19, P1 ;  /* 0x00000001020c7824 */ /* 0x000fc600008e0e13 */
[----:B------:R-:W-:Y:S02]  /*4cb0*/  DSETP.GEU.AND P1, PT, R4, R14, PT ;  /* 0x0000000e0400722a */ /* 0x000fe40003f2e000 */
[----:B------:R-:W-:-:S04]  /*4cc0*/  ISETP.GE.U32.AND.EX P0, PT, R12, RZ, PT, P0 ;  /* 0x000000ff0c00720c */ /* 0x000fc80003f06100 */
[----:B------:R-:W-:Y:S02]  /*4cd0*/  FSEL R4, R14, R4, !P1 ;  /* 0x000000040e047208 */ /* 0x000fe40004800000 */
[----:B------:R-:W-:-:S07]  /*4ce0*/  FSEL R5, R15, R5, !P1 ;  /* 0x000000050f057208 */ /* 0x000fce0004800000 */
[----:B------:R-:W-:Y:S05]  /*4cf0*/  @!P0 BRA `(.L_x_158) ;  /* 0x0000000800e48947 */ /* 0x000fea0003800000 */
[----:B------:R-:W-:-:S05]  /*4d00*/  IADD3 R17, P0, PT, R17, 0x800, RZ ;  /* 0x0000080011117810 */ /* 0x000fca0007f1e0ff */
[----:B------:R-:W-:Y:S01]  /*4d10*/  IMAD.X R19, RZ, RZ, R19, P0 ;  /* 0x000000ffff137224 */ /* 0x000fe200000e0613 */
[----:B------:R-:W-:-:S04]  /*4d20*/  ISETP.GT.U32.AND P0, PT, R17, R8, PT ;  /* 0x000000081100720c */ /* 0x000fc80003f04070 */
[----:B------:R-:W-:-:S13]  /*4d30*/  ISETP.GT.U32.AND.EX P0, PT, R19, R9, PT, P0 ;  /* 0x000000091300720c */ /* 0x000fda0003f04100 */
[----:B------:R-:W-:Y:S05]  /*4d40*/  @!P0 BRA `(.L_x_159) ;  /* 0xfffffffc00488947 */ /* 0x000fea000383ffff */
.L_x_157:
        /* <DEDUP_REMOVED lines=24> */
.L_x_163:
        /* <DEDUP_REMOVED lines=12> */
.L_x_162:
[----:B------:R-:W-:Y:S05]  /*4f90*/  BSYNC.RECONVERGENT B2 ;  /* 0x0000000000027941 */ /* 0x000fea0003800200 */
.L_x_161:
        /* <DEDUP_REMOVED lines=13> */
.L_x_166:
        /* <DEDUP_REMOVED lines=69> */
.L_x_165:
[----:B------:R-:W-:Y:S05]  /*54c0*/  BSYNC.RECONVERGENT B2 ;  /* 0x0000000000027941 */ /* 0x000fea0003800200 */
.L_x_164:
        /* <DEDUP_REMOVED lines=40> */
.L_x_168:
[----:B------:R-:W-:Y:S05]  /*5750*/  BSYNC.RECONVERGENT B2 ;  /* 0x0000000000027941 */ /* 0x000fea0003800200 */
.L_x_167:
        /* <DEDUP_REMOVED lines=18> */
.L_x_160:
[----:B------:R-:W-:Y:S05]  /*5880*/  BSYNC.RECONVERGENT B1 ;  /* 0x0000000000017941 */ /* 0x000fea0003800200 */
.L_x_158:
        /* <DEDUP_REMOVED lines=84> */
.L_x_130:
[----:B------:R-:W-:Y:S05]  /*5dd0*/  BSYNC.RECONVERGENT B0 ;  /* 0x0000000000007941 */ /* 0x000fea0003800200 */
.L_x_114:
[----:B------:R-:W-:Y:S05]  /*5de0*/  @P2 EXIT ;  /* 0x000000000000294d */ /* 0x000fea0003800000 */
[----:B------:R-:W2:Y:S01]  /*5df0*/  LDCU.64 UR8, c[0x0][0x3a0] ;  /* 0x00007400ff0877ac */ /* 0x000ea20008000a00 */
[----:B01----:R-:W0:Y:S01]  /*5e00*/  LDC.64 R6, c[0x0][0x388] ;  /* 0x0000e200ff067b82 */ /* 0x003e220000000a00 */
[----:B------:R-:W1:Y:S01]  /*5e10*/  LDCU.64 UR4, c[0x0][0x3a0] ;  /* 0x00007400ff0477ac */ /* 0x000e620008000a00 */
[----:B--2---:R-:W-:-:S06]  /*5e20*/  DSETP.GT.AND P0, PT, R4, UR8, PT ;  /* 0x0000000804007e2a */ /* 0x004fcc000bf04000 */
[----:B-1----:R-:W-:Y:S02]  /*5e30*/  FSEL R2, R4, UR4, P0 ;  /* 0x0000000404027c08 */ /* 0x002fe40008000000 */
[----:B------:R-:W-:-:S05]  /*5e40*/  FSEL R3, R5, UR5, P0 ;  /* 0x0000000505037c08 */ /* 0x000fca0008000000 */
[----:B0-----:R-:W-:Y:S01]  /*5e50*/  STG.E.64 desc[UR6][R6.64], R2 ;  /* 0x0000000206007986 */ /* 0x001fe2000c101b06 */
[----:B------:R-:W-:Y:S05]  /*5e60*/  EXIT ;  /* 0x000000000000794d */ /* 0x000fea0003800000 */
.L_x_169:
        /* <DEDUP_REMOVED lines=9> */
.L_x_175:


//--------------------- .text._ZN3cub18CUB_300001_SM_10006detail11EmptyKernelIvEEvv --------------------------
	.section	.text._ZN3cub18CUB_300001_SM_10006detail11EmptyKernelIvEEvv,"ax",@progbits
	.align	128
        .global         _ZN3cub18CUB_300001_SM_10006detail11EmptyKernelIvEEvv
        .type           _ZN3cub18CUB_300001_SM_10006detail11EmptyKernelIvEEvv,@function
        .size           _ZN3cub18CUB_300001_SM_10006detail11EmptyKernelIvEEvv,(.L_x_176 - _ZN3cub18CUB_300001_SM_10006detail11EmptyKernelIvEEvv)
        .other          _ZN3cub18CUB_300001_SM_10006detail11EmptyKernelIvEEvv,@"STO_CUDA_ENTRY STV_DEFAULT"
_ZN3cub18CUB_300001_SM_10006detail11EmptyKernelIvEEvv:
.text._ZN3cub18CUB_300001_SM_10006detail11EmptyKernelIvEEvv:
[----:B------:R-:W-:Y:S01]  /*0000*/  LDC R1, c[0x0][0x37c] ;  /* 0x0000df00ff017b82 */ /* 0x000fe20000000800 */
[----:B------:R-:W-:Y:S05]  /*0010*/  EXIT ;  /* 0x000000000000794d */ /* 0x000fea0003800000 */
.L_x_170:
        /* <DEDUP_REMOVED lines=14> */
.L_x_176:


//--------------------- .text._Z23count_matrix_differencePdS_S_j --------------------------
	.section	.text._Z23count_matrix_differencePdS_S_j,"ax",@progbits
	.align	128
        .global         _Z23count_matrix_differencePdS_S_j
        .type           _Z23count_matrix_differencePdS_S_j,@function
        .size           _Z23count_matrix_differencePdS_S_j,(.L_x_177 - _Z23count_matrix_differencePdS_S_j)
        .other          _Z23count_matrix_differencePdS_S_j,@"STO_CUDA_ENTRY STV_DEFAULT"
_Z23count_matrix_differencePdS_S_j:
.text._Z23count_matrix_differencePdS_S_j:
[----:B------:R-:W-:Y:S01]  /*0000*/  LDC R1, c[0x0][0x37c] ;  /* 0x0000df00ff017b82 */ /* 0x000fe20000000800 */
[----:B------:R-:W0:Y:S01]  /*0010*/  S2R R7, SR_CTAID.Y ;  /* 0x0000000000077919 */ /* 0x000e220000002600 */
[----:B------:R-:W1:Y:S01]  /*0020*/  LDCU UR4, c[0x0][0x360] ;  /* 0x00006c00ff0477ac */ /* 0x000e620008000800 */
[----:B------:R-:W0:Y:S01]  /*0030*/  S2R R2, SR_TID.Y ;  /* 0x0000000000027919 */ /* 0x000e220000002200 */
[----:B------:R-:W0:Y:S01]  /*0040*/  LDCU UR5, c[0x0][0x364] ;  /* 0x00006c80ff0577ac */ /* 0x000e220008000800 */
[----:B------:R-:W1:Y:S01]  /*0050*/  S2R R0, SR_CTAID.X ;  /* 0x0000000000007919 */ /* 0x000e620000002500 */
[----:B------:R-:W2:Y:S01]  /*0060*/  LDCU UR6, c[0x0][0x398] ;  /* 0x00007300ff0677ac */ /* 0x000ea20008000800 */
[----:B------:R-:W1:Y:S01]  /*0070*/  S2R R3, SR_TID.X ;  /* 0x0000000000037919 */ /* 0x000e620000002100 */
[----:B0-----:R-:W-:-:S05]  /*0080*/  IMAD R7, R7, UR5, R2 ;  /* 0x0000000507077c24 */ /* 0x001fca000f8e0202 */
[----:B------:R-:W-:Y:S01]  /*0090*/  ISETP.NE.AND P0, PT, R7, RZ, PT ;  /* 0x000000ff0700720c */ /* 0x000fe20003f05270 */
[----:B-1----:R-:W-:Y:S01]  /*00a0*/  IMAD R0, R0, UR4, R3 ;  /* 0x0000000400007c24 */ /* 0x002fe2000f8e0203 */
[----:B--2---:R-:W-:-:S04]  /*00b0*/  UIADD3 UR4, UPT, UPT, UR6, -0x1, URZ ;  /* 0xffffffff06047890 */ /* 0x004fc8000fffe0ff */
[C---:B------:R-:W-:Y:S02]  /*00c0*/  VIMNMX.U32 R2, PT, PT, R0.reuse, R7, !PT ;  /* 0x0000000700027248 */ /* 0x040fe40007fe0000 */
[----:B------:R-:W-:-:S04]  /*00d0*/  ISETP.EQ.OR P0, PT, R0, RZ, !P0 ;  /* 0x000000ff0000720c */ /* 0x000fc80004702670 */
[----:B------:R-:W-:-:S13]  /*00e0*/  ISETP.GE.U32.OR P0, PT, R2, UR4, P0 ;  /* 0x0000000402007c0c */ /* 0x000fda0008706470 */
[----:B------:R-:W-:Y:S05]  /*00f0*/  @P0 EXIT ;  /* 0x000000000000094d */ /* 0x000fea0003800000 */
[----:B------:R-:W0:Y:S01]  /*0100*/  LDC.64 R2, c[0x0][0x388] ;  /* 0x0000e200ff027b82 */ /* 0x000e220000000a00 */
[----:B------:R-:W1:Y:S01]  /*0110*/  LDCU.64 UR4, c[0x0][0x358] ;  /* 0x00006b00ff0477ac */ /* 0x000e620008000a00 */
[----:B------:R-:W-:-:S06]  /*0120*/  IMAD R13, R7, UR6, R0 ;  /* 0x00000006070d7c24 */ /* 0x000fcc000f8e0200 */
[----:B------:R-:W2:Y:S08]  /*0130*/  LDC.64 R4, c[0x0][0x380] ;  /* 0x0000e000ff047b82 */ /* 0x000eb00000000a00 */
[----:B------:R-:W3:Y:S01]  /*0140*/  LDC.64 R8, c[0x0][0x390] ;  /* 0x0000e400ff087b82 */ /* 0x000ee20000000a00 */
[----:B0-----:R-:W-:-:S06]  /*0150*/  IMAD.WIDE.U32 R2, R13, 0x8, R2 ;  /* 0x000000080d027825 */ /* 0x001fcc00078e0002 */
[----:B-1----:R-:W4:Y:S01]  /*0160*/  LDG.E.64 R2, desc[UR4][R2.64] ;  /* 0x0000000402027981 */ /* 0x002f22000c1e1b00 */
[----:B--2---:R-:W-:-:S06]  /*0170*/  IMAD.WIDE.U32 R4, R13, 0x8, R4 ;  /* 0x000000080d047825 */ /* 0x004fcc00078e0004 */
[----:B------:R-:W4:Y:S02]  /*0180*/  LDG.E.64 R4, desc[UR4][R4.64] ;  /* 0x0000000404047981 */ /* 0x000f24000c1e1b00 */
[----:B----4-:R-:W-:-:S08]  /*0190*/  DADD R6, R2, -R4 ;  /* 0x0000000002067229 */ /* 0x010fd00000000804 */
[----:B------:R-:W-:Y:S01]  /*01a0*/  DADD R10, -RZ, |R6| ;  /* 0x00000000ff0a7229 */ /* 0x000fe20000000506 */
[----:B---3--:R-:W-:-:S06]  /*01b0*/  IMAD.WIDE.U32 R6, R13, 0x8, R8 ;  /* 0x000000080d067825 */ /* 0x008fcc00078e0008 */
[----:B------:R-:W-:Y:S01]  /*01c0*/  STG.E.64 desc[UR4][R6.64], R10 ;  /* 0x0000000a06007986 */ /* 0x000fe2000c101b04 */
[----:B------:R-:W-:Y:S05]  /*01d0*/  EXIT ;  /* 0x000000000000794d */ /* 0x000fea0003800000 */
.L_x_171:
        /* <DEDUP_REMOVED lines=10> */
.L_x_177:


//--------------------- .text._Z16calculate_matrixPdS_j --------------------------
	.section	.text._Z16calculate_matrixPdS_j,"ax",@progbits
	.align	128
        .global         _Z16calculate_matrixPdS_j
        .type           _Z16calculate_matrixPdS_j,@function
        .size           _Z16calculate_matrixPdS_j,(.L_x_178 - _Z16calculate_matrixPdS_j)
        .other          _Z16calculate_matrixPdS_j,@"STO_CUDA_ENTRY STV_DEFAULT"
_Z16calculate_matrixPdS_j:
.text._Z16calculate_matrixPdS_j:
[----:B------:R-:W-:Y:S01]  /*0000*/  LDC R1, c[0x0][0x37c] ;  /* 0x0000df00ff017b82 */ /* 0x000fe20000000800 */
[----:B------:R-:W0:Y:S01]  /*0010*/  S2R R5, SR_CTAID.Y ;  /* 0x0000000000057919 */ /* 0x000e220000002600 */
[----:B------:R-:W1:Y:S06]  /*0020*/  LDCU UR4, c[0x0][0x360] ;  /* 0x00006c00ff0477ac */ /* 0x000e6c0008000800 */
[----:B------:R-:W2:Y:S01]  /*0030*/  LDC R10, c[0x0][0x390] ;  /* 0x0000e400ff0a7b82 */ /* 0x000ea20000000800 */
[----:B------:R-:W0:Y:S01]  /*0040*/  S2R R0, SR_TID.Y ;  /* 0x0000000000007919 */ /* 0x000e220000002200 */
[----:B------:R-:W0:Y:S01]  /*0050*/  LDCU UR5, c[0x0][0x364] ;  /* 0x00006c80ff0577ac */ /* 0x000e220008000800 */
[----:B------:R-:W1:Y:S01]  /*0060*/  S2R R8, SR_CTAID.X ;  /* 0x0000000000087919 */ /* 0x000e620000002500 */
[----:B------:R-:W1:Y:S01]  /*0070*/  S2R R3, SR_TID.X ;  /* 0x0000000000037919 */ /* 0x000e620000002100 */
[----:B0-----:R-:W-:Y:S01]  /*0080*/  IMAD R5, R5, UR5, R0 ;  /* 0x0000000505057c24 */ /* 0x001fe2000f8e0200 */
[----:B--2---:R-:W-:-:S04]  /*0090*/  IADD3 R0, PT, PT, R10, -0x1, RZ ;  /* 0xffffffff0a007810 */ /* 0x004fc80007ffe0ff */
[----:B------:R-:W-:Y:S01]  /*00a0*/  ISETP.NE.AND P0, PT, R5, RZ, PT ;  /* 0x000000ff0500720c */ /* 0x000fe20003f05270 */
[----:B-1----:R-:W-:-:S05]  /*00b0*/  IMAD R8, R8, UR4, R3 ;  /* 0x0000000408087c24 */ /* 0x002fca000f8e0203 */
[C---:B------:R-:W-:Y:S02]  /*00c0*/  VIMNMX.U32 R3, PT, PT, R8.reuse, R5, !PT ;  /* 0x0000000508037248 */ /* 0x040fe40007fe0000 */
[----:B------:R-:W-:-:S04]  /*00d0*/  ISETP.EQ.OR P0, PT, R8, RZ, !P0 ;  /* 0x000000ff0800720c */ /* 0x000fc80004702670 */
[----:B------:R-:W-:-:S13]  /*00e0*/  ISETP.GE.U32.OR P0, PT, R3, R0, P0 ;  /* 0x000000000300720c */ /* 0x000fda0000706470 */
[----:B------:R-:W-:Y:S05]  /*00f0*/  @P0 EXIT ;  /* 0x000000000000094d */ /* 0x000fea0003800000 */
[----:B------:R-:W0:Y:S01]  /*0100*/  LDC.64 R2, c[0x0][0x388] ;  /* 0x0000e200ff027b82 */ /* 0x000e220000000a00 */
[----:B------:R-:W1:Y:S01]  /*0110*/  LDCU.64 UR4, c[0x0][0x358] ;  /* 0x00006b00ff0477ac */ /* 0x000e620008000a00 */
[CC--:B------:R-:W-:Y:S02]  /*0120*/  IMAD R0, R5.reuse, R10.reuse, R8 ;  /* 0x0000000a05007224 */ /* 0x0c0fe400078e0208 */
[----:B------:R-:W-:-:S03]  /*0130*/  IMAD R11, R5, R10, -R10 ;  /* 0x0000000a050b7224 */ /* 0x000fc600078e0a0a */
[C---:B------:R-:W-:Y:S01]  /*0140*/  IADD3 R7, PT, PT, R0.reuse, 0x1, RZ ;  /* 0x0000000100077810 */ /* 0x040fe20007ffe0ff */
[----:B------:R-:W2:Y:S01]  /*0150*/  LDC.64 R12, c[0x0][0x380] ;  /* 0x0000e000ff0c7b82 */ /* 0x000ea20000000a00 */
[----:B------:R-:W-:Y:S02]  /*0160*/  IADD3 R9, PT, PT, R0, -0x1, RZ ;  /* 0xffffffff00097810 */ /* 0x000fe40007ffe0ff */
[----:B------:R-:W-:Y:S01]  /*0170*/  IADD3 R11, PT, PT, R8, R11, RZ ;  /* 0x0000000b080b7210 */ /* 0x000fe20007ffe0ff */
[----:B0-----:R-:W-:-:S04]  /*0180*/  IMAD.WIDE.U32 R4, R7, 0x8, R2 ;  /* 0x0000000807047825 */ /* 0x001fc800078e0002 */
[--C-:B------:R-:W-:Y:S02]  /*0190*/  IMAD.WIDE.U32 R6, R9, 0x8, R2.reuse ;  /* 0x0000000809067825 */ /* 0x100fe400078e0002 */
[----:B-1----:R-:W3:Y:S02]  /*01a0*/  LDG.E.64 R4, desc[UR4][R4.64] ;  /* 0x0000000404047981 */ /* 0x002ee4000c1e1b00 */
[----:B------:R-:W-:Y:S02]  /*01b0*/  IMAD.WIDE.U32 R8, R11, 0x8, R2 ;  /* 0x000000080b087825 */ /* 0x000fe400078e0002 */
[----:B------:R-:W3:Y:S01]  /*01c0*/  LDG.E.64 R6, desc[UR4][R6.64] ;  /* 0x0000000406067981 */ /* 0x000ee2000c1e1b00 */
[----:B------:R-:W-:-:S03]  /*01d0*/  LEA R11, R10, R11, 0x1 ;  /* 0x0000000b0a0b7211 */ /* 0x000fc600078e08ff */
[----:B------:R-:W4:Y:S02]  /*01e0*/  LDG.E.64 R8, desc[UR4][R8.64] ;  /* 0x0000000408087981 */ /* 0x000f24000c1e1b00 */
[----:B------:R-:W-:-:S06]  /*01f0*/  IMAD.WIDE.U32 R10, R11, 0x8, R2 ;  /* 0x000000080b0a7825 */ /* 0x000fcc00078e0002 */
[----:B------:R-:W5:Y:S01]  /*0200*/  LDG.E.64 R10, desc[UR4][R10.64] ;  /* 0x000000040a0a7981 */ /* 0x000f62000c1e1b00 */
[----:B---3--:R-:W-:Y:S01]  /*0210*/  DADD R2, R4, R6 ;  /* 0x0000000004027229 */ /* 0x008fe20000000006 */
[----:B--2---:R-:W-:-:S07]  /*0220*/  IMAD.WIDE.U32 R4, R0, 0x8, R12 ;  /* 0x0000000800047825 */ /* 0x004fce00078e000c */
[----:B----4-:R-:W-:-:S08]  /*0230*/  DADD R2, R2, R8 ;  /* 0x0000000002027229 */ /* 0x010fd00000000008 */
[----:B-----5:R-:W-:-:S08]  /*0240*/  DADD R2, R2, R10 ;  /* 0x0000000002027229 */ /* 0x020fd0000000000a */
[----:B------:R-:W-:-:S07]  /*0250*/  DMUL R2, R2, 0.25 ;  /* 0x3fd0000002027828 */ /* 0x000fce0000000000 */
[----:B------:R-:W-:Y:S01]  /*0260*/  STG.E.64 desc[UR4][R4.64], R2 ;  /* 0x0000000204007986 */ /* 0x000fe2000c101b04 */
[----:B------:R-:W-:Y:S05]  /*0270*/  EXIT ;  /* 0x000000000000794d */ /* 0x000fea0003800000 */
.L_x_172:
        /* <DEDUP_REMOVED lines=16> */
.L_x_178:


//--------------------- .nv.shared._ZN3cub18CUB_300001_SM_10006detail6reduce28DeviceReduceSingleTileKernelINS2_10policy_hubIdyN4cuda3__47maximumIvEEE10Policy1000EPdSB_iS8_ddNS5_3std3__410__identityEEEvT0_T1_T2_T3_T4_T6_ --------------------------
	.section	.nv.shared._ZN3cub18CUB_300001_SM_10006detail6reduce28DeviceReduceSingleTileKernelINS2_10policy_hubIdyN4cuda3__47maximumIvEEE10Policy1000EPdSB_iS8_ddNS5_3std3__410__identityEEEvT0_T1_T2_T3_T4_T6_,"aw",@nobits
	.sectionflags	@""
	.align	8
.nv.shared._ZN3cub18CUB_300001_SM_10006detail6reduce28DeviceReduceSingleTileKernelINS2_10policy_hubIdyN4cuda3__47maximumIvEEE10Policy1000EPdSB_iS8_ddNS5_3std3__410__identityEEEvT0_T1_T2_T3_T4_T6_:
	.zero		1104


//--------------------- .nv.shared.reserved.0     --------------------------
	.section	.nv.shared.reserved.0,"aw",@nobits
	.weak		__nv_reservedSMEM_offset_0_alias
	.size		__nv_reservedSMEM_offset_0_alias, 0, 64
	.other		__nv_reservedSMEM_offset_0_alias,@"STO_CUDA_RESERVED_SHARED STV_DEFAULT"
__nv_reservedSMEM_offset_0_alias:
	.zero		0
	.zero		64


//--------------------- .nv.global                --------------------------
	.section	.nv.global,"aw",@nobits
.nv.global:
	.type		_ZN34_INTERNAL_ee0bfd3f_4_k_cu_2911a21a6thrust24THRUST_300001_SM_1000_NS12placeholders2_5E,@object
	.size		_ZN34_INTERNAL_ee0bfd3f_4_k_cu_2911a21a6thrust24THRUST_300001_SM_1000_NS12placeholders2_5E,(_ZN34_INTERNAL_ee0bfd3f_4_k_cu_2911a21a4cuda3std3__45__cpo6cbeginE - _ZN34_INTERNAL_ee0bfd3f_4_k_cu_2911a21a6thrust24THRUST_300001_SM_1000_NS12placeholders2_5E)
_ZN34_INTERNAL_ee0bfd3f_4_k_cu_2911a21a6thrust24THRUST_300001_SM_1000_NS12placeholders2_5E:
	.zero		1
	.type		_ZN34_INTERNAL_ee0bfd3f_4_k_cu_2911a21a4cuda3std3__45__cpo6cbeginE,@object
	.size		_ZN34_INTERNAL_ee0bfd3f_4_k_cu_2911a21a4cuda3std3__45__cpo6cbeginE,(_ZN34_INTERNAL_ee0bfd3f_4_k_cu_2911a21a4cuda3std6ranges3__45__cpo6cbeginE - _ZN34_INTERNAL_ee0bfd3f_4_k_cu_2911a21a4cuda3std3__45__cpo6cbeginE)
_ZN34_INTERNAL_ee0bfd3f_4_k_cu_2911a21a4cuda3std3__45__cpo6cbeginE:
	.zero		1
	.type		_ZN34_INTERNAL_ee0bfd3f_4_k_cu_2911a21a4cuda3std6ranges3__45__cpo6cbeginE,@object
	.size		_ZN34_INTERNAL_ee0bfd3f_4_k_cu_2911a21a4cuda3std6ranges3__45__cpo6cbeginE,(_ZN34_INTERNAL_ee0bfd3f_4_k_cu_2911a21a4cuda3std3__48in_placeE - _ZN34_INTERNAL_ee0bfd3f_4_k_cu_2911a21a4cuda3std6ranges3__45__cpo6cbeginE)
_ZN34_INTERNAL_ee0bfd3f_4_k_cu_2911a21a4cuda3std6ranges3__45__cpo6cbeginE:
	.zero		1
	.type		_ZN34_INTERNAL_ee0bfd3f_4_k_cu_2911a21a4cuda3std3__48in_placeE,@object
	.size		_ZN34_INTERNAL_ee0bfd3f_4_k_cu_2911a21a4cuda3std3__48in_placeE,(_ZN34_INTERNAL_ee0bfd3f_4_k_cu_2911a21a4cuda3std6ranges3__45__cpo4sizeE - _ZN34_INTERNAL_ee0bfd3f_4_k_cu_2911a21a4cuda3std3__48in_placeE)
_ZN34_INTERNAL_ee0bfd3f_4_k_cu_2911a21a4cuda3std3__48in_placeE:
	.zero		1
	.type		_ZN34_INTERNAL_ee0bfd3f_4_k_cu_2911a21a4cuda3std6ranges3__45__cpo4sizeE,@object
	.size		_ZN34_INTERNAL_ee0bfd3f_4_k_cu_2911a21a4cuda3std6ranges3__45__cpo4sizeE,(_ZN34_INTERNAL_ee0bfd3f_4_k_cu_2911a21a6thrust24THRUST_300001_SM_1000_NS12placeholders2_9E - _ZN34_INTERNAL_ee0bfd3f_4_k_cu_2911a21a4cuda3std6ranges3__45__cpo4sizeE)
_ZN34_INTERNAL_ee0bfd3f_4_k_cu_2911a21a4cuda3std6ranges3__45__cpo4sizeE:
	.zero		1
	.type		_ZN34_INTERNAL_ee0bfd3f_4_k_cu_2911a21a6thrust24THRUST_300001_SM_1000_NS12placeholders2_9E,@object
	.size		_ZN34_INTERNAL_ee0bfd3f_4_k_cu_2911a21a6thrust24THRUST_300001_SM_1000_NS12placeholders2_9E,(_ZN34_INTERNAL_ee0bfd3f_4_k_cu_2911a21a4cuda3std3__45__cpo7crbeginE - _ZN34_INTERNAL_ee0bfd3f_4_k_cu_2911a21a6thrust24THRUST_300001_SM_1000_NS12placeholders2_9E)
_ZN34_INTERNAL_ee0bfd3f_4_k_cu_2911a21a6thrust24THRUST_300001_SM_1000_NS12placeholders2_9E:
	.zero		1
	.type		_ZN34_INTERNAL_ee0bfd3f_4_k_cu_2911a21a4cuda3std3__45__cpo7crbeginE,@object
	.size		_ZN34_INTERNAL_ee0bfd3f_4_k_cu_2911a21a4cuda3std3__45__cpo7crbeginE,(_ZN34_INTERNAL_ee0bfd3f_4_k_cu_2911a21a4cuda3std6ranges3__45__cpo4nextE - _ZN34_INTERNAL_ee0bfd3f_4_k_cu_2911a21a4cuda3std3__45__cpo7crbeginE)
_ZN34_INTERNAL_ee0bfd3f_4_k_cu_2911a21a4cuda3std3__45__cpo7crbeginE:
	.zero		1
	.type		_ZN34_INTERNAL_ee0bfd3f_4_k_cu_2911a21a4cuda3std6ranges3__45__cpo4nextE,@object
	.size		_ZN34_INTERNAL_ee0bfd3f_4_k_cu_2911a21a4cuda3std6ranges3__45__cpo4nextE,(_ZN34_INTERNAL_ee0bfd3f_4_k_cu_2911a21a4cuda3std6ranges3__45__cpo4swapE - _ZN34_INTERNAL_ee0bfd3f_4_k_cu_2911a21a4cuda3std6ranges3__45__cpo4nextE)
_ZN34_INTERNAL_ee0bfd3f_4_k_cu_2911a21a4cuda3std6ranges3__45__cpo4nextE:
	.zero		1
	.type		_ZN34_INTERNAL_ee0bfd3f_4_k_cu_2911a21a4cuda3std6ranges3__45__cpo4swapE,@object
	.size		_ZN34_INTERNAL_ee0bfd3f_4_k_cu_2911a21a4cuda3std6ranges3__45__cpo4swapE,(_ZN34_INTERNAL_ee0bfd3f_4_k_cu_2911a21a6thrust24THRUST_300001_SM_1000_NS12placeholders2_1E - _ZN34_INTERNAL_ee0bfd3f_4_k_cu_2911a21a4cuda3std6ranges3__45__cpo4swapE)
_ZN34_INTERNAL_ee0bfd3f_4_k_cu_2911a21a4cuda3std6ranges3__45__cpo4swapE:
	.zero		1
	.type		_ZN34_INTERNAL_ee0bfd3f_4_k_cu_2911a21a6thrust24THRUST_300001_SM_1000_NS12placeholders2_1E,@object
	.size		_ZN34_INTERNAL_ee0bfd3f_4_k_cu_2911a21a6thrust24THRUST_300001_SM_1000_NS12placeholders2_1E,(_ZN34_INTERNAL_ee0bfd3f_4_k_cu_2911a21a6thrust24THRUST_300001_SM_1000_NS12placeholders2_3E - _ZN34_INTERNAL_ee0bfd3f_4_k_cu_2911a21a6thrust24THRUST_300001_SM_1000_NS12placeholders2_1E)
_ZN34_INTERNAL_ee0bfd3f_4_k_cu_2911a21a6thrust24THRUST_300001_SM_1000_NS12placeholders2_1E:
	.zero		1
	.type		_ZN34_INTERNAL_ee0bfd3f_4_k_cu_2911a21a6thrust24THRUST_300001_SM_1000_NS12placeholders2_3E,@object
	.size		_ZN34_INTERNAL_ee0bfd3f_4_k_cu_2911a21a6thrust24THRUST_300001_SM_1000_NS12placeholders2_3E,(_ZN34_INTERNAL_ee0bfd3f_4_k_cu_2911a21a4cuda3std3__45__cpo5beginE - _ZN34_INTERNAL_ee0bfd3f_4_k_cu_2911a21a6thrust24THRUST_300001_SM_1000_NS12placeholders2_3E)
_ZN34_INTERNAL_ee0bfd3f_4_k_cu_2911a21a6thrust24THRUST_300001_SM_1000_NS12placeholders2_3E:
	.zero		1
	.type		_ZN34_INTERNAL_ee0bfd3f_4_k_cu_2911a21a4cuda3std3__45__cpo5beginE,@object
	.size		_ZN34_INTERNAL_ee0bfd3f_4_k_cu_2911a21a4cuda3std3__45__cpo5beginE,(_ZN34_INTERNAL_ee0bfd3f_4_k_cu_2911a21a4cuda3std6ranges3__45__cpo5beginE - _ZN34_INTERNAL_ee0bfd3f_4_k_cu_2911a21a4cuda3std3__45__cpo5beginE)
_ZN34_INTERNAL_ee0bfd3f_4_k_cu_2911a21a4cuda3std3__45__cpo5beginE:
	.zero		1
	.type		_ZN34_INTERNAL_ee0bfd3f_4_k_cu_2911a21a4cuda3std6ranges3__45__cpo5beginE,@object
	.size		_ZN34_INTERNAL_ee0bfd3f_4_k_cu_2911a21a4cuda3std6ranges3__45__cpo5beginE,(_ZN34_INTERNAL_ee0bfd3f_4_k_cu_2911a21a4cuda3std3__436_GLOBAL__N__ee0bfd3f_4_k_cu_2911a21a6ignoreE - _ZN34_INTERNAL_ee0bfd3f_4_k_cu_2911a21a4cuda3std6ranges3__45__cpo5beginE)
_ZN34_INTERNAL_ee0bfd3f_4_k_cu_2911a21a4cuda3std6ranges3__45__cpo5beginE:
	.zero		1
	.type		_ZN34_INTERNAL_ee0bfd3f_4_k_cu_2911a21a4cuda3std3__436_GLOBAL__N__ee0bfd3f_4_k_cu_2911a21a6ignoreE,@object
	.size		_ZN34_INTERNAL_ee0bfd3f_4_k_cu_2911a21a4cuda3std3__436_GLOBAL__N__ee0bfd3f_4_k_cu_2911a21a6ignoreE,(_ZN34_INTERNAL_ee0bfd3f_4_k_cu_2911a21a4cuda3std6ranges3__45__cpo4dataE - _ZN34_INTERNAL_ee0bfd3f_4_k_cu_2911a21a4cuda3std3__436_GLOBAL__N__ee0bfd3f_4_k_cu_2911a21a6ignoreE)
_ZN34_INTERNAL_ee0bfd3f_4_k_cu_2911a21a4cuda3std3__436_GLOBAL__N__ee0bfd3f_4_k_cu_2911a21a6ignoreE:
	.zero		1
	.type		_ZN34_INTERNAL_ee0bfd3f_4_k_cu_2911a21a4cuda3std6ranges3__45__cpo4dataE,@object
	.size		_ZN34_INTERNAL_ee0bfd3f_4_k_cu_2911a21a4cuda3std6ranges3__45__cpo4dataE,(_ZN34_INTERNAL_ee0bfd3f_4_k_cu_2911a21a6thrust24THRUST_300001_SM_1000_NS12placeholders2_7E - _ZN34_INTERNAL_ee0bfd3f_4_k_cu_2911a21a4cuda3std6ranges3__45__cpo4dataE)
_ZN34_INTERNAL_ee0bfd3f_4_k_cu_2911a21a4cuda3std6ranges3__45__cpo4dataE:
	.zero		1
	.type		_ZN34_INTERNAL_ee0bfd3f_4_k_cu_2911a21a6thrust24THRUST_300001_SM_1000_NS12placeholders2_7E,@object
	.size		_ZN34_INTERNAL_ee0bfd3f_4_k_cu_2911a21a6thrust24THRUST_300001_SM_1000_NS12placeholders2_7E,(_ZN34_INTERNAL_ee0bfd3f_4_k_cu_2911a21a4cuda3std3__45__cpo6rbeginE - _ZN34_INTERNAL_ee0bfd3f_4_k_cu_2911a21a6thrust24THRUST_300001_SM_1000_NS12placeholders2_7E)
_ZN34_INTERNAL_ee0bfd3f_4_k_cu_2911a21a6thrust24THRUST_300001_SM_1000_NS12placeholders2_7E:
	.zero		1
	.type		_ZN34_INTERNAL_ee0bfd3f_4_k_cu_2911a21a4cuda3std3__45__cpo6rbeginE,@object
	.size		_ZN34_INTERNAL_ee0bfd3f_4_k_cu_2911a21a4cuda3std3__45__cpo6rbeginE,(_ZN34_INTERNAL_ee0bfd3f_4_k_cu_2911a21a4cuda3std6ranges3__45__cpo7advanceE - _ZN34_INTERNAL_ee0bfd3f_4_k_cu_2911a21a4cuda3std3__45__cpo6rbeginE)
_ZN34_INTERNAL_ee0bfd3f_4_k_cu_2911a21a4cuda3std3__45__cpo6rbeginE:
	.zero		1
	.type		_ZN34_INTERNAL_ee0bfd3f_4_k_cu_2911a21a4cuda3std6ranges3__45__cpo7advanceE,@object
	.size		_ZN34_INTERNAL_ee0bfd3f_4_k_cu_2911a21a4cuda3std6ranges3__45__cpo7advanceE,(_ZN34_INTERNAL_ee0bfd3f_4_k_cu_2911a21a4cuda3std3__47nulloptE - _ZN34_INTERNAL_ee0bfd3f_4_k_cu_2911a21a4cuda3std6ranges3__45__cpo7advanceE)
_ZN34_INTERNAL_ee0bfd3f_4_k_cu_2911a21a4cuda3std6ranges3__45__cpo7advanceE:
	.zero		1
	.type		_ZN34_INTERNAL_ee0bfd3f_4_k_cu_2911a21a4cuda3std3__47nulloptE,@object
	.size		_ZN34_INTERNAL_ee0bfd3f_4_k_cu_2911a21a4cuda3std3__47nulloptE,(_ZN34_INTERNAL_ee0bfd3f_4_k_cu_2911a21a4cuda3std6ranges3__45__cpo8distanceE - _ZN34_INTERNAL_ee0bfd3f_4_k_cu_2911a21a4cuda3std3__47nulloptE)
_ZN34_INTERNAL_ee0bfd3f_4_k_cu_2911a21a4cuda3std3__47nulloptE:
	.zero		1
	.type		_ZN34_INTERNAL_ee0bfd3f_4_k_cu_2911a21a4cuda3std6ranges3__45__cpo8distanceE,@object
	.size		_ZN34_INTERNAL_ee0bfd3f_4_k_cu_2911a21a4cuda3std6ranges3__45__cpo8distanceE,(_ZN34_INTERNAL_ee0bfd3f_4_k_cu_2911a21a6thrust24THRUST_300001_SM_1000_NS12placeholders2_6E - _ZN34_INTERNAL_ee0bfd3f_4_k_cu_2911a21a4cuda3std6ranges3__45__cpo8distanceE)
_ZN34_INTERNAL_ee0bfd3f_4_k_cu_2911a21a4cuda3std6ranges3__45__cpo8distanceE:
	.zero		1
	.type		_ZN34_INTERNAL_ee0bfd3f_4_k_cu_2911a21a6thrust24THRUST_300001_SM_1000_NS12placeholders2_6E,@object
	.size		_ZN34_INTERNAL_ee0bfd3f_4_k_cu_2911a21a6thrust24THRUST_300001_SM_1000_NS12placeholders2_6E,(_ZN34_INTERNAL_ee0bfd3f_4_k_cu_2911a21a4cuda3std3__45__cpo4cendE - _ZN34_INTERNAL_ee0bfd3f_4_k_cu_2911a21a6thrust24THRUST_300001_SM_1000_NS12placeholders2_6E)
_ZN34_INTERNAL_ee0bfd3f_4_k_cu_2911a21a6thrust24THRUST_300001_SM_1000_NS12placeholders2_6E:
	.zero		1
	.type		_ZN34_INTERNAL_ee0bfd3f_4_k_cu_2911a21a4cuda3std3__45__cpo4cendE,@object
	.size		_ZN34_INTERNAL_ee0bfd3f_4_k_cu_2911a21a4cuda3std3__45__cpo4cendE,(_ZN34_INTERNAL_ee0bfd3f_4_k_cu_2911a21a4cuda3std6ranges3__45__cpo4cendE - _ZN34_INTERNAL_ee0bfd3f_4_k_cu_2911a21a4cuda3std3__45__cpo4cendE)
_ZN34_INTERNAL_ee0bfd3f_4_k_cu_2911a21a4cuda3std3__45__cpo4cendE:
	.zero		1
	.type		_ZN34_INTERNAL_ee0bfd3f_4_k_cu_2911a21a4cuda3std6ranges3__45__cpo4cendE,@object
	.size		_ZN34_INTERNAL_ee0bfd3f_4_k_cu_2911a21a4cuda3std6ranges3__45__cpo4cendE,(_ZN34_INTERNAL_ee0bfd3f_4_k_cu_2911a21a4cuda3std3__420unreachable_sentinelE - _ZN34_INTERNAL_ee0bfd3f_4_k_cu_2911a21a4cuda3std6ranges3__45__cpo4cendE)
_ZN34_INTERNAL_ee0bfd3f_4_k_cu_2911a21a4cuda3std6ranges3__45__cpo4cendE:
	.zero		1
	.type		_ZN34_INTERNAL_ee0bfd3f_4_k_cu_2911a21a4cuda3std3__420unreachable_sentinelE,@object
	.size		_ZN34_INTERNAL_ee0bfd3f_4_k_cu_2911a21a4cuda3std3__420unreachable_sentinelE,(_ZN34_INTERNAL_ee0bfd3f_4_k_cu_2911a21a4cuda3std6ranges3__45__cpo5ssizeE - _ZN34_INTERNAL_ee0bfd3f_4_k_cu_2911a21a4cuda3std3__420unreachable_sentinelE)
_ZN34_INTERNAL_ee0bfd3f_4_k_cu_2911a21a4cuda3std3__420unreachable_sentinelE:
	.zero		1
	.type		_ZN34_INTERNAL_ee0bfd3f_4_k_cu_2911a21a4cuda3std6ranges3__45__cpo5ssizeE,@object
	.size		_ZN34_INTERNAL_ee0bfd3f_4_k_cu_2911a21a4cuda3std6ranges3__45__cpo5ssizeE,(_ZN34_INTERNAL_ee0bfd3f_4_k_cu_2911a21a6thrust24THRUST_300001_SM_1000_NS12placeholders3_10E - _ZN34_INTERNAL_ee0bfd3f_4_k_cu_2911a21a4cuda3std6ranges3__45__cpo5ssizeE)
_ZN34_INTERNAL_ee0bfd3f_4_k_cu_2911a21a4cuda3std6ranges3__45__cpo5ssizeE:
	.zero		1
	.type		_ZN34_INTERNAL_ee0bfd3f_4_k_cu_2911a21a6thrust24THRUST_300001_SM_1000_NS12placeholders3_10E,@object
	.size		_ZN34_INTERNAL_ee0bfd3f_4_k_cu_2911a21a6thrust24THRUST_300001_SM_1000_NS12placeholders3_10E,(_ZN34_INTERNAL_ee0bfd3f_4_k_cu_2911a21a4cuda3std3__45__cpo5crendE - _ZN34_INTERNAL_ee0bfd3f_4_k_cu_2911a21a6thrust24THRUST_300001_SM_1000_NS12placeholders3_10E)
_ZN34_INTERNAL_ee0bfd3f_4_k_cu_2911a21a6thrust24THRUST_300001_SM_1000_NS12placeholders3_10E:
	.zero		1
	.type		_ZN34_INTERNAL_ee0bfd3f_4_k_cu_2911a21a4cuda3std3__45__cpo5crendE,@object
	.size		_ZN34_INTERNAL_ee0bfd3f_4_k_cu_2911a21a4cuda3std3__45__cpo5crendE,(_ZN34_INTERNAL_ee0bfd3f_4_k_cu_2911a21a4cuda3std6ranges3__45__cpo4prevE - _ZN34_INTERNAL_ee0bfd3f_4_k_cu_2911a21a4cuda3std3__45__cpo5crendE)
_ZN34_INTERNAL_ee0bfd3f_4_k_cu_2911a21a4cuda3std3__45__cpo5crendE:
	.zero		1
	.type		_ZN34_INTERNAL_ee0bfd3f_4_k_cu_2911a21a4cuda3std6ranges3__45__cpo4prevE,@object
	.size		_ZN34_INTERNAL_ee0bfd3f_4_k_cu_2911a21a4cuda3std6ranges3__45__cpo4prevE,(_ZN34_INTERNAL_ee0bfd3f_4_k_cu_2911a21a4cuda3std6ranges3__45__cpo9iter_moveE - _ZN34_INTERNAL_ee0bfd3f_4_k_cu_2911a21a4cuda3std6ranges3__45__cpo4prevE)
_ZN34_INTERNAL_ee0bfd3f_4_k_cu_2911a21a4cuda3std6ranges3__45__cpo4prevE:
	.zero		1
	.type		_ZN34_INTERNAL_ee0bfd3f_4_k_cu_2911a21a4cuda3std6ranges3__45__cpo9iter_moveE,@object
	.size		_ZN34_INTERNAL_ee0bfd3f_4_k_cu_2911a21a4cuda3std6ranges3__45__cpo9iter_moveE,(_ZN34_INTERNAL_ee0bfd3f_4_k_cu_2911a21a6thrust24THRUST_300001_SM_1000_NS12placeholders2_2E - _ZN34_INTERNAL_ee0bfd3f_4_k_cu_2911a21a4cuda3std6ranges3__45__cpo9iter_moveE)
_ZN34_INTERNAL_ee0bfd3f_4_k_cu_2911a21a4cuda3std6ranges3__45__cpo9iter_moveE:
	.zero		1
	.type		_ZN34_INTERNAL_ee0bfd3f_4_k_cu_2911a21a6thrust24THRUST_300001_SM_1000_NS12placeholders2_2E,@object
	.size		_ZN34_INTERNAL_ee0bfd3f_4_k_cu_2911a21a6thrust24THRUST_300001_SM_1000_NS12placeholders2_2E,(_ZN34_INTERNAL_ee0bfd3f_4_k_cu_2911a21a6thrust24THRUST_300001_SM_1000_NS12placeholders2_4E - _ZN34_INTERNAL_ee0bfd3f_4_k_cu_2911a21a6thrust24THRUST_300001_SM_1000_NS12placeholders2_2E)
_ZN34_INTERNAL_ee0bfd3f_4_k_cu_2911a21a6thrust24THRUST_300001_SM_1000_NS12placeholders2_2E:
	.zero		1
	.type		_ZN34_INTERNAL_ee0bfd3f_4_k_cu_2911a21a6thrust24THRUST_300001_SM_1000_NS12placeholders2_4E,@object
	.size		_ZN34_INTERNAL_ee0bfd3f_4_k_cu_2911a21a6thrust24THRUST_300001_SM_1000_NS12placeholders2_4E,(_ZN34_INTERNAL_ee0bfd3f_4_k_cu_2911a21a4cuda3std3__45__cpo3endE - _ZN34_INTERNAL_ee0bfd3f_4_k_cu_2911a21a6thrust24THRUST_300001_SM_1000_NS12placeholders2_4E)
_ZN34_INTERNAL_ee0bfd3f_4_k_cu_2911a21a6thrust24THRUST_300001_SM_1000_NS12placeholders2_4E:
	.zero		1
	.type		_ZN34_INTERNAL_ee0bfd3f_4_k_cu_2911a21a4cuda3std3__45__cpo3endE,@object
	.size		_ZN34_INTERNAL_ee0bfd3f_4_k_cu_2911a21a4cuda3std3__45__cpo3endE,(_ZN34_INTERNAL_ee0bfd3f_4_k_cu_2911a21a4cuda3std6ranges3__45__cpo3endE - _ZN34_INTERNAL_ee0bfd3f_4_k_cu_2911a21a4cuda3std3__45__cpo3endE)
_ZN34_INTERNAL_ee0bfd3f_4_k_cu_2911a21a4cuda3std3__45__cpo3endE:
	.zero		1
	.type		_ZN34_INTERNAL_ee0bfd3f_4_k_cu_2911a21a4cuda3std6ranges3__45__cpo3endE,@object
	.size		_ZN34_INTERNAL_ee0bfd3f_4_k_cu_2911a21a4cuda3std6ranges3__45__cpo3endE,(_ZN34_INTERNAL_ee0bfd3f_4_k_cu_2911a21a4cuda3std3__419piecewise_constructE - _ZN34_INTERNAL_ee0bfd3f_4_k_cu_2911a21a4cuda3std6ranges3__45__cpo3endE)
_ZN34_INTERNAL_ee0bfd3f_4_k_cu_2911a21a4cuda3std6ranges3__45__cpo3endE:
	.zero		1
	.type		_ZN34_INTERNAL_ee0bfd3f_4_k_cu_2911a21a4cuda3std3__419piecewise_constructE,@object
	.size		_ZN34_INTERNAL_ee0bfd3f_4_k_cu_2911a21a4cuda3std3__419piecewise_constructE,(_ZN34_INTERNAL_ee0bfd3f_4_k_cu_2911a21a4cuda3std6ranges3__45__cpo5cdataE - _ZN34_INTERNAL_ee0bfd3f_4_k_cu_2911a21a4cuda3std3__419piecewise_constructE)
_ZN34_INTERNAL_ee0bfd3f_4_k_cu_2911a21a4cuda3std3__419piecewise_constructE:
	.zero		1
	.type		_ZN34_INTERNAL_ee0bfd3f_4_k_cu_2911a21a4cuda3std6ranges3__45__cpo5cdataE,@object
	.size		_ZN34_INTERNAL_ee0bfd3f_4_k_cu_2911a21a4cuda3std6ranges3__45__cpo5cdataE,(_ZN34_INTERNAL_ee0bfd3f_4_k_cu_2911a21a6thrust24THRUST_300001_SM_1000_NS12placeholders2_8E - _ZN34_INTERNAL_ee0bfd3f_4_k_cu_2911a21a4cuda3std6ranges3__45__cpo5cdataE)
_ZN34_INTERNAL_ee0bfd3f_4_k_cu_2911a21a4cuda3std6ranges3__45__cpo5cdataE:
	.zero		1
	.type		_ZN34_INTERNAL_ee0bfd3f_4_k_cu_2911a21a6thrust24THRUST_300001_SM_1000_NS12placeholders2_8E,@object
	.size		_ZN34_INTERNAL_ee0bfd3f_4_k_cu_2911a21a6thrust24THRUST_300001_SM_1000_NS12placeholders2_8E,(_ZN34_INTERNAL_ee0bfd3f_4_k_cu_2911a21a4cuda3std3__45__cpo4rendE - _ZN34_INTERNAL_ee0bfd3f_4_k_cu_2911a21a6thrust24THRUST_300001_SM_1000_NS12placeholders2_8E)
_ZN34_INTERNAL_ee0bfd3f_4_k_cu_2911a21a6thrust24THRUST_300001_SM_1000_NS12placeholders2_8E:
	.zero		1
	.type		_ZN34_INTERNAL_ee0bfd3f_4_k_cu_2911a21a4cuda3std3__45__cpo4rendE,@object
	.size		_ZN34_INTERNAL_ee0bfd3f_4_k_cu_2911a21a4cuda3std3__45__cpo4rendE,(_ZN34_INTERNAL_ee0bfd3f_4_k_cu_2911a21a4cuda3std6ranges3__45__cpo9iter_swapE - _ZN34_INTERNAL_ee0bfd3f_4_k_cu_2911a21a4cuda3std3__45__cpo4rendE)
_ZN34_INTERNAL_ee0bfd3f_4_k_cu_2911a21a4cuda3std3__45__cpo4rendE:
	.zero		1
	.type		_ZN34_INTERNAL_ee0bfd3f_4_k_cu_2911a21a4cuda3std6ranges3__45__cpo9iter_swapE,@object
	.size		_ZN34_INTERNAL_ee0bfd3f_4_k_cu_2911a21a4cuda3std6ranges3__45__cpo9iter_swapE,(_ZN34_INTERNAL_ee0bfd3f_4_k_cu_2911a21a4cuda3std3__48unexpectE - _ZN34_INTERNAL_ee0bfd3f_4_k_cu_2911a21a4cuda3std6ranges3__45__cpo9iter_swapE)
_ZN34_INTERNAL_ee0bfd3f_4_k_cu_2911a21a4cuda3std6ranges3__45__cpo9iter_swapE:
	.zero		1
	.type		_ZN34_INTERNAL_ee0bfd3f_4_k_cu_2911a21a4cuda3std3__48unexpectE,@object
	.size		_ZN34_INTERNAL_ee0bfd3f_4_k_cu_2911a21a4cuda3std3__48unexpectE,(_ZN34_INTERNAL_ee0bfd3f_4_k_cu_2911a21a6thrust24THRUST_300001_SM_1000_NS6system6detail10sequential3seqE - _ZN34_INTERNAL_ee0bfd3f_4_k_cu_2911a21a4cuda3std3__48unexpectE)
_ZN34_INTERNAL_ee0bfd3f_4_k_cu_2911a21a4cuda3std3__48unexpectE:
	.zero		1
	.type		_ZN34_INTERNAL_ee0bfd3f_4_k_cu_2911a21a6thrust24THRUST_300001_SM_1000_NS6system6detail10sequential3seqE,@object
	.size		_ZN34_INTERNAL_ee0bfd3f_4_k_cu_2911a21a6thrust24THRUST_300001_SM_1000_NS6system6detail10sequential3seqE,(.L_29 - _ZN34_INTERNAL_ee0bfd3f_4_k_cu_2911a21a6thrust24THRUST_300001_SM_1000_NS6system6detail10sequential3seqE)
_ZN34_INTERNAL_ee0bfd3f_4_k_cu_2911a21a6thrust24THRUST_300001_SM_1000_NS6system6detail10sequential3seqE:
	.zero		1
.L_29:


//--------------------- .nv.shared._ZN3cub18CUB_300001_SM_10006detail6reduce18DeviceReduceKernelINS2_10policy_hubIdyN4cuda3__47maximumIvEEE10Policy1000EPdyS8_dNS5_3std3__410__identityEEEvT0_PT3_T1_NS0_13GridEvenShareISI_EET2_T4_ --------------------------
	.section	.nv.shared._ZN3cub18CUB_300001_SM_10006detail6reduce18DeviceReduceKernelINS2_10policy_hubIdyN4cuda3__47maximumIvEEE10Policy1000EPdyS8_dNS5_3std3__410__identityEEEvT0_PT3_T1_NS0_13GridEvenShareISI_EET2_T4_,"aw",@nobits
	.sectionflags	@""
	.align	8
.nv.shared._ZN3cub18CUB_300001_SM_10006detail6reduce18DeviceReduceKernelINS2_10policy_hubIdyN4cuda3__47maximumIvEEE10Policy1000EPdyS8_dNS5_3std3__410__identityEEEvT0_PT3_T1_NS0_13GridEvenShareISI_EET2_T4_:
	.zero		1104


//--------------------- .nv.shared._ZN3cub18CUB_300001_SM_10006detail6reduce28DeviceReduceSingleTileKernelINS2_10policy_hubIdyN4cuda3__47maximumIvEEE10Policy1000EPdSB_yS8_ddNS5_3std3__410__identityEEEvT0_T1_T2_T3_T4_T6_ --------------------------
	.section	.nv.shared._ZN3cub18CUB_300001_SM_10006detail6reduce28DeviceReduceSingleTileKernelINS2_10policy_hubIdyN4cuda3__47maximumIvEEE10Policy1000EPdSB_yS8_ddNS5_3std3__410__identityEEEvT0_T1_T2_T3_T4_T6_,"aw",@nobits
	.sectionflags	@""
	.align	8
.nv.shared._ZN3cub18CUB_300001_SM_10006detail6reduce28DeviceReduceSingleTileKernelINS2_10policy_hubIdyN4cuda3__47maximumIvEEE10Policy1000EPdSB_yS8_ddNS5_3std3__410__identityEEEvT0_T1_T2_T3_T4_T6_:
	.zero		1104


//--------------------- .nv.constant0._ZN3cub18CUB_300001_SM_10006detail6reduce28DeviceReduceSingleTileKernelINS2_10policy_hubIdyN4cuda3__47maximumIvEEE10Policy1000EPdSB_iS8_ddNS5_3std3__410__identityEEEvT0_T1_T2_T3_T4_T6_ --------------------------
	.section	.nv.constant0._ZN3cub18CUB_300001_SM_10006detail6reduce28DeviceReduceSingleTileKernelINS2_10policy_hubIdyN4cuda3__47maximumIvEEE10Policy1000EPdSB_iS8_ddNS5_3std3__410__identityEEEvT0_T1_T2_T3_T4_T6_,"a",@progbits
	.sectionflags	@""
	.align	4
.nv.constant0._ZN3cub18CUB_300001_SM_10006detail6reduce28DeviceReduceSingleTileKernelINS2_10policy_hubIdyN4cuda3__47maximumIvEEE10Policy1000EPdSB_iS8_ddNS5_3std3__410__identityEEEvT0_T1_T2_T3_T4_T6_:
	.zero		929


//--------------------- .nv.constant0._ZN3cub18CUB_300001_SM_10006detail6reduce18DeviceReduceKernelINS2_10policy_hubIdyN4cuda3__47maximumIvEEE10Policy1000EPdyS8_dNS5_3std3__410__identityEEEvT0_PT3_T1_NS0_13GridEvenShareISI_EET2_T4_ --------------------------
	.section	.nv.constant0._ZN3cub18CUB_300001_SM_10006detail6reduce18DeviceReduceKernelINS2_10policy_hubIdyN4cuda3__47maximumIvEEE10Policy1000EPdyS8_dNS5_3std3__410__identityEEEvT0_PT3_T1_NS0_13GridEvenShareISI_EET2_T4_,"a",@progbits
	.sectionflags	@""
	.align	4
.nv.constant0._ZN3cub18CUB_300001_SM_10006detail6reduce18DeviceReduceKernelINS2_10policy_hubIdyN4cuda3__47maximumIvEEE10Policy1000EPdyS8_dNS5_3std3__410__identityEEEvT0_PT3_T1_NS0_13GridEvenShareISI_EET2_T4_:
	.zero		994


//--------------------- .nv.constant0._ZN3cub18CUB_300001_SM_10006detail6reduce28DeviceReduceSingleTileKernelINS2_10policy_hubIdyN4cuda3__47maximumIvEEE10Policy1000EPdSB_yS8_ddNS5_3std3__410__identityEEEvT0_T1_T2_T3_T4_T6_ --------------------------
	.section	.nv.constant0._ZN3cub18CUB_300001_SM_10006detail6reduce28DeviceReduceSingleTileKernelINS2_10policy_hubIdyN4cuda3__47maximumIvEEE10Policy1000EPdSB_yS8_ddNS5_3std3__410__identityEEEvT0_T1_T2_T3_T4_T6_,"a",@progbits
	.sectionflags	@""
	.align	4
.nv.constant0._ZN3cub18CUB_300001_SM_10006detail6reduce28DeviceReduceSingleTileKernelINS2_10policy_hubIdyN4cuda3__47maximumIvEEE10Policy1000EPdSB_yS8_ddNS5_3std3__410__identityEEEvT0_T1_T2_T3_T4_T6_:
	.zero		937


//--------------------- .nv.constant0._ZN3cub18CUB_300001_SM_10006detail11EmptyKernelIvEEvv --------------------------
	.section	.nv.constant0._ZN3cub18CUB_300001_SM_10006detail11EmptyKernelIvEEvv,"a",@progbits
	.sectionflags	@""
	.align	4
.nv.constant0._ZN3cub18CUB_300001_SM_10006detail11EmptyKernelIvEEvv:
	.zero		896


//--------------------- .nv.constant0._Z23count_matrix_differencePdS_S_j --------------------------
	.section	.nv.constant0._Z23count_matrix_differencePdS_S_j,"a",@progbits
	.sectionflags	@""
	.align	4
.nv.constant0._Z23count_matrix_differencePdS_S_j:
	.zero		924


//--------------------- .nv.constant0._Z16calculate_matrixPdS_j --------------------------
	.section	.nv.constant0._Z16calculate_matrixPdS_j,"a",@progbits
	.sectionflags	@""
	.align	4
.nv.constant0._Z16calculate_matrixPdS_j:
	.zero		916


//--------------------- SYMBOLS --------------------------

	.type		.nv.reservedSmem.offset0,@object
	.size		.nv.reservedSmem.offset0,0x4
	.type		.nv.reservedSmem.cap,@object
	.size		.nv.reservedSmem.cap,0x4
